	.target	sm_90

	.elftype	@"ET_EXEC"


//--------------------- .note.nv.tkinfo           --------------------------
	.section	.note.nv.tkinfo,"",@"SHT_NOTE"
	.sectionflags	@"SHF_NOTE_NV_TKINFO"
	.tkinfo
        /*0018*/ 	.word	0x00000002
        /*0030*/ 	.string	""
        /*0030*/ 	.string	"ptxas"
        /*0030*/ 	.string	"Cuda compilation tools, release 13.0, V13.0.88"
        /*0030*/ 	.string	"Build cuda_13.0.r13.0/compiler.36424714_0"
        /*0030*/ 	.string	"-arch sm_90 -m 64 "



//--------------------- .note.nv.cuinfo           --------------------------
	.section	.note.nv.cuinfo,"",@"SHT_NOTE"
	.sectionflags	@"SHF_NOTE_NV_CUINFO"
        /*0018*/ 	.short	0x0002
        /*001a*/ 	.short	0x005a
        /*001c*/ 	.short	0x0082
	.zero		2


//--------------------- .nv.info                  --------------------------
	.section	.nv.info,"",@"SHT_CUDA_INFO"
	.align	4


	//----- nvinfo : EIATTR_REGCOUNT
	.align		4
        /*0000*/ 	.byte	0x04, 0x2f
        /*0002*/ 	.short	(.L_30 - .L_29)
	.align		4
.L_29:
        /*0004*/ 	.word	index@(_ZN2at6native54_GLOBAL__N__f6d41790_21_PhiloxDistribution_cu_0636f2c124philox_single_key_kernelIdZZZZNS0_21_philox_uniform_cuda_ERNS_6TensorERKS3_ddENKUlvE_clEvENKUlvE_clEvENKUlvE_clEvEUlmmE_ZZZNS0_21_philox_uniform_cuda_ES4_S6_ddENKS7_clEvENKS8_clEvEUlT_E_EEvPSB_PKmlT0_T1_)
        /*0008*/ 	.word	0x00000020


	//----- nvinfo : EIATTR_FRAME_SIZE
	.align		4
.L_30:
        /*000c*/ 	.byte	0x04, 0x11
        /*000e*/ 	.short	(.L_32 - .L_31)
	.align		4
.L_31:
        /*0010*/ 	.word	index@(_ZN2at6native54_GLOBAL__N__f6d41790_21_PhiloxDistribution_cu_0636f2c124philox_single_key_kernelIdZZZZNS0_21_philox_uniform_cuda_ERNS_6TensorERKS3_ddENKUlvE_clEvENKUlvE_clEvENKUlvE_clEvEUlmmE_ZZZNS0_21_philox_uniform_cuda_ES4_S6_ddENKS7_clEvENKS8_clEvEUlT_E_EEvPSB_PKmlT0_T1_)
        /*0014*/ 	.word	0x00000010


	//----- nvinfo : EIATTR_REGCOUNT
	.align		4
.L_32:
        /*0018*/ 	.byte	0x04, 0x2f
        /*001a*/ 	.short	(.L_34 - .L_33)
	.align		4
.L_33:
        /*001c*/ 	.word	index@(_ZN2at6native54_GLOBAL__N__f6d41790_21_PhiloxDistribution_cu_0636f2c123philox_multi_key_kernelIdZZZZNS0_21_philox_uniform_cuda_ERNS_6TensorERKS3_ddENKUlvE_clEvENKUlvE_clEvENKUlvE_clEvEUlmmE_ZZZNS0_21_philox_uniform_cuda_ES4_S6_ddENKS7_clEvENKS8_clEvEUlT_E_EEvPSB_PKmllT0_T1_16OffsetCalculatorILi1EjLb0EE)
        /*0020*/ 	.word	0x0000001a


	//----- nvinfo : EIATTR_FRAME_SIZE
	.align		4
.L_34:
        /*0024*/ 	.byte	0x04, 0x11
        /*0026*/ 	.short	(.L_36 - .L_35)
	.align		4
.L_35:
        /*0028*/ 	.word	index@($__internal_9_$__cuda_sm20_div_s64)
        /*002c*/ 	.word	0x00000000


	//----- nvinfo : EIATTR_FRAME_SIZE
	.align		4
.L_36:
        /*0030*/ 	.byte	0x04, 0x11
        /*0032*/ 	.short	(.L_38 - .L_37)
	.align		4
.L_37:
        /*0034*/ 	.word	index@(_ZN2at6native54_GLOBAL__N__f6d41790_21_PhiloxDistribution_cu_0636f2c123philox_multi_key_kernelIdZZZZNS0_21_philox_uniform_cuda_ERNS_6TensorERKS3_ddENKUlvE_clEvENKUlvE_clEvENKUlvE_clEvEUlmmE_ZZZNS0_21_philox_uniform_cuda_ES4_S6_ddENKS7_clEvENKS8_clEvEUlT_E_EEvPSB_PKmllT0_T1_16OffsetCalculatorILi1EjLb0EE)
        /*0038*/ 	.word	0x00000000


	//----- nvinfo : EIATTR_REGCOUNT
	.align		4
.L_38:
        /*003c*/ 	.byte	0x04, 0x2f
        /*003e*/ 	.short	(.L_40 - .L_39)
	.align		4
.L_39:
        /*0040*/ 	.word	index@(_ZN2at6native54_GLOBAL__N__f6d41790_21_PhiloxDistribution_cu_0636f2c124philox_single_key_kernelIfZZZZNS0_21_philox_uniform_cuda_ERNS_6TensorERKS3_ddENKUlvE_clEvENKUlvE0_clEvENKUlvE_clEvEUlmmE0_ZZZNS0_21_philox_uniform_cuda_ES4_S6_ddENKS7_clEvENKS8_clEvEUlT_E_EEvPSB_PKmlT0_T1_)
        /*0044*/ 	.word	0x0000001c


	//----- nvinfo : EIATTR_FRAME_SIZE
	.align		4
.L_40:
        /*0048*/ 	.byte	0x04, 0x11
        /*004a*/ 	.short	(.L_42 - .L_41)
	.align		4
.L_41:
        /*004c*/ 	.word	index@(_ZN2at6native54_GLOBAL__N__f6d41790_21_PhiloxDistribution_cu_0636f2c124philox_single_key_kernelIfZZZZNS0_21_philox_uniform_cuda_ERNS_6TensorERKS3_ddENKUlvE_clEvENKUlvE0_clEvENKUlvE_clEvEUlmmE0_ZZZNS0_21_philox_uniform_cuda_ES4_S6_ddENKS7_clEvENKS8_clEvEUlT_E_EEvPSB_PKmlT0_T1_)
        /*0050*/ 	.word	0x00000000


	//----- nvinfo : EIATTR_REGCOUNT
	.align		4
.L_42:
        /*0054*/ 	.byte	0x04, 0x2f
        /*0056*/ 	.short	(.L_44 - .L_43)
	.align		4
.L_43:
        /*0058*/ 	.word	index@(_ZN2at6native54_GLOBAL__N__f6d41790_21_PhiloxDistribution_cu_0636f2c123philox_multi_key_kernelIfZZZZNS0_21_philox_uniform_cuda_ERNS_6TensorERKS3_ddENKUlvE_clEvENKUlvE0_clEvENKUlvE_clEvEUlmmE0_ZZZNS0_21_philox_uniform_cuda_ES4_S6_ddENKS7_clEvENKS8_clEvEUlT_E_EEvPSB_PKmllT0_T1_16OffsetCalculatorILi1EjLb0EE)
        /*005c*/ 	.word	0x00000018


	//----- nvinfo : EIATTR_FRAME_SIZE
	.align		4
.L_44:
        /*0060*/ 	.byte	0x04, 0x11
        /*0062*/ 	.short	(.L_46 - .L_45)
	.align		4
.L_45:
        /*0064*/ 	.word	index@($__internal_8_$__cuda_sm20_div_s64)
        /*0068*/ 	.word	0x00000000


	//----- nvinfo : EIATTR_FRAME_SIZE
	.align		4
.L_46:
        /*006c*/ 	.byte	0x04, 0x11
        /*006e*/ 	.short	(.L_48 - .L_47)
	.align		4
.L_47:
        /*0070*/ 	.word	index@(_ZN2at6native54_GLOBAL__N__f6d41790_21_PhiloxDistribution_cu_0636f2c123philox_multi_key_kernelIfZZZZNS0_21_philox_uniform_cuda_ERNS_6TensorERKS3_ddENKUlvE_clEvENKUlvE0_clEvENKUlvE_clEvEUlmmE0_ZZZNS0_21_philox_uniform_cuda_ES4_S6_ddENKS7_clEvENKS8_clEvEUlT_E_EEvPSB_PKmllT0_T1_16OffsetCalculatorILi1EjLb0EE)
        /*0074*/ 	.word	0x00000000


	//----- nvinfo : EIATTR_REGCOUNT
	.align		4
.L_48:
        /*0078*/ 	.byte	0x04, 0x2f
        /*007a*/ 	.short	(.L_50 - .L_49)
	.align		4
.L_49:
        /*007c*/ 	.word	index@(_ZN2at6native54_GLOBAL__N__f6d41790_21_PhiloxDistribution_cu_0636f2c124philox_single_key_kernelIN3c104HalfEZZZZNS0_21_philox_uniform_cuda_ERNS_6TensorERKS5_ddENKUlvE_clEvENKUlvE1_clEvENKUlvE_clEvEUlmmE0_ZZZNS0_21_philox_uniform_cuda_ES6_S8_ddENKS9_clEvENKSA_clEvEUlT_E_EEvPSD_PKmlT0_T1_)
        /*0080*/ 	.word	0x0000001e


	//----- nvinfo : EIATTR_FRAME_SIZE
	.align		4
.L_50:
        /*0084*/ 	.byte	0x04, 0x11
        /*0086*/ 	.short	(.L_52 - .L_51)
	.align		4
.L_51:
        /*0088*/ 	.word	index@(_ZN2at6native54_GLOBAL__N__f6d41790_21_PhiloxDistribution_cu_0636f2c124philox_single_key_kernelIN3c104HalfEZZZZNS0_21_philox_uniform_cuda_ERNS_6TensorERKS5_ddENKUlvE_clEvENKUlvE1_clEvENKUlvE_clEvEUlmmE0_ZZZNS0_21_philox_uniform_cuda_ES6_S8_ddENKS9_clEvENKSA_clEvEUlT_E_EEvPSD_PKmlT0_T1_)
        /*008c*/ 	.word	0x00000000


	//----- nvinfo : EIATTR_REGCOUNT
	.align		4
.L_52:
        /*0090*/ 	.byte	0x04, 0x2f
        /*0092*/ 	.short	(.L_54 - .L_53)
	.align		4
.L_53:
        /*0094*/ 	.word	index@(_ZN2at6native54_GLOBAL__N__f6d41790_21_PhiloxDistribution_cu_0636f2c123philox_multi_key_kernelIN3c104HalfEZZZZNS0_21_philox_uniform_cuda_ERNS_6TensorERKS5_ddENKUlvE_clEvENKUlvE1_clEvENKUlvE_clEvEUlmmE0_ZZZNS0_21_philox_uniform_cuda_ES6_S8_ddENKS9_clEvENKSA_clEvEUlT_E_EEvPSD_PKmllT0_T1_16OffsetCalculatorILi1EjLb0EE)
        /*0098*/ 	.word	0x00000018


	//----- nvinfo : EIATTR_FRAME_SIZE
	.align		4
.L_54:
        /*009c*/ 	.byte	0x04, 0x11
        /*009e*/ 	.short	(.L_56 - .L_55)
	.align		4
.L_55:
        /*00a0*/ 	.word	index@($__internal_7_$__cuda_sm20_div_s64)
        /*00a4*/ 	.word	0x00000000


	//----- nvinfo : EIATTR_FRAME_SIZE
	.align		4
.L_56:
        /*00a8*/ 	.byte	0x04, 0x11
        /*00aa*/ 	.short	(.L_58 - .L_57)
	.align		4
.L_57:
        /*00ac*/ 	.word	index@(_ZN2at6native54_GLOBAL__N__f6d41790_21_PhiloxDistribution_cu_0636f2c123philox_multi_key_kernelIN3c104HalfEZZZZNS0_21_philox_uniform_cuda_ERNS_6TensorERKS5_ddENKUlvE_clEvENKUlvE1_clEvENKUlvE_clEvEUlmmE0_ZZZNS0_21_philox_uniform_cuda_ES6_S8_ddENKS9_clEvENKSA_clEvEUlT_E_EEvPSD_PKmllT0_T1_16OffsetCalculatorILi1EjLb0EE)
        /*00b0*/ 	.word	0x00000000


	//----- nvinfo : EIATTR_REGCOUNT
	.align		4
.L_58:
        /*00b4*/ 	.byte	0x04, 0x2f
        /*00b6*/ 	.short	(.L_60 - .L_59)
	.align		4
.L_59:
        /*00b8*/ 	.word	index@(_ZN2at6native54_GLOBAL__N__f6d41790_21_PhiloxDistribution_cu_0636f2c124philox_single_key_kernelIN3c108BFloat16EZZZZNS0_21_philox_uniform_cuda_ERNS_6TensorERKS5_ddENKUlvE_clEvENKUlvE2_clEvENKUlvE_clEvEUlmmE0_ZZZNS0_21_philox_uniform_cuda_ES6_S8_ddENKS9_clEvENKSA_clEvEUlT_E_EEvPSD_PKmlT0_T1_)
        /*00bc*/ 	.word	0x00000020


	//----- nvinfo : EIATTR_FRAME_SIZE
	.align		4
.L_60:
        /*00c0*/ 	.byte	0x04, 0x11
        /*00c2*/ 	.short	(.L_62 - .L_61)
	.align		4
.L_61:
        /*00c4*/ 	.word	index@(_ZN2at6native54_GLOBAL__N__f6d41790_21_PhiloxDistribution_cu_0636f2c124philox_single_key_kernelIN3c108BFloat16EZZZZNS0_21_philox_uniform_cuda_ERNS_6TensorERKS5_ddENKUlvE_clEvENKUlvE2_clEvENKUlvE_clEvEUlmmE0_ZZZNS0_21_philox_uniform_cuda_ES6_S8_ddENKS9_clEvENKSA_clEvEUlT_E_EEvPSD_PKmlT0_T1_)
        /*00c8*/ 	.word	0x00000010


	//----- nvinfo : EIATTR_REGCOUNT
	.align		4
.L_62:
        /*00cc*/ 	.byte	0x04, 0x2f
        /*00ce*/ 	.short	(.L_64 - .L_63)
	.align		4
.L_63:
        /*00d0*/ 	.word	index@(_ZN2at6native54_GLOBAL__N__f6d41790_21_PhiloxDistribution_cu_0636f2c123philox_multi_key_kernelIN3c108BFloat16EZZZZNS0_21_philox_uniform_cuda_ERNS_6TensorERKS5_ddENKUlvE_clEvENKUlvE2_clEvENKUlvE_clEvEUlmmE0_ZZZNS0_21_philox_uniform_cuda_ES6_S8_ddENKS9_clEvENKSA_clEvEUlT_E_EEvPSD_PKmllT0_T1_16OffsetCalculatorILi1EjLb0EE)
        /*00d4*/ 	.word	0x0000001a


	//----- nvinfo : EIATTR_FRAME_SIZE
	.align		4
.L_64:
        /*00d8*/ 	.byte	0x04, 0x11
        /*00da*/ 	.short	(.L_66 - .L_65)
	.align		4
.L_65:
        /*00dc*/ 	.word	index@($__internal_6_$__cuda_sm20_div_s64)
        /*00e0*/ 	.word	0x00000000


	//----- nvinfo : EIATTR_FRAME_SIZE
	.align		4
.L_66:
        /*00e4*/ 	.byte	0x04, 0x11
        /*00e6*/ 	.short	(.L_68 - .L_67)
	.align		4
.L_67:
        /*00e8*/ 	.word	index@(_ZN2at6native54_GLOBAL__N__f6d41790_21_PhiloxDistribution_cu_0636f2c123philox_multi_key_kernelIN3c108BFloat16EZZZZNS0_21_philox_uniform_cuda_ERNS_6TensorERKS5_ddENKUlvE_clEvENKUlvE2_clEvENKUlvE_clEvEUlmmE0_ZZZNS0_21_philox_uniform_cuda_ES6_S8_ddENKS9_clEvENKSA_clEvEUlT_E_EEvPSD_PKmllT0_T1_16OffsetCalculatorILi1EjLb0EE)
        /*00ec*/ 	.word	0x00000000


	//----- nvinfo : EIATTR_REGCOUNT
	.align		4
.L_68:
        /*00f0*/ 	.byte	0x04, 0x2f
        /*00f2*/ 	.short	(.L_70 - .L_69)
	.align		4
.L_69:
        /*00f4*/ 	.word	index@(_ZN2at6native54_GLOBAL__N__f6d41790_21_PhiloxDistribution_cu_0636f2c124philox_single_key_kernelIdZZZZNS0_20_philox_normal_cuda_ERNS_6TensorERKS3_ddENKUlvE_clEvENKUlvE_clEvENKUlvE_clEvEUlmmE_ZZZNS0_20_philox_normal_cuda_ES4_S6_ddENKS7_clEvENKS8_clEvEUldE_EEvPT_PKmlT0_T1_)
        /*00f8*/ 	.word	0x00000020


	//----- nvinfo : EIATTR_FRAME_SIZE
	.align		4
.L_70:
        /*00fc*/ 	.byte	0x04, 0x11
        /*00fe*/ 	.short	(.L_72 - .L_71)
	.align		4
.L_71:
        /*0100*/ 	.word	index@($_ZN2at6native54_GLOBAL__N__f6d41790_21_PhiloxDistribution_cu_0636f2c124philox_single_key_kernelIdZZZZNS0_20_philox_normal_cuda_ERNS_6TensorERKS3_ddENKUlvE_clEvENKUlvE_clEvENKUlvE_clEvEUlmmE_ZZZNS0_20_philox_normal_cuda_ES4_S6_ddENKS7_clEvENKS8_clEvEUldE_EEvPT_PKmlT0_T1_$__internal_trig_reduction_slowpathd)
        /*0104*/ 	.word	0x00000040


	//----- nvinfo : EIATTR_FRAME_SIZE
	.align		4
.L_72:
        /*0108*/ 	.byte	0x04, 0x11
        /*010a*/ 	.short	(.L_74 - .L_73)
	.align		4
.L_73:
        /*010c*/ 	.word	index@($__internal_5_$__cuda_sm20_dsqrt_rn_f64_mediumpath_v1)
        /*0110*/ 	.word	0x00000040


	//----- nvinfo : EIATTR_FRAME_SIZE
	.align		4
.L_74:
        /*0114*/ 	.byte	0x04, 0x11
        /*0116*/ 	.short	(.L_76 - .L_75)
	.align		4
.L_75:
        /*0118*/ 	.word	index@(_ZN2at6native54_GLOBAL__N__f6d41790_21_PhiloxDistribution_cu_0636f2c124philox_single_key_kernelIdZZZZNS0_20_philox_normal_cuda_ERNS_6TensorERKS3_ddENKUlvE_clEvENKUlvE_clEvENKUlvE_clEvEUlmmE_ZZZNS0_20_philox_normal_cuda_ES4_S6_ddENKS7_clEvENKS8_clEvEUldE_EEvPT_PKmlT0_T1_)
        /*011c*/ 	.word	0x00000040


	//----- nvinfo : EIATTR_REGCOUNT
	.align		4
.L_76:
        /*0120*/ 	.byte	0x04, 0x2f
        /*0122*/ 	.short	(.L_78 - .L_77)
	.align		4
.L_77:
        /*0124*/ 	.word	index@(_ZN2at6native54_GLOBAL__N__f6d41790_21_PhiloxDistribution_cu_0636f2c123philox_multi_key_kernelIdZZZZNS0_20_philox_normal_cuda_ERNS_6TensorERKS3_ddENKUlvE_clEvENKUlvE_clEvENKUlvE_clEvEUlmmE_ZZZNS0_20_philox_normal_cuda_ES4_S6_ddENKS7_clEvENKS8_clEvEUldE_EEvPT_PKmllT0_T1_16OffsetCalculatorILi1EjLb0EE)
        /*0128*/ 	.word	0x0000001e


	//----- nvinfo : EIATTR_FRAME_SIZE
	.align		4
.L_78:
        /*012c*/ 	.byte	0x04, 0x11
        /*012e*/ 	.short	(.L_80 - .L_79)
	.align		4
.L_79:
        /*0130*/ 	.word	index@($_ZN2at6native54_GLOBAL__N__f6d41790_21_PhiloxDistribution_cu_0636f2c123philox_multi_key_kernelIdZZZZNS0_20_philox_normal_cuda_ERNS_6TensorERKS3_ddENKUlvE_clEvENKUlvE_clEvENKUlvE_clEvEUlmmE_ZZZNS0_20_philox_normal_cuda_ES4_S6_ddENKS7_clEvENKS8_clEvEUldE_EEvPT_PKmllT0_T1_16OffsetCalculatorILi1EjLb0EE$__internal_trig_reduction_slowpathd)
        /*0134*/ 	.word	0x00000028


	//----- nvinfo : EIATTR_FRAME_SIZE
	.align		4
.L_80:
        /*0138*/ 	.byte	0x04, 0x11
        /*013a*/ 	.short	(.L_82 - .L_81)
	.align		4
.L_81:
        /*013c*/ 	.word	index@($__internal_4_$__cuda_sm20_dsqrt_rn_f64_mediumpath_v1)
        /*0140*/ 	.word	0x00000028


	//----- nvinfo : EIATTR_FRAME_SIZE
	.align		4
.L_82:
        /*0144*/ 	.byte	0x04, 0x11
        /*0146*/ 	.short	(.L_84 - .L_83)
	.align		4
.L_83:
        /*0148*/ 	.word	index@($__internal_3_$__cuda_sm20_div_s64)
        /*014c*/ 	.word	0x00000028


	//----- nvinfo : EIATTR_FRAME_SIZE
	.align		4
.L_84:
        /*0150*/ 	.byte	0x04, 0x11
        /*0152*/ 	.short	(.L_86 - .L_85)
	.align		4
.L_85:
        /*0154*/ 	.word	index@(_ZN2at6native54_GLOBAL__N__f6d41790_21_PhiloxDistribution_cu_0636f2c123philox_multi_key_kernelIdZZZZNS0_20_philox_normal_cuda_ERNS_6TensorERKS3_ddENKUlvE_clEvENKUlvE_clEvENKUlvE_clEvEUlmmE_ZZZNS0_20_philox_normal_cuda_ES4_S6_ddENKS7_clEvENKS8_clEvEUldE_EEvPT_PKmllT0_T1_16OffsetCalculatorILi1EjLb0EE)
        /*0158*/ 	.word	0x00000028


	//----- nvinfo : EIATTR_REGCOUNT
	.align		4
.L_86:
        /*015c*/ 	.byte	0x04, 0x2f
        /*015e*/ 	.short	(.L_88 - .L_87)
	.align		4
.L_87:
        /*0160*/ 	.word	index@(_ZN2at6native54_GLOBAL__N__f6d41790_21_PhiloxDistribution_cu_0636f2c124philox_single_key_kernelIfZZZZNS0_20_philox_normal_cuda_ERNS_6TensorERKS3_ddENKUlvE_clEvENKUlvE0_clEvENKUlvE_clEvEUlmmE0_ZZZNS0_20_philox_normal_cuda_ES4_S6_ddENKS7_clEvENKS8_clEvEUlfE_EEvPT_PKmlT0_T1_)
        /*0164*/ 	.word	0x00000018


	//----- nvinfo : EIATTR_FRAME_SIZE
	.align		4
.L_88:
        /*0168*/ 	.byte	0x04, 0x11
        /*016a*/ 	.short	(.L_90 - .L_89)
	.align		4
.L_89:
        /*016c*/ 	.word	index@(_ZN2at6native54_GLOBAL__N__f6d41790_21_PhiloxDistribution_cu_0636f2c124philox_single_key_kernelIfZZZZNS0_20_philox_normal_cuda_ERNS_6TensorERKS3_ddENKUlvE_clEvENKUlvE0_clEvENKUlvE_clEvEUlmmE0_ZZZNS0_20_philox_normal_cuda_ES4_S6_ddENKS7_clEvENKS8_clEvEUlfE_EEvPT_PKmlT0_T1_)
        /*0170*/ 	.word	0x00000000


	//----- nvinfo : EIATTR_REGCOUNT
	.align		4
.L_90:
        /*0174*/ 	.byte	0x04, 0x2f
        /*0176*/ 	.short	(.L_92 - .L_91)
	.align		4
.L_91:
        /*0178*/ 	.word	index@(_ZN2at6native54_GLOBAL__N__f6d41790_21_PhiloxDistribution_cu_0636f2c123philox_multi_key_kernelIfZZZZNS0_20_philox_normal_cuda_ERNS_6TensorERKS3_ddENKUlvE_clEvENKUlvE0_clEvENKUlvE_clEvEUlmmE0_ZZZNS0_20_philox_normal_cuda_ES4_S6_ddENKS7_clEvENKS8_clEvEUlfE_EEvPT_PKmllT0_T1_16OffsetCalculatorILi1EjLb0EE)
        /*017c*/ 	.word	0x00000016


	//----- nvinfo : EIATTR_FRAME_SIZE
	.align		4
.L_92:
        /*0180*/ 	.byte	0x04, 0x11
        /*0182*/ 	.short	(.L_94 - .L_93)
	.align		4
.L_93:
        /*0184*/ 	.word	index@($__internal_2_$__cuda_sm20_div_s64)
        /*0188*/ 	.word	0x00000000


	//----- nvinfo : EIATTR_FRAME_SIZE
	.align		4
.L_94:
        /*018c*/ 	.byte	0x04, 0x11
        /*018e*/ 	.short	(.L_96 - .L_95)
	.align		4
.L_95:
        /*0190*/ 	.word	index@(_ZN2at6native54_GLOBAL__N__f6d41790_21_PhiloxDistribution_cu_0636f2c123philox_multi_key_kernelIfZZZZNS0_20_philox_normal_cuda_ERNS_6TensorERKS3_ddENKUlvE_clEvENKUlvE0_clEvENKUlvE_clEvEUlmmE0_ZZZNS0_20_philox_normal_cuda_ES4_S6_ddENKS7_clEvENKS8_clEvEUlfE_EEvPT_PKmllT0_T1_16OffsetCalculatorILi1EjLb0EE)
        /*0194*/ 	.word	0x00000000


	//----- nvinfo : EIATTR_REGCOUNT
	.align		4
.L_96:
        /*0198*/ 	.byte	0x04, 0x2f
        /*019a*/ 	.short	(.L_98 - .L_97)
	.align		4
.L_97:
        /*019c*/ 	.word	index@(_ZN2at6native54_GLOBAL__N__f6d41790_21_PhiloxDistribution_cu_0636f2c124philox_single_key_kernelIN3c104HalfEZZZZNS0_20_philox_normal_cuda_ERNS_6TensorERKS5_ddENKUlvE_clEvENKUlvE1_clEvENKUlvE_clEvEUlmmE0_ZZZNS0_20_philox_normal_cuda_ES6_S8_ddENKS9_clEvENKSA_clEvEUlfE_EEvPT_PKmlT0_T1_)
        /*01a0*/ 	.word	0x0000001a


	//----- nvinfo : EIATTR_FRAME_SIZE
	.align		4
.L_98:
        /*01a4*/ 	.byte	0x04, 0x11
        /*01a6*/ 	.short	(.L_100 - .L_99)
	.align		4
.L_99:
        /*01a8*/ 	.word	index@(_ZN2at6native54_GLOBAL__N__f6d41790_21_PhiloxDistribution_cu_0636f2c124philox_single_key_kernelIN3c104HalfEZZZZNS0_20_philox_normal_cuda_ERNS_6TensorERKS5_ddENKUlvE_clEvENKUlvE1_clEvENKUlvE_clEvEUlmmE0_ZZZNS0_20_philox_normal_cuda_ES6_S8_ddENKS9_clEvENKSA_clEvEUlfE_EEvPT_PKmlT0_T1_)
        /*01ac*/ 	.word	0x00000000


	//----- nvinfo : EIATTR_REGCOUNT
	.align		4
.L_100:
        /*01b0*/ 	.byte	0x04, 0x2f
        /*01b2*/ 	.short	(.L_102 - .L_101)
	.align		4
.L_101:
        /*01b4*/ 	.word	index@(_ZN2at6native54_GLOBAL__N__f6d41790_21_PhiloxDistribution_cu_0636f2c123philox_multi_key_kernelIN3c104HalfEZZZZNS0_20_philox_normal_cuda_ERNS_6TensorERKS5_ddENKUlvE_clEvENKUlvE1_clEvENKUlvE_clEvEUlmmE0_ZZZNS0_20_philox_normal_cuda_ES6_S8_ddENKS9_clEvENKSA_clEvEUlfE_EEvPT_PKmllT0_T1_16OffsetCalculatorILi1EjLb0EE)
        /*01b8*/ 	.word	0x00000015


	//----- nvinfo : EIATTR_FRAME_SIZE
	.align		4
.L_102:
        /*01bc*/ 	.byte	0x04, 0x11
        /*01be*/ 	.short	(.L_104 - .L_103)
	.align		4
.L_103:
        /*01c0*/ 	.word	index@($__internal_1_$__cuda_sm20_div_s64)
        /*01c4*/ 	.word	0x00000000


	//----- nvinfo : EIATTR_FRAME_SIZE
	.align		4
.L_104:
        /*01c8*/ 	.byte	0x04, 0x11
        /*01ca*/ 	.short	(.L_106 - .L_105)
	.align		4
.L_105:
        /*01cc*/ 	.word	index@(_ZN2at6native54_GLOBAL__N__f6d41790_21_PhiloxDistribution_cu_0636f2c123philox_multi_key_kernelIN3c104HalfEZZZZNS0_20_philox_normal_cuda_ERNS_6TensorERKS5_ddENKUlvE_clEvENKUlvE1_clEvENKUlvE_clEvEUlmmE0_ZZZNS0_20_philox_normal_cuda_ES6_S8_ddENKS9_clEvENKSA_clEvEUlfE_EEvPT_PKmllT0_T1_16OffsetCalculatorILi1EjLb0EE)
        /*01d0*/ 	.word	0x00000000


	//----- nvinfo : EIATTR_REGCOUNT
	.align		4
.L_106:
        /*01d4*/ 	.byte	0x04, 0x2f
        /*01d6*/ 	.short	(.L_108 - .L_107)
	.align		4
.L_107:
        /*01d8*/ 	.word	index@(_ZN2at6native54_GLOBAL__N__f6d41790_21_PhiloxDistribution_cu_0636f2c124philox_single_key_kernelIN3c108BFloat16EZZZZNS0_20_philox_normal_cuda_ERNS_6TensorERKS5_ddENKUlvE_clEvENKUlvE2_clEvENKUlvE_clEvEUlmmE0_ZZZNS0_20_philox_normal_cuda_ES6_S8_ddENKS9_clEvENKSA_clEvEUlfE_EEvPT_PKmlT0_T1_)
        /*01dc*/ 	.word	0x0000001a


	//----- nvinfo : EIATTR_FRAME_SIZE
	.align		4
.L_108:
        /*01e0*/ 	.byte	0x04, 0x11
        /*01e2*/ 	.short	(.L_110 - .L_109)
	.align		4
.L_109:
        /*01e4*/ 	.word	index@(_ZN2at6native54_GLOBAL__N__f6d41790_21_PhiloxDistribution_cu_0636f2c124philox_single_key_kernelIN3c108BFloat16EZZZZNS0_20_philox_normal_cuda_ERNS_6TensorERKS5_ddENKUlvE_clEvENKUlvE2_clEvENKUlvE_clEvEUlmmE0_ZZZNS0_20_philox_normal_cuda_ES6_S8_ddENKS9_clEvENKSA_clEvEUlfE_EEvPT_PKmlT0_T1_)
        /*01e8*/ 	.word	0x00000000


	//----- nvinfo : EIATTR_REGCOUNT
	.align		4
.L_110:
        /*01ec*/ 	.byte	0x04, 0x2f
        /*01ee*/ 	.short	(.L_112 - .L_111)
	.align		4
.L_111:
        /*01f0*/ 	.word	index@(_ZN2at6native54_GLOBAL__N__f6d41790_21_PhiloxDistribution_cu_0636f2c123philox_multi_key_kernelIN3c108BFloat16EZZZZNS0_20_philox_normal_cuda_ERNS_6TensorERKS5_ddENKUlvE_clEvENKUlvE2_clEvENKUlvE_clEvEUlmmE0_ZZZNS0_20_philox_normal_cuda_ES6_S8_ddENKS9_clEvENKSA_clEvEUlfE_EEvPT_PKmllT0_T1_16OffsetCalculatorILi1EjLb0EE)
        /*01f4*/ 	.word	0x00000015


	//----- nvinfo : EIATTR_FRAME_SIZE
	.align		4
.L_112:
        /*01f8*/ 	.byte	0x04, 0x11
        /*01fa*/ 	.short	(.L_114 - .L_113)
	.align		4
.L_113:
        /*01fc*/ 	.word	index@($__internal_0_$__cuda_sm20_div_s64)
        /*0200*/ 	.word	0x00000000


	//----- nvinfo : EIATTR_FRAME_SIZE
	.align		4
.L_114:
        /*0204*/ 	.byte	0x04, 0x11
        /*0206*/ 	.short	(.L_116 - .L_115)
	.align		4
.L_115:
        /*0208*/ 	.word	index@(_ZN2at6native54_GLOBAL__N__f6d41790_21_PhiloxDistribution_cu_0636f2c123philox_multi_key_kernelIN3c108BFloat16EZZZZNS0_20_philox_normal_cuda_ERNS_6TensorERKS5_ddENKUlvE_clEvENKUlvE2_clEvENKUlvE_clEvEUlmmE0_ZZZNS0_20_philox_normal_cuda_ES6_S8_ddENKS9_clEvENKSA_clEvEUlfE_EEvPT_PKmllT0_T1_16OffsetCalculatorILi1EjLb0EE)
        /*020c*/ 	.word	0x00000000


	//----- nvinfo : EIATTR_MIN_STACK_SIZE
	.align		4
.L_116:
        /*0210*/ 	.byte	0x04, 0x12
        /*0212*/ 	.short	(.L_118 - .L_117)
	.align		4
.L_117:
        /*0214*/ 	.word	index@(_ZN2at6native54_GLOBAL__N__f6d41790_21_PhiloxDistribution_cu_0636f2c123philox_multi_key_kernelIN3c108BFloat16EZZZZNS0_20_philox_normal_cuda_ERNS_6TensorERKS5_ddENKUlvE_clEvENKUlvE2_clEvENKUlvE_clEvEUlmmE0_ZZZNS0_20_philox_normal_cuda_ES6_S8_ddENKS9_clEvENKSA_clEvEUlfE_EEvPT_PKmllT0_T1_16OffsetCalculatorILi1EjLb0EE)
        /*0218*/ 	.word	0x00000000


	//----- nvinfo : EIATTR_MIN_STACK_SIZE
	.align		4
.L_118:
        /*021c*/ 	.byte	0x04, 0x12
        /*021e*/ 	.short	(.L_120 - .L_119)
	.align		4
.L_119:
        /*0220*/ 	.word	index@(_ZN2at6native54_GLOBAL__N__f6d41790_21_PhiloxDistribution_cu_0636f2c124philox_single_key_kernelIN3c108BFloat16EZZZZNS0_20_philox_normal_cuda_ERNS_6TensorERKS5_ddENKUlvE_clEvENKUlvE2_clEvENKUlvE_clEvEUlmmE0_ZZZNS0_20_philox_normal_cuda_ES6_S8_ddENKS9_clEvENKSA_clEvEUlfE_EEvPT_PKmlT0_T1_)
        /*0224*/ 	.word	0x00000000


	//----- nvinfo : EIATTR_MIN_STACK_SIZE
	.align		4
.L_120:
        /*0228*/ 	.byte	0x04, 0x12
        /*022a*/ 	.short	(.L_122 - .L_121)
	.align		4
.L_121:
        /*022c*/ 	.word	index@(_ZN2at6native54_GLOBAL__N__f6d41790_21_PhiloxDistribution_cu_0636f2c123philox_multi_key_kernelIN3c104HalfEZZZZNS0_20_philox_normal_cuda_ERNS_6TensorERKS5_ddENKUlvE_clEvENKUlvE1_clEvENKUlvE_clEvEUlmmE0_ZZZNS0_20_philox_normal_cuda_ES6_S8_ddENKS9_clEvENKSA_clEvEUlfE_EEvPT_PKmllT0_T1_16OffsetCalculatorILi1EjLb0EE)
        /*0230*/ 	.word	0x00000000


	//----- nvinfo : EIATTR_MIN_STACK_SIZE
	.align		4
.L_122:
        /*0234*/ 	.byte	0x04, 0x12
        /*0236*/ 	.short	(.L_124 - .L_123)
	.align		4
.L_123:
        /*0238*/ 	.word	index@(_ZN2at6native54_GLOBAL__N__f6d41790_21_PhiloxDistribution_cu_0636f2c124philox_single_key_kernelIN3c104HalfEZZZZNS0_20_philox_normal_cuda_ERNS_6TensorERKS5_ddENKUlvE_clEvENKUlvE1_clEvENKUlvE_clEvEUlmmE0_ZZZNS0_20_philox_normal_cuda_ES6_S8_ddENKS9_clEvENKSA_clEvEUlfE_EEvPT_PKmlT0_T1_)
        /*023c*/ 	.word	0x00000000


	//----- nvinfo : EIATTR_MIN_STACK_SIZE
	.align		4
.L_124:
        /*0240*/ 	.byte	0x04, 0x12
        /*0242*/ 	.short	(.L_126 - .L_125)
	.align		4
.L_125:
        /*0244*/ 	.word	index@(_ZN2at6native54_GLOBAL__N__f6d41790_21_PhiloxDistribution_cu_0636f2c123philox_multi_key_kernelIfZZZZNS0_20_philox_normal_cuda_ERNS_6TensorERKS3_ddENKUlvE_clEvENKUlvE0_clEvENKUlvE_clEvEUlmmE0_ZZZNS0_20_philox_normal_cuda_ES4_S6_ddENKS7_clEvENKS8_clEvEUlfE_EEvPT_PKmllT0_T1_16OffsetCalculatorILi1EjLb0EE)
        /*0248*/ 	.word	0x00000000


	//----- nvinfo : EIATTR_MIN_STACK_SIZE
	.align		4
.L_126:
        /*024c*/ 	.byte	0x04, 0x12
        /*024e*/ 	.short	(.L_128 - .L_127)
	.align		4
.L_127:
        /*0250*/ 	.word	index@(_ZN2at6native54_GLOBAL__N__f6d41790_21_PhiloxDistribution_cu_0636f2c124philox_single_key_kernelIfZZZZNS0_20_philox_normal_cuda_ERNS_6TensorERKS3_ddENKUlvE_clEvENKUlvE0_clEvENKUlvE_clEvEUlmmE0_ZZZNS0_20_philox_normal_cuda_ES4_S6_ddENKS7_clEvENKS8_clEvEUlfE_EEvPT_PKmlT0_T1_)
        /*0254*/ 	.word	0x00000000


	//----- nvinfo : EIATTR_MIN_STACK_SIZE
	.align		4
.L_128:
        /*0258*/ 	.byte	0x04, 0x12
        /*025a*/ 	.short	(.L_130 - .L_129)
	.align		4
.L_129:
        /*025c*/ 	.word	index@(_ZN2at6native54_GLOBAL__N__f6d41790_21_PhiloxDistribution_cu_0636f2c123philox_multi_key_kernelIdZZZZNS0_20_philox_normal_cuda_ERNS_6TensorERKS3_ddENKUlvE_clEvENKUlvE_clEvENKUlvE_clEvEUlmmE_ZZZNS0_20_philox_normal_cuda_ES4_S6_ddENKS7_clEvENKS8_clEvEUldE_EEvPT_PKmllT0_T1_16OffsetCalculatorILi1EjLb0EE)
        /*0260*/ 	.word	0x00000028


	//----- nvinfo : EIATTR_MIN_STACK_SIZE
	.align		4
.L_130:
        /*0264*/ 	.byte	0x04, 0x12
        /*0266*/ 	.short	(.L_132 - .L_131)
	.align		4
.L_131:
        /*0268*/ 	.word	index@(_ZN2at6native54_GLOBAL__N__f6d41790_21_PhiloxDistribution_cu_0636f2c124philox_single_key_kernelIdZZZZNS0_20_philox_normal_cuda_ERNS_6TensorERKS3_ddENKUlvE_clEvENKUlvE_clEvENKUlvE_clEvEUlmmE_ZZZNS0_20_philox_normal_cuda_ES4_S6_ddENKS7_clEvENKS8_clEvEUldE_EEvPT_PKmlT0_T1_)
        /*026c*/ 	.word	0x00000040


	//----- nvinfo : EIATTR_MIN_STACK_SIZE
	.align		4
.L_132:
        /*0270*/ 	.byte	0x04, 0x12
        /*0272*/ 	.short	(.L_134 - .L_133)
	.align		4
.L_133:
        /*0274*/ 	.word	index@(_ZN2at6native54_GLOBAL__N__f6d41790_21_PhiloxDistribution_cu_0636f2c123philox_multi_key_kernelIN3c108BFloat16EZZZZNS0_21_philox_uniform_cuda_ERNS_6TensorERKS5_ddENKUlvE_clEvENKUlvE2_clEvENKUlvE_clEvEUlmmE0_ZZZNS0_21_philox_uniform_cuda_ES6_S8_ddENKS9_clEvENKSA_clEvEUlT_E_EEvPSD_PKmllT0_T1_16OffsetCalculatorILi1EjLb0EE)
        /*0278*/ 	.word	0x00000000


	//----- nvinfo : EIATTR_MIN_STACK_SIZE
	.align		4
.L_134:
        /*027c*/ 	.byte	0x04, 0x12
        /*027e*/ 	.short	(.L_136 - .L_135)
	.align		4
.L_135:
        /*0280*/ 	.word	index@(_ZN2at6native54_GLOBAL__N__f6d41790_21_PhiloxDistribution_cu_0636f2c124philox_single_key_kernelIN3c108BFloat16EZZZZNS0_21_philox_uniform_cuda_ERNS_6TensorERKS5_ddENKUlvE_clEvENKUlvE2_clEvENKUlvE_clEvEUlmmE0_ZZZNS0_21_philox_uniform_cuda_ES6_S8_ddENKS9_clEvENKSA_clEvEUlT_E_EEvPSD_PKmlT0_T1_)
        /*0284*/ 	.word	0x00000010


	//----- nvinfo : EIATTR_MIN_STACK_SIZE
	.align		4
.L_136:
        /*0288*/ 	.byte	0x04, 0x12
        /*028a*/ 	.short	(.L_138 - .L_137)
	.align		4
.L_137:
        /*028c*/ 	.word	index@(_ZN2at6native54_GLOBAL__N__f6d41790_21_PhiloxDistribution_cu_0636f2c123philox_multi_key_kernelIN3c104HalfEZZZZNS0_21_philox_uniform_cuda_ERNS_6TensorERKS5_ddENKUlvE_clEvENKUlvE1_clEvENKUlvE_clEvEUlmmE0_ZZZNS0_21_philox_uniform_cuda_ES6_S8_ddENKS9_clEvENKSA_clEvEUlT_E_EEvPSD_PKmllT0_T1_16OffsetCalculatorILi1EjLb0EE)
        /*0290*/ 	.word	0x00000000


	//----- nvinfo : EIATTR_MIN_STACK_SIZE
	.align		4
.L_138:
        /*0294*/ 	.byte	0x04, 0x12
        /*0296*/ 	.short	(.L_140 - .L_139)
	.align		4
.L_139:
        /*0298*/ 	.word	index@(_ZN2at6native54_GLOBAL__N__f6d41790_21_PhiloxDistribution_cu_0636f2c124philox_single_key_kernelIN3c104HalfEZZZZNS0_21_philox_uniform_cuda_ERNS_6TensorERKS5_ddENKUlvE_clEvENKUlvE1_clEvENKUlvE_clEvEUlmmE0_ZZZNS0_21_philox_uniform_cuda_ES6_S8_ddENKS9_clEvENKSA_clEvEUlT_E_EEvPSD_PKmlT0_T1_)
        /*029c*/ 	.word	0x00000000


	//----- nvinfo : EIATTR_MIN_STACK_SIZE
	.align		4
.L_140:
        /*02a0*/ 	.byte	0x04, 0x12
        /*02a2*/ 	.short	(.L_142 - .L_141)
	.align		4
.L_141:
        /*02a4*/ 	.word	index@(_ZN2at6native54_GLOBAL__N__f6d41790_21_PhiloxDistribution_cu_0636f2c123philox_multi_key_kernelIfZZZZNS0_21_philox_uniform_cuda_ERNS_6TensorERKS3_ddENKUlvE_clEvENKUlvE0_clEvENKUlvE_clEvEUlmmE0_ZZZNS0_21_philox_uniform_cuda_ES4_S6_ddENKS7_clEvENKS8_clEvEUlT_E_EEvPSB_PKmllT0_T1_16OffsetCalculatorILi1EjLb0EE)
        /*02a8*/ 	.word	0x00000000


	//----- nvinfo : EIATTR_MIN_STACK_SIZE
	.align		4
.L_142:
        /*02ac*/ 	.byte	0x04, 0x12
        /*02ae*/ 	.short	(.L_144 - .L_143)
	.align		4
.L_143:
        /*02b0*/ 	.word	index@(_ZN2at6native54_GLOBAL__N__f6d41790_21_PhiloxDistribution_cu_0636f2c124philox_single_key_kernelIfZZZZNS0_21_philox_uniform_cuda_ERNS_6TensorERKS3_ddENKUlvE_clEvENKUlvE0_clEvENKUlvE_clEvEUlmmE0_ZZZNS0_21_philox_uniform_cuda_ES4_S6_ddENKS7_clEvENKS8_clEvEUlT_E_EEvPSB_PKmlT0_T1_)
        /*02b4*/ 	.word	0x00000000


	//----- nvinfo : EIATTR_MIN_STACK_SIZE
	.align		4
.L_144:
        /*02b8*/ 	.byte	0x04, 0x12
        /*02ba*/ 	.short	(.L_146 - .L_145)
	.align		4
.L_145:
        /*02bc*/ 	.word	index@(_ZN2at6native54_GLOBAL__N__f6d41790_21_PhiloxDistribution_cu_0636f2c123philox_multi_key_kernelIdZZZZNS0_21_philox_uniform_cuda_ERNS_6TensorERKS3_ddENKUlvE_clEvENKUlvE_clEvENKUlvE_clEvEUlmmE_ZZZNS0_21_philox_uniform_cuda_ES4_S6_ddENKS7_clEvENKS8_clEvEUlT_E_EEvPSB_PKmllT0_T1_16OffsetCalculatorILi1EjLb0EE)
        /*02c0*/ 	.word	0x00000000


	//----- nvinfo : EIATTR_MIN_STACK_SIZE
	.align		4
.L_146:
        /*02c4*/ 	.byte	0x04, 0x12
        /*02c6*/ 	.short	(.L_148 - .L_147)
	.align		4
.L_147:
        /*02c8*/ 	.word	index@(_ZN2at6native54_GLOBAL__N__f6d41790_21_PhiloxDistribution_cu_0636f2c124philox_single_key_kernelIdZZZZNS0_21_philox_uniform_cuda_ERNS_6TensorERKS3_ddENKUlvE_clEvENKUlvE_clEvENKUlvE_clEvEUlmmE_ZZZNS0_21_philox_uniform_cuda_ES4_S6_ddENKS7_clEvENKS8_clEvEUlT_E_EEvPSB_PKmlT0_T1_)
        /*02cc*/ 	.word	0x00000010
.L_148:


//--------------------- .nv.compat                --------------------------
	.section	.nv.compat,"",@"SHT_CUDA_COMPAT_INFO"
	.align	4
        /*0000*/ 	.byte	0x02, 0x09, 0x00, 0x00, 0x02, 0x02, 0x01, 0x00, 0x02, 0x05, 0x05, 0x00, 0x03, 0x07, 0x01, 0x01
        /*0010*/ 	.byte	0x02, 0x03, 0x00, 0x00, 0x02, 0x06, 0x01, 0x00, 0x04, 0x0b, 0x08, 0x00, 0x00, 0x00, 0x00, 0x00
        /*0020*/ 	.byte	0x00, 0x00, 0x00, 0x00


//--------------------- .nv.info._ZN2at6native54_GLOBAL__N__f6d41790_21_PhiloxDistribution_cu_0636f2c123philox_multi_key_kernelIN3c108BFloat16EZZZZNS0_20_philox_normal_cuda_ERNS_6TensorERKS5_ddENKUlvE_clEvENKUlvE2_clEvENKUlvE_clEvEUlmmE0_ZZZNS0_20_philox_normal_cuda_ES6_S8_ddENKS9_clEvENKSA_clEvEUlfE_EEvPT_PKmllT0_T1_16OffsetCalculatorILi1EjLb0EE --------------------------
	.section	.nv.info._ZN2at6native54_GLOBAL__N__f6d41790_21_PhiloxDistribution_cu_0636f2c123philox_multi_key_kernelIN3c108BFloat16EZZZZNS0_20_philox_normal_cuda_ERNS_6TensorERKS5_ddENKUlvE_clEvENKUlvE2_clEvENKUlvE_clEvEUlmmE0_ZZZNS0_20_philox_normal_cuda_ES6_S8_ddENKS9_clEvENKSA_clEvEUlfE_EEvPT_PKmllT0_T1_16OffsetCalculatorILi1EjLb0EE,"",@"SHT_CUDA_INFO"
	.sectionflags	@""
	.align	4


	//----- nvinfo : EIATTR_CUDA_API_VERSION
	.align		4
        /*0000*/ 	.byte	0x04, 0x37
        /*0002*/ 	.short	(.L_150 - .L_149)
.L_149:
        /*0004*/ 	.word	0x00000082


	//----- nvinfo : EIATTR_KPARAM_INFO
	.align		4
.L_150:
        /*0008*/ 	.byte	0x04, 0x17
        /*000a*/ 	.short	(.L_152 - .L_151)
.L_151:
        /*000c*/ 	.word	0x00000000
        /*0010*/ 	.short	0x0006
        /*0012*/ 	.short	0x002c
        /*0014*/ 	.byte	0x00, 0xf0, 0x51, 0x06


	//----- nvinfo : EIATTR_KPARAM_INFO
	.align		4
.L_152:
        /*0018*/ 	.byte	0x04, 0x17
        /*001a*/ 	.short	(.L_154 - .L_153)
.L_153:
        /*001c*/ 	.word	0x00000000
        /*0020*/ 	.short	0x0005
        /*0022*/ 	.short	0x0024
        /*0024*/ 	.byte	0x00, 0xf0, 0x21, 0x00


	//----- nvinfo : EIATTR_KPARAM_INFO
	.align		4
.L_154:
        /*0028*/ 	.byte	0x04, 0x17
        /*002a*/ 	.short	(.L_156 - .L_155)
.L_155:
        /*002c*/ 	.word	0x00000000
        /*0030*/ 	.short	0x0004
        /*0032*/ 	.short	0x0020
        /*0034*/ 	.byte	0x00, 0xf0, 0x05, 0x00


	//----- nvinfo : EIATTR_KPARAM_INFO
	.align		4
.L_156:
        /*0038*/ 	.byte	0x04, 0x17
        /*003a*/ 	.short	(.L_158 - .L_157)
.L_157:
        /*003c*/ 	.word	0x00000000
        /*0040*/ 	.short	0x0003
        /*0042*/ 	.short	0x0018
        /*0044*/ 	.byte	0x00, 0xf0, 0x21, 0x00


	//----- nvinfo : EIATTR_KPARAM_INFO
	.align		4
.L_158:
        /*0048*/ 	.byte	0x04, 0x17
        /*004a*/ 	.short	(.L_160 - .L_159)
.L_159:
        /*004c*/ 	.word	0x00000000
        /*0050*/ 	.short	0x0002
        /*0052*/ 	.short	0x0010
        /*0054*/ 	.byte	0x00, 0xf0, 0x21, 0x00


	//----- nvinfo : EIATTR_KPARAM_INFO
	.align		4
.L_160:
        /*0058*/ 	.byte	0x04, 0x17
        /*005a*/ 	.short	(.L_162 - .L_161)
.L_161:
        /*005c*/ 	.word	0x00000000
        /*0060*/ 	.short	0x0001
        /*0062*/ 	.short	0x0008
        /*0064*/ 	.byte	0x00, 0xf0, 0x21, 0x00


	//----- nvinfo : EIATTR_KPARAM_INFO
	.align		4
.L_162:
        /*0068*/ 	.byte	0x04, 0x17
        /*006a*/ 	.short	(.L_164 - .L_163)
.L_163:
        /*006c*/ 	.word	0x00000000
        /*0070*/ 	.short	0x0000
        /*0072*/ 	.short	0x0000
        /*0074*/ 	.byte	0x00, 0xf0, 0x21, 0x00


	//----- nvinfo : EIATTR_SPARSE_MMA_MASK
	.align		4
.L_164:
        /*0078*/ 	.byte	0x03, 0x50
        /*007a*/ 	.short	0x0000


	//----- nvinfo : EIATTR_MAXREG_COUNT
	.align		4
        /*007c*/ 	.byte	0x03, 0x1b
        /*007e*/ 	.short	0x00ff


	//----- nvinfo : EIATTR_MERCURY_ISA_VERSION
	.align		4
        /*0080*/ 	.byte	0x03, 0x5f
        /*0082*/ 	.short	0x0101


	//----- nvinfo : EIATTR_EXIT_INSTR_OFFSETS
	.align		4
        /*0084*/ 	.byte	0x04, 0x1c
        /*0086*/ 	.short	(.L_166 - .L_165)


	//   ....[0]....
.L_165:
        /*0088*/ 	.word	0x00000150


	//   ....[1]....
        /*008c*/ 	.word	0x00001c20


	//   ....[2]....
        /*0090*/ 	.word	0x00001cf0


	//   ....[3]....
        /*0094*/ 	.word	0x00001d70


	//   ....[4]....
        /*0098*/ 	.word	0x00001df0


	//   ....[5]....
        /*009c*/ 	.word	0x00001e30


	//   ....[6]....
        /*00a0*/ 	.word	0x00001f00


	//----- nvinfo : EIATTR_CRS_STACK_SIZE
	.align		4
.L_166:
        /*00a4*/ 	.byte	0x04, 0x1e
        /*00a6*/ 	.short	(.L_168 - .L_167)
.L_167:
        /*00a8*/ 	.word	0x00000000


	//----- nvinfo : EIATTR_CBANK_PARAM_SIZE
	.align		4
.L_168:
        /*00ac*/ 	.byte	0x03, 0x19
        /*00ae*/ 	.short	0x01c0


	//----- nvinfo : EIATTR_PARAM_CBANK
	.align		4
        /*00b0*/ 	.byte	0x04, 0x0a
        /*00b2*/ 	.short	(.L_170 - .L_169)
	.align		4
.L_169:
        /*00b4*/ 	.word	index@(.nv.constant0._ZN2at6native54_GLOBAL__N__f6d41790_21_PhiloxDistribution_cu_0636f2c123philox_multi_key_kernelIN3c108BFloat16EZZZZNS0_20_philox_normal_cuda_ERNS_6TensorERKS5_ddENKUlvE_clEvENKUlvE2_clEvENKUlvE_clEvEUlmmE0_ZZZNS0_20_philox_normal_cuda_ES6_S8_ddENKS9_clEvENKSA_clEvEUlfE_EEvPT_PKmllT0_T1_16OffsetCalculatorILi1EjLb0EE)
        /*00b8*/ 	.short	0x0210
        /*00ba*/ 	.short	0x01c0


	//----- nvinfo : EIATTR_SW_WAR
	.align		4
.L_170:
        /*00bc*/ 	.byte	0x04, 0x36
        /*00be*/ 	.short	(.L_172 - .L_171)
.L_171:
        /*00c0*/ 	.word	0x00000008
.L_172:


//--------------------- .nv.info._ZN2at6native54_GLOBAL__N__f6d41790_21_PhiloxDistribution_cu_0636f2c124philox_single_key_kernelIN3c108BFloat16EZZZZNS0_20_philox_normal_cuda_ERNS_6TensorERKS5_ddENKUlvE_clEvENKUlvE2_clEvENKUlvE_clEvEUlmmE0_ZZZNS0_20_philox_normal_cuda_ES6_S8_ddENKS9_clEvENKSA_clEvEUlfE_EEvPT_PKmlT0_T1_ --------------------------
	.section	.nv.info._ZN2at6native54_GLOBAL__N__f6d41790_21_PhiloxDistribution_cu_0636f2c124philox_single_key_kernelIN3c108BFloat16EZZZZNS0_20_philox_normal_cuda_ERNS_6TensorERKS5_ddENKUlvE_clEvENKUlvE2_clEvENKUlvE_clEvEUlmmE0_ZZZNS0_20_philox_normal_cuda_ES6_S8_ddENKS9_clEvENKSA_clEvEUlfE_EEvPT_PKmlT0_T1_,"",@"SHT_CUDA_INFO"
	.sectionflags	@""
	.align	4


	//----- nvinfo : EIATTR_CUDA_API_VERSION
	.align		4
        /*0000*/ 	.byte	0x04, 0x37
        /*0002*/ 	.short	(.L_174 - .L_173)
.L_173:
        /*0004*/ 	.word	0x00000082


	//----- nvinfo : EIATTR_KPARAM_INFO
	.align		4
.L_174:
        /*0008*/ 	.byte	0x04, 0x17
        /*000a*/ 	.short	(.L_176 - .L_175)
.L_175:
        /*000c*/ 	.word	0x00000000
        /*0010*/ 	.short	0x0004
        /*0012*/ 	.short	0x001c
        /*0014*/ 	.byte	0x00, 0xf0, 0x21, 0x00


	//----- nvinfo : EIATTR_KPARAM_INFO
	.align		4
.L_176:
        /*0018*/ 	.byte	0x04, 0x17
        /*001a*/ 	.short	(.L_178 - .L_177)
.L_177:
        /*001c*/ 	.word	0x00000000
        /*0020*/ 	.short	0x0003
        /*0022*/ 	.short	0x0018
        /*0024*/ 	.byte	0x00, 0xf0, 0x05, 0x00


	//----- nvinfo : EIATTR_KPARAM_INFO
	.align		4
.L_178:
        /*0028*/ 	.byte	0x04, 0x17
        /*002a*/ 	.short	(.L_180 - .L_179)
.L_179:
        /*002c*/ 	.word	0x00000000
        /*0030*/ 	.short	0x0002
        /*0032*/ 	.short	0x0010
        /*0034*/ 	.byte	0x00, 0xf0, 0x21, 0x00


	//----- nvinfo : EIATTR_KPARAM_INFO
	.align		4
.L_180:
        /*0038*/ 	.byte	0x04, 0x17
        /*003a*/ 	.short	(.L_182 - .L_181)
.L_181:
        /*003c*/ 	.word	0x00000000
        /*0040*/ 	.short	0x0001
        /*0042*/ 	.short	0x0008
        /*0044*/ 	.byte	0x00, 0xf0, 0x21, 0x00


	//----- nvinfo : EIATTR_KPARAM_INFO
	.align		4
.L_182:
        /*0048*/ 	.byte	0x04, 0x17
        /*004a*/ 	.short	(.L_184 - .L_183)
.L_183:
        /*004c*/ 	.word	0x00000000
        /*0050*/ 	.short	0x0000
        /*0052*/ 	.short	0x0000
        /*0054*/ 	.byte	0x00, 0xf0, 0x21, 0x00


	//----- nvinfo : EIATTR_SPARSE_MMA_MASK
	.align		4
.L_184:
        /*0058*/ 	.byte	0x03, 0x50
        /*005a*/ 	.short	0x0000


	//----- nvinfo : EIATTR_MAXREG_COUNT
	.align		4
        /*005c*/ 	.byte	0x03, 0x1b
        /*005e*/ 	.short	0x00ff


	//----- nvinfo : EIATTR_MERCURY_ISA_VERSION
	.align		4
        /*0060*/ 	.byte	0x03, 0x5f
        /*0062*/ 	.short	0x0101


	//----- nvinfo : EIATTR_EXIT_INSTR_OFFSETS
	.align		4
        /*0064*/ 	.byte	0x04, 0x1c
        /*0066*/ 	.short	(.L_186 - .L_185)


	//   ....[0]....
.L_185:
        /*0068*/ 	.word	0x000007a0


	//   ....[1]....
        /*006c*/ 	.word	0x00000d20


	//   ....[2]....
        /*0070*/ 	.word	0x00001690


	//   ....[3]....
        /*0074*/ 	.word	0x00001890


	//----- nvinfo : EIATTR_CRS_STACK_SIZE
	.align		4
.L_186:
        /*0078*/ 	.byte	0x04, 0x1e
        /*007a*/ 	.short	(.L_188 - .L_187)
.L_187:
        /*007c*/ 	.word	0x00000000


	//----- nvinfo : EIATTR_CBANK_PARAM_SIZE
	.align		4
.L_188:
        /*0080*/ 	.byte	0x03, 0x19
        /*0082*/ 	.short	0x0024


	//----- nvinfo : EIATTR_PARAM_CBANK
	.align		4
        /*0084*/ 	.byte	0x04, 0x0a
        /*0086*/ 	.short	(.L_190 - .L_189)
	.align		4
.L_189:
        /*0088*/ 	.word	index@(.nv.constant0._ZN2at6native54_GLOBAL__N__f6d41790_21_PhiloxDistribution_cu_0636f2c124philox_single_key_kernelIN3c108BFloat16EZZZZNS0_20_philox_normal_cuda_ERNS_6TensorERKS5_ddENKUlvE_clEvENKUlvE2_clEvENKUlvE_clEvEUlmmE0_ZZZNS0_20_philox_normal_cuda_ES6_S8_ddENKS9_clEvENKSA_clEvEUlfE_EEvPT_PKmlT0_T1_)
        /*008c*/ 	.short	0x0210
        /*008e*/ 	.short	0x0024


	//----- nvinfo : EIATTR_SW_WAR
	.align		4
.L_190:
        /*0090*/ 	.byte	0x04, 0x36
        /*0092*/ 	.short	(.L_192 - .L_191)
.L_191:
        /*0094*/ 	.word	0x00000008
.L_192:


//--------------------- .nv.info._ZN2at6native54_GLOBAL__N__f6d41790_21_PhiloxDistribution_cu_0636f2c123philox_multi_key_kernelIN3c104HalfEZZZZNS0_20_philox_normal_cuda_ERNS_6TensorERKS5_ddENKUlvE_clEvENKUlvE1_clEvENKUlvE_clEvEUlmmE0_ZZZNS0_20_philox_normal_cuda_ES6_S8_ddENKS9_clEvENKSA_clEvEUlfE_EEvPT_PKmllT0_T1_16OffsetCalculatorILi1EjLb0EE --------------------------
	.section	.nv.info._ZN2at6native54_GLOBAL__N__f6d41790_21_PhiloxDistribution_cu_0636f2c123philox_multi_key_kernelIN3c104HalfEZZZZNS0_20_philox_normal_cuda_ERNS_6TensorERKS5_ddENKUlvE_clEvENKUlvE1_clEvENKUlvE_clEvEUlmmE0_ZZZNS0_20_philox_normal_cuda_ES6_S8_ddENKS9_clEvENKSA_clEvEUlfE_EEvPT_PKmllT0_T1_16OffsetCalculatorILi1EjLb0EE,"",@"SHT_CUDA_INFO"
	.sectionflags	@""
	.align	4


	//----- nvinfo : EIATTR_CUDA_API_VERSION
	.align		4
        /*0000*/ 	.byte	0x04, 0x37
        /*0002*/ 	.short	(.L_194 - .L_193)
.L_193:
        /*0004*/ 	.word	0x00000082


	//----- nvinfo : EIATTR_KPARAM_INFO
	.align		4
.L_194:
        /*0008*/ 	.byte	0x04, 0x17
        /*000a*/ 	.short	(.L_196 - .L_195)
.L_195:
        /*000c*/ 	.word	0x00000000
        /*0010*/ 	.short	0x0006
        /*0012*/ 	.short	0x002c
        /*0014*/ 	.byte	0x00, 0xf0, 0x51, 0x06


	//----- nvinfo : EIATTR_KPARAM_INFO
	.align		4
.L_196:
        /*0018*/ 	.byte	0x04, 0x17
        /*001a*/ 	.short	(.L_198 - .L_197)
.L_197:
        /*001c*/ 	.word	0x00000000
        /*0020*/ 	.short	0x0005
        /*0022*/ 	.short	0x0024
        /*0024*/ 	.byte	0x00, 0xf0, 0x21, 0x00


	//----- nvinfo : EIATTR_KPARAM_INFO
	.align		4
.L_198:
        /*0028*/ 	.byte	0x04, 0x17
        /*002a*/ 	.short	(.L_200 - .L_199)
.L_199:
        /*002c*/ 	.word	0x00000000
        /*0030*/ 	.short	0x0004
        /*0032*/ 	.short	0x0020
        /*0034*/ 	.byte	0x00, 0xf0, 0x05, 0x00


	//----- nvinfo : EIATTR_KPARAM_INFO
	.align		4
.L_200:
        /*0038*/ 	.byte	0x04, 0x17
        /*003a*/ 	.short	(.L_202 - .L_201)
.L_201:
        /*003c*/ 	.word	0x00000000
        /*0040*/ 	.short	0x0003
        /*0042*/ 	.short	0x0018
        /*0044*/ 	.byte	0x00, 0xf0, 0x21, 0x00


	//----- nvinfo : EIATTR_KPARAM_INFO
	.align		4
.L_202:
        /*0048*/ 	.byte	0x04, 0x17
        /*004a*/ 	.short	(.L_204 - .L_203)
.L_203:
        /*004c*/ 	.word	0x00000000
        /*0050*/ 	.short	0x0002
        /*0052*/ 	.short	0x0010
        /*0054*/ 	.byte	0x00, 0xf0, 0x21, 0x00


	//----- nvinfo : EIATTR_KPARAM_INFO
	.align		4
.L_204:
        /*0058*/ 	.byte	0x04, 0x17
        /*005a*/ 	.short	(.L_206 - .L_205)
.L_205:
        /*005c*/ 	.word	0x00000000
        /*0060*/ 	.short	0x0001
        /*0062*/ 	.short	0x0008
        /*0064*/ 	.byte	0x00, 0xf0, 0x21, 0x00


	//----- nvinfo : EIATTR_KPARAM_INFO
	.align		4
.L_206:
        /*0068*/ 	.byte	0x04, 0x17
        /*006a*/ 	.short	(.L_208 - .L_207)
.L_207:
        /*006c*/ 	.word	0x00000000
        /*0070*/ 	.short	0x0000
        /*0072*/ 	.short	0x0000
        /*0074*/ 	.byte	0x00, 0xf0, 0x21, 0x00


	//----- nvinfo : EIATTR_SPARSE_MMA_MASK
	.align		4
.L_208:
        /*0078*/ 	.byte	0x03, 0x50
        /*007a*/ 	.short	0x0000


	//----- nvinfo : EIATTR_MAXREG_COUNT
	.align		4
        /*007c*/ 	.byte	0x03, 0x1b
        /*007e*/ 	.short	0x00ff


	//----- nvinfo : EIATTR_MERCURY_ISA_VERSION
	.align		4
        /*0080*/ 	.byte	0x03, 0x5f
        /*0082*/ 	.short	0x0101


	//----- nvinfo : EIATTR_EXIT_INSTR_OFFSETS
	.align		4
        /*0084*/ 	.byte	0x04, 0x1c
        /*0086*/ 	.short	(.L_210 - .L_209)


	//   ....[0]....
.L_209:
        /*0088*/ 	.word	0x00000150


	//   ....[1]....
        /*008c*/ 	.word	0x00001c20


	//   ....[2]....
        /*0090*/ 	.word	0x00001cf0


	//   ....[3]....
        /*0094*/ 	.word	0x00001d70


	//   ....[4]....
        /*0098*/ 	.word	0x00001df0


	//   ....[5]....
        /*009c*/ 	.word	0x00001e30


	//   ....[6]....
        /*00a0*/ 	.word	0x00001f00


	//----- nvinfo : EIATTR_CRS_STACK_SIZE
	.align		4
.L_210:
        /*00a4*/ 	.byte	0x04, 0x1e
        /*00a6*/ 	.short	(.L_212 - .L_211)
.L_211:
        /*00a8*/ 	.word	0x00000000


	//----- nvinfo : EIATTR_CBANK_PARAM_SIZE
	.align		4
.L_212:
        /*00ac*/ 	.byte	0x03, 0x19
        /*00ae*/ 	.short	0x01c0


	//----- nvinfo : EIATTR_PARAM_CBANK
	.align		4
        /*00b0*/ 	.byte	0x04, 0x0a
        /*00b2*/ 	.short	(.L_214 - .L_213)
	.align		4
.L_213:
        /*00b4*/ 	.word	index@(.nv.constant0._ZN2at6native54_GLOBAL__N__f6d41790_21_PhiloxDistribution_cu_0636f2c123philox_multi_key_kernelIN3c104HalfEZZZZNS0_20_philox_normal_cuda_ERNS_6TensorERKS5_ddENKUlvE_clEvENKUlvE1_clEvENKUlvE_clEvEUlmmE0_ZZZNS0_20_philox_normal_cuda_ES6_S8_ddENKS9_clEvENKSA_clEvEUlfE_EEvPT_PKmllT0_T1_16OffsetCalculatorILi1EjLb0EE)
        /*00b8*/ 	.short	0x0210
        /*00ba*/ 	.short	0x01c0


	//----- nvinfo : EIATTR_SW_WAR
	.align		4
.L_214:
        /*00bc*/ 	.byte	0x04, 0x36
        /*00be*/ 	.short	(.L_216 - .L_215)
.L_215:
        /*00c0*/ 	.word	0x00000008
.L_216:


//--------------------- .nv.info._ZN2at6native54_GLOBAL__N__f6d41790_21_PhiloxDistribution_cu_0636f2c124philox_single_key_kernelIN3c104HalfEZZZZNS0_20_philox_normal_cuda_ERNS_6TensorERKS5_ddENKUlvE_clEvENKUlvE1_clEvENKUlvE_clEvEUlmmE0_ZZZNS0_20_philox_normal_cuda_ES6_S8_ddENKS9_clEvENKSA_clEvEUlfE_EEvPT_PKmlT0_T1_ --------------------------
	.section	.nv.info._ZN2at6native54_GLOBAL__N__f6d41790_21_PhiloxDistribution_cu_0636f2c124philox_single_key_kernelIN3c104HalfEZZZZNS0_20_philox_normal_cuda_ERNS_6TensorERKS5_ddENKUlvE_clEvENKUlvE1_clEvENKUlvE_clEvEUlmmE0_ZZZNS0_20_philox_normal_cuda_ES6_S8_ddENKS9_clEvENKSA_clEvEUlfE_EEvPT_PKmlT0_T1_,"",@"SHT_CUDA_INFO"
	.sectionflags	@""
	.align	4


	//----- nvinfo : EIATTR_CUDA_API_VERSION
	.align		4
        /*0000*/ 	.byte	0x04, 0x37
        /*0002*/ 	.short	(.L_218 - .L_217)
.L_217:
        /*0004*/ 	.word	0x00000082


	//----- nvinfo : EIATTR_KPARAM_INFO
	.align		4
.L_218:
        /*0008*/ 	.byte	0x04, 0x17
        /*000a*/ 	.short	(.L_220 - .L_219)
.L_219:
        /*000c*/ 	.word	0x00000000
        /*0010*/ 	.short	0x0004
        /*0012*/ 	.short	0x001c
        /*0014*/ 	.byte	0x00, 0xf0, 0x21, 0x00


	//----- nvinfo : EIATTR_KPARAM_INFO
	.align		4
.L_220:
        /*0018*/ 	.byte	0x04, 0x17
        /*001a*/ 	.short	(.L_222 - .L_221)
.L_221:
        /*001c*/ 	.word	0x00000000
        /*0020*/ 	.short	0x0003
        /*0022*/ 	.short	0x0018
        /*0024*/ 	.byte	0x00, 0xf0, 0x05, 0x00


	//----- nvinfo : EIATTR_KPARAM_INFO
	.align		4
.L_222:
        /*0028*/ 	.byte	0x04, 0x17
        /*002a*/ 	.short	(.L_224 - .L_223)
.L_223:
        /*002c*/ 	.word	0x00000000
        /*0030*/ 	.short	0x0002
        /*0032*/ 	.short	0x0010
        /*0034*/ 	.byte	0x00, 0xf0, 0x21, 0x00


	//----- nvinfo : EIATTR_KPARAM_INFO
	.align		4
.L_224:
        /*0038*/ 	.byte	0x04, 0x17
        /*003a*/ 	.short	(.L_226 - .L_225)
.L_225:
        /*003c*/ 	.word	0x00000000
        /*0040*/ 	.short	0x0001
        /*0042*/ 	.short	0x0008
        /*0044*/ 	.byte	0x00, 0xf0, 0x21, 0x00


	//----- nvinfo : EIATTR_KPARAM_INFO
	.align		4
.L_226:
        /*0048*/ 	.byte	0x04, 0x17
        /*004a*/ 	.short	(.L_228 - .L_227)
.L_227:
        /*004c*/ 	.word	0x00000000
        /*0050*/ 	.short	0x0000
        /*0052*/ 	.short	0x0000
        /*0054*/ 	.byte	0x00, 0xf0, 0x21, 0x00


	//----- nvinfo : EIATTR_SPARSE_MMA_MASK
	.align		4
.L_228:
        /*0058*/ 	.byte	0x03, 0x50
        /*005a*/ 	.short	0x0000


	//----- nvinfo : EIATTR_MAXREG_COUNT
	.align		4
        /*005c*/ 	.byte	0x03, 0x1b
        /*005e*/ 	.short	0x00ff


	//----- nvinfo : EIATTR_MERCURY_ISA_VERSION
	.align		4
        /*0060*/ 	.byte	0x03, 0x5f
        /*0062*/ 	.short	0x0101


	//----- nvinfo : EIATTR_EXIT_INSTR_OFFSETS
	.align		4
        /*0064*/ 	.byte	0x04, 0x1c
        /*0066*/ 	.short	(.L_230 - .L_229)


	//   ....[0]....
.L_229:
        /*0068*/ 	.word	0x000007a0


	//   ....[1]....
        /*006c*/ 	.word	0x00000d20


	//   ....[2]....
        /*0070*/ 	.word	0x00001690


	//   ....[3]....
        /*0074*/ 	.word	0x00001890


	//----- nvinfo : EIATTR_CRS_STACK_SIZE
	.align		4
.L_230:
        /*0078*/ 	.byte	0x04, 0x1e
        /*007a*/ 	.short	(.L_232 - .L_231)
.L_231:
        /*007c*/ 	.word	0x00000000


	//----- nvinfo : EIATTR_CBANK_PARAM_SIZE
	.align		4
.L_232:
        /*0080*/ 	.byte	0x03, 0x19
        /*0082*/ 	.short	0x0024


	//----- nvinfo : EIATTR_PARAM_CBANK
	.align		4
        /*0084*/ 	.byte	0x04, 0x0a
        /*0086*/ 	.short	(.L_234 - .L_233)
	.align		4
.L_233:
        /*0088*/ 	.word	index@(.nv.constant0._ZN2at6native54_GLOBAL__N__f6d41790_21_PhiloxDistribution_cu_0636f2c124philox_single_key_kernelIN3c104HalfEZZZZNS0_20_philox_normal_cuda_ERNS_6TensorERKS5_ddENKUlvE_clEvENKUlvE1_clEvENKUlvE_clEvEUlmmE0_ZZZNS0_20_philox_normal_cuda_ES6_S8_ddENKS9_clEvENKSA_clEvEUlfE_EEvPT_PKmlT0_T1_)
        /*008c*/ 	.short	0x0210
        /*008e*/ 	.short	0x0024


	//----- nvinfo : EIATTR_SW_WAR
	.align		4
.L_234:
        /*0090*/ 	.byte	0x04, 0x36
        /*0092*/ 	.short	(.L_236 - .L_235)
.L_235:
        /*0094*/ 	.word	0x00000008
.L_236:


//--------------------- .nv.info._ZN2at6native54_GLOBAL__N__f6d41790_21_PhiloxDistribution_cu_0636f2c123philox_multi_key_kernelIfZZZZNS0_20_philox_normal_cuda_ERNS_6TensorERKS3_ddENKUlvE_clEvENKUlvE0_clEvENKUlvE_clEvEUlmmE0_ZZZNS0_20_philox_normal_cuda_ES4_S6_ddENKS7_clEvENKS8_clEvEUlfE_EEvPT_PKmllT0_T1_16OffsetCalculatorILi1EjLb0EE --------------------------
	.section	.nv.info._ZN2at6native54_GLOBAL__N__f6d41790_21_PhiloxDistribution_cu_0636f2c123philox_multi_key_kernelIfZZZZNS0_20_philox_normal_cuda_ERNS_6TensorERKS3_ddENKUlvE_clEvENKUlvE0_clEvENKUlvE_clEvEUlmmE0_ZZZNS0_20_philox_normal_cuda_ES4_S6_ddENKS7_clEvENKS8_clEvEUlfE_EEvPT_PKmllT0_T1_16OffsetCalculatorILi1EjLb0EE,"",@"SHT_CUDA_INFO"
	.sectionflags	@""
	.align	4


	//----- nvinfo : EIATTR_CUDA_API_VERSION
	.align		4
        /*0000*/ 	.byte	0x04, 0x37
        /*0002*/ 	.short	(.L_238 - .L_237)
.L_237:
        /*0004*/ 	.word	0x00000082


	//----- nvinfo : EIATTR_KPARAM_INFO
	.align		4
.L_238:
        /*0008*/ 	.byte	0x04, 0x17
        /*000a*/ 	.short	(.L_240 - .L_239)
.L_239:
        /*000c*/ 	.word	0x00000000
        /*0010*/ 	.short	0x0006
        /*0012*/ 	.short	0x002c
        /*0014*/ 	.byte	0x00, 0xf0, 0x51, 0x06


	//----- nvinfo : EIATTR_KPARAM_INFO
	.align		4
.L_240:
        /*0018*/ 	.byte	0x04, 0x17
        /*001a*/ 	.short	(.L_242 - .L_241)
.L_241:
        /*001c*/ 	.word	0x00000000
        /*0020*/ 	.short	0x0005
        /*0022*/ 	.short	0x0024
        /*0024*/ 	.byte	0x00, 0xf0, 0x21, 0x00


	//----- nvinfo : EIATTR_KPARAM_INFO
	.align		4
.L_242:
        /*0028*/ 	.byte	0x04, 0x17
        /*002a*/ 	.short	(.L_244 - .L_243)
.L_243:
        /*002c*/ 	.word	0x00000000
        /*0030*/ 	.short	0x0004
        /*0032*/ 	.short	0x0020
        /*0034*/ 	.byte	0x00, 0xf0, 0x05, 0x00


	//----- nvinfo : EIATTR_KPARAM_INFO
	.align		4
.L_244:
        /*0038*/ 	.byte	0x04, 0x17
        /*003a*/ 	.short	(.L_246 - .L_245)
.L_245:
        /*003c*/ 	.word	0x00000000
        /*0040*/ 	.short	0x0003
        /*0042*/ 	.short	0x0018
        /*0044*/ 	.byte	0x00, 0xf0, 0x21, 0x00


	//----- nvinfo : EIATTR_KPARAM_INFO
	.align		4
.L_246:
        /*0048*/ 	.byte	0x04, 0x17
        /*004a*/ 	.short	(.L_248 - .L_247)
.L_247:
        /*004c*/ 	.word	0x00000000
        /*0050*/ 	.short	0x0002
        /*0052*/ 	.short	0x0010
        /*0054*/ 	.byte	0x00, 0xf0, 0x21, 0x00


	//----- nvinfo : EIATTR_KPARAM_INFO
	.align		4
.L_248:
        /*0058*/ 	.byte	0x04, 0x17
        /*005a*/ 	.short	(.L_250 - .L_249)
.L_249:
        /*005c*/ 	.word	0x00000000
        /*0060*/ 	.short	0x0001
        /*0062*/ 	.short	0x0008
        /*0064*/ 	.byte	0x00, 0xf0, 0x21, 0x00


	//----- nvinfo : EIATTR_KPARAM_INFO
	.align		4
.L_250:
        /*0068*/ 	.byte	0x04, 0x17
        /*006a*/ 	.short	(.L_252 - .L_251)
.L_251:
        /*006c*/ 	.word	0x00000000
        /*0070*/ 	.short	0x0000
        /*0072*/ 	.short	0x0000
        /*0074*/ 	.byte	0x00, 0xf0, 0x21, 0x00


	//----- nvinfo : EIATTR_SPARSE_MMA_MASK
	.align		4
.L_252:
        /*0078*/ 	.byte	0x03, 0x50
        /*007a*/ 	.short	0x0000


	//----- nvinfo : EIATTR_MAXREG_COUNT
	.align		4
        /*007c*/ 	.byte	0x03, 0x1b
        /*007e*/ 	.short	0x00ff


	//----- nvinfo : EIATTR_MERCURY_ISA_VERSION
	.align		4
        /*0080*/ 	.byte	0x03, 0x5f
        /*0082*/ 	.short	0x0101


	//----- nvinfo : EIATTR_EXIT_INSTR_OFFSETS
	.align		4
        /*0084*/ 	.byte	0x04, 0x1c
        /*0086*/ 	.short	(.L_254 - .L_253)


	//   ....[0]....
.L_253:
        /*0088*/ 	.word	0x00000150


	//   ....[1]....
        /*008c*/ 	.word	0x00001c20


	//   ....[2]....
        /*0090*/ 	.word	0x00001ce0


	//   ....[3]....
        /*0094*/ 	.word	0x00001d50


	//   ....[4]....
        /*0098*/ 	.word	0x00001dc0


	//   ....[5]....
        /*009c*/ 	.word	0x00001df0


	//   ....[6]....
        /*00a0*/ 	.word	0x00001ea0


	//----- nvinfo : EIATTR_CRS_STACK_SIZE
	.align		4
.L_254:
        /*00a4*/ 	.byte	0x04, 0x1e
        /*00a6*/ 	.short	(.L_256 - .L_255)
.L_255:
        /*00a8*/ 	.word	0x00000000


	//----- nvinfo : EIATTR_CBANK_PARAM_SIZE
	.align		4
.L_256:
        /*00ac*/ 	.byte	0x03, 0x19
        /*00ae*/ 	.short	0x01c0


	//----- nvinfo : EIATTR_PARAM_CBANK
	.align		4
        /*00b0*/ 	.byte	0x04, 0x0a
        /*00b2*/ 	.short	(.L_258 - .L_257)
	.align		4
.L_257:
        /*00b4*/ 	.word	index@(.nv.constant0._ZN2at6native54_GLOBAL__N__f6d41790_21_PhiloxDistribution_cu_0636f2c123philox_multi_key_kernelIfZZZZNS0_20_philox_normal_cuda_ERNS_6TensorERKS3_ddENKUlvE_clEvENKUlvE0_clEvENKUlvE_clEvEUlmmE0_ZZZNS0_20_philox_normal_cuda_ES4_S6_ddENKS7_clEvENKS8_clEvEUlfE_EEvPT_PKmllT0_T1_16OffsetCalculatorILi1EjLb0EE)
        /*00b8*/ 	.short	0x0210
        /*00ba*/ 	.short	0x01c0


	//----- nvinfo : EIATTR_SW_WAR
	.align		4
.L_258:
        /*00bc*/ 	.byte	0x04, 0x36
        /*00be*/ 	.short	(.L_260 - .L_259)
.L_259:
        /*00c0*/ 	.word	0x00000008
.L_260:


//--------------------- .nv.info._ZN2at6native54_GLOBAL__N__f6d41790_21_PhiloxDistribution_cu_0636f2c124philox_single_key_kernelIfZZZZNS0_20_philox_normal_cuda_ERNS_6TensorERKS3_ddENKUlvE_clEvENKUlvE0_clEvENKUlvE_clEvEUlmmE0_ZZZNS0_20_philox_normal_cuda_ES4_S6_ddENKS7_clEvENKS8_clEvEUlfE_EEvPT_PKmlT0_T1_ --------------------------
	.section	.nv.info._ZN2at6native54_GLOBAL__N__f6d41790_21_PhiloxDistribution_cu_0636f2c124philox_single_key_kernelIfZZZZNS0_20_philox_normal_cuda_ERNS_6TensorERKS3_ddENKUlvE_clEvENKUlvE0_clEvENKUlvE_clEvEUlmmE0_ZZZNS0_20_philox_normal_cuda_ES4_S6_ddENKS7_clEvENKS8_clEvEUlfE_EEvPT_PKmlT0_T1_,"",@"SHT_CUDA_INFO"
	.sectionflags	@""
	.align	4


	//----- nvinfo : EIATTR_CUDA_API_VERSION
	.align		4
        /*0000*/ 	.byte	0x04, 0x37
        /*0002*/ 	.short	(.L_262 - .L_261)
.L_261:
        /*0004*/ 	.word	0x00000082


	//----- nvinfo : EIATTR_KPARAM_INFO
	.align		4
.L_262:
        /*0008*/ 	.byte	0x04, 0x17
        /*000a*/ 	.short	(.L_264 - .L_263)
.L_263:
        /*000c*/ 	.word	0x00000000
        /*0010*/ 	.short	0x0004
        /*0012*/ 	.short	0x001c
        /*0014*/ 	.byte	0x00, 0xf0, 0x21, 0x00


	//----- nvinfo : EIATTR_KPARAM_INFO
	.align		4
.L_264:
        /*0018*/ 	.byte	0x04, 0x17
        /*001a*/ 	.short	(.L_266 - .L_265)
.L_265:
        /*001c*/ 	.word	0x00000000
        /*0020*/ 	.short	0x0003
        /*0022*/ 	.short	0x0018
        /*0024*/ 	.byte	0x00, 0xf0, 0x05, 0x00


	//----- nvinfo : EIATTR_KPARAM_INFO
	.align		4
.L_266:
        /*0028*/ 	.byte	0x04, 0x17
        /*002a*/ 	.short	(.L_268 - .L_267)
.L_267:
        /*002c*/ 	.word	0x00000000
        /*0030*/ 	.short	0x0002
        /*0032*/ 	.short	0x0010
        /*0034*/ 	.byte	0x00, 0xf0, 0x21, 0x00


	//----- nvinfo : EIATTR_KPARAM_INFO
	.align		4
.L_268:
        /*0038*/ 	.byte	0x04, 0x17
        /*003a*/ 	.short	(.L_270 - .L_269)
.L_269:
        /*003c*/ 	.word	0x00000000
        /*0040*/ 	.short	0x0001
        /*0042*/ 	.short	0x0008
        /*0044*/ 	.byte	0x00, 0xf0, 0x21, 0x00


	//----- nvinfo : EIATTR_KPARAM_INFO
	.align		4
.L_270:
        /*0048*/ 	.byte	0x04, 0x17
        /*004a*/ 	.short	(.L_272 - .L_271)
.L_271:
        /*004c*/ 	.word	0x00000000
        /*0050*/ 	.short	0x0000
        /*0052*/ 	.short	0x0000
        /*0054*/ 	.byte	0x00, 0xf0, 0x21, 0x00


	//----- nvinfo : EIATTR_SPARSE_MMA_MASK
	.align		4
.L_272:
        /*0058*/ 	.byte	0x03, 0x50
        /*005a*/ 	.short	0x0000


	//----- nvinfo : EIATTR_MAXREG_COUNT
	.align		4
        /*005c*/ 	.byte	0x03, 0x1b
        /*005e*/ 	.short	0x00ff


	//----- nvinfo : EIATTR_MERCURY_ISA_VERSION
	.align		4
        /*0060*/ 	.byte	0x03, 0x5f
        /*0062*/ 	.short	0x0101


	//----- nvinfo : EIATTR_EXIT_INSTR_OFFSETS
	.align		4
        /*0064*/ 	.byte	0x04, 0x1c
        /*0066*/ 	.short	(.L_274 - .L_273)


	//   ....[0]....
.L_273:
        /*0068*/ 	.word	0x00000780


	//   ....[1]....
        /*006c*/ 	.word	0x00000d00


	//   ....[2]....
        /*0070*/ 	.word	0x00001450


	//   ....[3]....
        /*0074*/ 	.word	0x00001640


	//----- nvinfo : EIATTR_CRS_STACK_SIZE
	.align		4
.L_274:
        /*0078*/ 	.byte	0x04, 0x1e
        /*007a*/ 	.short	(.L_276 - .L_275)
.L_275:
        /*007c*/ 	.word	0x00000000


	//----- nvinfo : EIATTR_CBANK_PARAM_SIZE
	.align		4
.L_276:
        /*0080*/ 	.byte	0x03, 0x19
        /*0082*/ 	.short	0x0024


	//----- nvinfo : EIATTR_PARAM_CBANK
	.align		4
        /*0084*/ 	.byte	0x04, 0x0a
        /*0086*/ 	.short	(.L_278 - .L_277)
	.align		4
.L_277:
        /*0088*/ 	.word	index@(.nv.constant0._ZN2at6native54_GLOBAL__N__f6d41790_21_PhiloxDistribution_cu_0636f2c124philox_single_key_kernelIfZZZZNS0_20_philox_normal_cuda_ERNS_6TensorERKS3_ddENKUlvE_clEvENKUlvE0_clEvENKUlvE_clEvEUlmmE0_ZZZNS0_20_philox_normal_cuda_ES4_S6_ddENKS7_clEvENKS8_clEvEUlfE_EEvPT_PKmlT0_T1_)
        /*008c*/ 	.short	0x0210
        /*008e*/ 	.short	0x0024


	//----- nvinfo : EIATTR_SW_WAR
	.align		4
.L_278:
        /*0090*/ 	.byte	0x04, 0x36
        /*0092*/ 	.short	(.L_280 - .L_279)
.L_279:
        /*0094*/ 	.word	0x00000008
.L_280:


//--------------------- .nv.info._ZN2at6native54_GLOBAL__N__f6d41790_21_PhiloxDistribution_cu_0636f2c123philox_multi_key_kernelIdZZZZNS0_20_philox_normal_cuda_ERNS_6TensorERKS3_ddENKUlvE_clEvENKUlvE_clEvENKUlvE_clEvEUlmmE_ZZZNS0_20_philox_normal_cuda_ES4_S6_ddENKS7_clEvENKS8_clEvEUldE_EEvPT_PKmllT0_T1_16OffsetCalculatorILi1EjLb0EE --------------------------
	.section	.nv.info._ZN2at6native54_GLOBAL__N__f6d41790_21_PhiloxDistribution_cu_0636f2c123philox_multi_key_kernelIdZZZZNS0_20_philox_normal_cuda_ERNS_6TensorERKS3_ddENKUlvE_clEvENKUlvE_clEvENKUlvE_clEvEUlmmE_ZZZNS0_20_philox_normal_cuda_ES4_S6_ddENKS7_clEvENKS8_clEvEUldE_EEvPT_PKmllT0_T1_16OffsetCalculatorILi1EjLb0EE,"",@"SHT_CUDA_INFO"
	.sectionflags	@""
	.align	4


	//----- nvinfo : EIATTR_CUDA_API_VERSION
	.align		4
        /*0000*/ 	.byte	0x04, 0x37
        /*0002*/ 	.short	(.L_282 - .L_281)
.L_281:
        /*0004*/ 	.word	0x00000082


	//----- nvinfo : EIATTR_KPARAM_INFO
	.align		4
.L_282:
        /*0008*/ 	.byte	0x04, 0x17
        /*000a*/ 	.short	(.L_284 - .L_283)
.L_283:
        /*000c*/ 	.word	0x00000000
        /*0010*/ 	.short	0x0006
        /*0012*/ 	.short	0x0038
        /*0014*/ 	.byte	0x00, 0xf0, 0x51, 0x06


	//----- nvinfo : EIATTR_KPARAM_INFO
	.align		4
.L_284:
        /*0018*/ 	.byte	0x04, 0x17
        /*001a*/ 	.short	(.L_286 - .L_285)
.L_285:
        /*001c*/ 	.word	0x00000000
        /*0020*/ 	.short	0x0005
        /*0022*/ 	.short	0x0028
        /*0024*/ 	.byte	0x00, 0xf0, 0x41, 0x00


	//----- nvinfo : EIATTR_KPARAM_INFO
	.align		4
.L_286:
        /*0028*/ 	.byte	0x04, 0x17
        /*002a*/ 	.short	(.L_288 - .L_287)
.L_287:
        /*002c*/ 	.word	0x00000000
        /*0030*/ 	.short	0x0004
        /*0032*/ 	.short	0x0020
        /*0034*/ 	.byte	0x00, 0xf0, 0x05, 0x00


	//----- nvinfo : EIATTR_KPARAM_INFO
	.align		4
.L_288:
        /*0038*/ 	.byte	0x04, 0x17
        /*003a*/ 	.short	(.L_290 - .L_289)
.L_289:
        /*003c*/ 	.word	0x00000000
        /*0040*/ 	.short	0x0003
        /*0042*/ 	.short	0x0018
        /*0044*/ 	.byte	0x00, 0xf0, 0x21, 0x00


	//----- nvinfo : EIATTR_KPARAM_INFO
	.align		4
.L_290:
        /*0048*/ 	.byte	0x04, 0x17
        /*004a*/ 	.short	(.L_292 - .L_291)
.L_291:
        /*004c*/ 	.word	0x00000000
        /*0050*/ 	.short	0x0002
        /*0052*/ 	.short	0x0010
        /*0054*/ 	.byte	0x00, 0xf0, 0x21, 0x00


	//----- nvinfo : EIATTR_KPARAM_INFO
	.align		4
.L_292:
        /*0058*/ 	.byte	0x04, 0x17
        /*005a*/ 	.short	(.L_294 - .L_293)
.L_293:
        /*005c*/ 	.word	0x00000000
        /*0060*/ 	.short	0x0001
        /*0062*/ 	.short	0x0008
        /*0064*/ 	.byte	0x00, 0xf0, 0x21, 0x00


	//----- nvinfo : EIATTR_KPARAM_INFO
	.align		4
.L_294:
        /*0068*/ 	.byte	0x04, 0x17
        /*006a*/ 	.short	(.L_296 - .L_295)
.L_295:
        /*006c*/ 	.word	0x00000000
        /*0070*/ 	.short	0x0000
        /*0072*/ 	.short	0x0000
        /*0074*/ 	.byte	0x00, 0xf0, 0x21, 0x00


	//----- nvinfo : EIATTR_SPARSE_MMA_MASK
	.align		4
.L_296:
        /*0078*/ 	.byte	0x03, 0x50
        /*007a*/ 	.short	0x0000


	//----- nvinfo : EIATTR_MAXREG_COUNT
	.align		4
        /*007c*/ 	.byte	0x03, 0x1b
        /*007e*/ 	.short	0x00ff


	//----- nvinfo : EIATTR_MERCURY_ISA_VERSION
	.align		4
        /*0080*/ 	.byte	0x03, 0x5f
        /*0082*/ 	.short	0x0101


	//----- nvinfo : EIATTR_EXIT_INSTR_OFFSETS
	.align		4
        /*0084*/ 	.byte	0x04, 0x1c
        /*0086*/ 	.short	(.L_298 - .L_297)


	//   ....[0]....
.L_297:
        /*0088*/ 	.word	0x00000150


	//   ....[1]....
        /*008c*/ 	.word	0x000026c0


	//   ....[2]....
        /*0090*/ 	.word	0x00002780


	//   ....[3]....
        /*0094*/ 	.word	0x000027b0


	//   ....[4]....
        /*0098*/ 	.word	0x00002880


	//----- nvinfo : EIATTR_CRS_STACK_SIZE
	.align		4
.L_298:
        /*009c*/ 	.byte	0x04, 0x1e
        /*009e*/ 	.short	(.L_300 - .L_299)
.L_299:
        /*00a0*/ 	.word	0x00000000


	//----- nvinfo : EIATTR_CBANK_PARAM_SIZE
	.align		4
.L_300:
        /*00a4*/ 	.byte	0x03, 0x19
        /*00a6*/ 	.short	0x01cc


	//----- nvinfo : EIATTR_PARAM_CBANK
	.align		4
        /*00a8*/ 	.byte	0x04, 0x0a
        /*00aa*/ 	.short	(.L_302 - .L_301)
	.align		4
.L_301:
        /*00ac*/ 	.word	index@(.nv.constant0._ZN2at6native54_GLOBAL__N__f6d41790_21_PhiloxDistribution_cu_0636f2c123philox_multi_key_kernelIdZZZZNS0_20_philox_normal_cuda_ERNS_6TensorERKS3_ddENKUlvE_clEvENKUlvE_clEvENKUlvE_clEvEUlmmE_ZZZNS0_20_philox_normal_cuda_ES4_S6_ddENKS7_clEvENKS8_clEvEUldE_EEvPT_PKmllT0_T1_16OffsetCalculatorILi1EjLb0EE)
        /*00b0*/ 	.short	0x0210
        /*00b2*/ 	.short	0x01cc


	//----- nvinfo : EIATTR_SW_WAR
	.align		4
.L_302:
        /*00b4*/ 	.byte	0x04, 0x36
        /*00b6*/ 	.short	(.L_304 - .L_303)
.L_303:
        /*00b8*/ 	.word	0x00000008
.L_304:


//--------------------- .nv.info._ZN2at6native54_GLOBAL__N__f6d41790_21_PhiloxDistribution_cu_0636f2c124philox_single_key_kernelIdZZZZNS0_20_philox_normal_cuda_ERNS_6TensorERKS3_ddENKUlvE_clEvENKUlvE_clEvENKUlvE_clEvEUlmmE_ZZZNS0_20_philox_normal_cuda_ES4_S6_ddENKS7_clEvENKS8_clEvEUldE_EEvPT_PKmlT0_T1_ --------------------------
	.section	.nv.info._ZN2at6native54_GLOBAL__N__f6d41790_21_PhiloxDistribution_cu_0636f2c124philox_single_key_kernelIdZZZZNS0_20_philox_normal_cuda_ERNS_6TensorERKS3_ddENKUlvE_clEvENKUlvE_clEvENKUlvE_clEvEUlmmE_ZZZNS0_20_philox_normal_cuda_ES4_S6_ddENKS7_clEvENKS8_clEvEUldE_EEvPT_PKmlT0_T1_,"",@"SHT_CUDA_INFO"
	.sectionflags	@""
	.align	4


	//----- nvinfo : EIATTR_CUDA_API_VERSION
	.align		4
        /*0000*/ 	.byte	0x04, 0x37
        /*0002*/ 	.short	(.L_306 - .L_305)
.L_305:
        /*0004*/ 	.word	0x00000082


	//----- nvinfo : EIATTR_KPARAM_INFO
	.align		4
.L_306:
        /*0008*/ 	.byte	0x04, 0x17
        /*000a*/ 	.short	(.L_308 - .L_307)
.L_307:
        /*000c*/ 	.word	0x00000000
        /*0010*/ 	.short	0x0004
        /*0012*/ 	.short	0x0020
        /*0014*/ 	.byte	0x00, 0xf0, 0x41, 0x00


	//----- nvinfo : EIATTR_KPARAM_INFO
	.align		4
.L_308:
        /*0018*/ 	.byte	0x04, 0x17
        /*001a*/ 	.short	(.L_310 - .L_309)
.L_309:
        /*001c*/ 	.word	0x00000000
        /*0020*/ 	.short	0x0003
        /*0022*/ 	.short	0x0018
        /*0024*/ 	.byte	0x00, 0xf0, 0x05, 0x00


	//----- nvinfo : EIATTR_KPARAM_INFO
	.align		4
.L_310:
        /*0028*/ 	.byte	0x04, 0x17
        /*002a*/ 	.short	(.L_312 - .L_311)
.L_311:
        /*002c*/ 	.word	0x00000000
        /*0030*/ 	.short	0x0002
        /*0032*/ 	.short	0x0010
        /*0034*/ 	.byte	0x00, 0xf0, 0x21, 0x00


	//----- nvinfo : EIATTR_KPARAM_INFO
	.align		4
.L_312:
        /*0038*/ 	.byte	0x04, 0x17
        /*003a*/ 	.short	(.L_314 - .L_313)
.L_313:
        /*003c*/ 	.word	0x00000000
        /*0040*/ 	.short	0x0001
        /*0042*/ 	.short	0x0008
        /*0044*/ 	.byte	0x00, 0xf0, 0x21, 0x00


	//----- nvinfo : EIATTR_KPARAM_INFO
	.align		4
.L_314:
        /*0048*/ 	.byte	0x04, 0x17
        /*004a*/ 	.short	(.L_316 - .L_315)
.L_315:
        /*004c*/ 	.word	0x00000000
        /*0050*/ 	.short	0x0000
        /*0052*/ 	.short	0x0000
        /*0054*/ 	.byte	0x00, 0xf0, 0x21, 0x00


	//----- nvinfo : EIATTR_SPARSE_MMA_MASK
	.align		4
.L_316:
        /*0058*/ 	.byte	0x03, 0x50
        /*005a*/ 	.short	0x0000


	//----- nvinfo : EIATTR_MAXREG_COUNT
	.align		4
        /*005c*/ 	.byte	0x03, 0x1b
        /*005e*/ 	.short	0x00ff


	//----- nvinfo : EIATTR_MERCURY_ISA_VERSION
	.align		4
        /*0060*/ 	.byte	0x03, 0x5f
        /*0062*/ 	.short	0x0101


	//----- nvinfo : EIATTR_EXIT_INSTR_OFFSETS
	.align		4
        /*0064*/ 	.byte	0x04, 0x1c
        /*0066*/ 	.short	(.L_318 - .L_317)


	//   ....[0]....
.L_317:
        /*0068*/ 	.word	0x000012d0


	//   ....[1]....
        /*006c*/ 	.word	0x000023d0


	//   ....[2]....
        /*0070*/ 	.word	0x00002e10


	//   ....[3]....
        /*0074*/ 	.word	0x00002f90


	//----- nvinfo : EIATTR_CRS_STACK_SIZE
	.align		4
.L_318:
        /*0078*/ 	.byte	0x04, 0x1e
        /*007a*/ 	.short	(.L_320 - .L_319)
.L_319:
        /*007c*/ 	.word	0x00000000


	//----- nvinfo : EIATTR_CBANK_PARAM_SIZE
	.align		4
.L_320:
        /*0080*/ 	.byte	0x03, 0x19
        /*0082*/ 	.short	0x0030


	//----- nvinfo : EIATTR_PARAM_CBANK
	.align		4
        /*0084*/ 	.byte	0x04, 0x0a
        /*0086*/ 	.short	(.L_322 - .L_321)
	.align		4
.L_321:
        /*0088*/ 	.word	index@(.nv.constant0._ZN2at6native54_GLOBAL__N__f6d41790_21_PhiloxDistribution_cu_0636f2c124philox_single_key_kernelIdZZZZNS0_20_philox_normal_cuda_ERNS_6TensorERKS3_ddENKUlvE_clEvENKUlvE_clEvENKUlvE_clEvEUlmmE_ZZZNS0_20_philox_normal_cuda_ES4_S6_ddENKS7_clEvENKS8_clEvEUldE_EEvPT_PKmlT0_T1_)
        /*008c*/ 	.short	0x0210
        /*008e*/ 	.short	0x0030


	//----- nvinfo : EIATTR_SW_WAR
	.align		4
.L_322:
        /*0090*/ 	.byte	0x04, 0x36
        /*0092*/ 	.short	(.L_324 - .L_323)
.L_323:
        /*0094*/ 	.word	0x00000008
.L_324:


//--------------------- .nv.info._ZN2at6native54_GLOBAL__N__f6d41790_21_PhiloxDistribution_cu_0636f2c123philox_multi_key_kernelIN3c108BFloat16EZZZZNS0_21_philox_uniform_cuda_ERNS_6TensorERKS5_ddENKUlvE_clEvENKUlvE2_clEvENKUlvE_clEvEUlmmE0_ZZZNS0_21_philox_uniform_cuda_ES6_S8_ddENKS9_clEvENKSA_clEvEUlT_E_EEvPSD_PKmllT0_T1_16OffsetCalculatorILi1EjLb0EE --------------------------
	.section	.nv.info._ZN2at6native54_GLOBAL__N__f6d41790_21_PhiloxDistribution_cu_0636f2c123philox_multi_key_kernelIN3c108BFloat16EZZZZNS0_21_philox_uniform_cuda_ERNS_6TensorERKS5_ddENKUlvE_clEvENKUlvE2_clEvENKUlvE_clEvEUlmmE0_ZZZNS0_21_philox_uniform_cuda_ES6_S8_ddENKS9_clEvENKSA_clEvEUlT_E_EEvPSD_PKmllT0_T1_16OffsetCalculatorILi1EjLb0EE,"",@"SHT_CUDA_INFO"
	.sectionflags	@""
	.align	4


	//----- nvinfo : EIATTR_CUDA_API_VERSION
	.align		4
        /*0000*/ 	.byte	0x04, 0x37
        /*0002*/ 	.short	(.L_326 - .L_325)
.L_325:
        /*0004*/ 	.word	0x00000082


	//----- nvinfo : EIATTR_KPARAM_INFO
	.align		4
.L_326:
        /*0008*/ 	.byte	0x04, 0x17
        /*000a*/ 	.short	(.L_328 - .L_327)
.L_327:
        /*000c*/ 	.word	0x00000000
        /*0010*/ 	.short	0x0006
        /*0012*/ 	.short	0x0028
        /*0014*/ 	.byte	0x00, 0xf0, 0x51, 0x06


	//----- nvinfo : EIATTR_KPARAM_INFO
	.align		4
.L_328:
        /*0018*/ 	.byte	0x04, 0x17
        /*001a*/ 	.short	(.L_330 - .L_329)
.L_329:
        /*001c*/ 	.word	0x00000000
        /*0020*/ 	.short	0x0005
        /*0022*/ 	.short	0x0022
        /*0024*/ 	.byte	0x00, 0xf0, 0x11, 0x00


	//----- nvinfo : EIATTR_KPARAM_INFO
	.align		4
.L_330:
        /*0028*/ 	.byte	0x04, 0x17
        /*002a*/ 	.short	(.L_332 - .L_331)
.L_331:
        /*002c*/ 	.word	0x00000000
        /*0030*/ 	.short	0x0004
        /*0032*/ 	.short	0x0020
        /*0034*/ 	.byte	0x00, 0xf0, 0x05, 0x00


	//----- nvinfo : EIATTR_KPARAM_INFO
	.align		4
.L_332:
        /*0038*/ 	.byte	0x04, 0x17
        /*003a*/ 	.short	(.L_334 - .L_333)
.L_333:
        /*003c*/ 	.word	0x00000000
        /*0040*/ 	.short	0x0003
        /*0042*/ 	.short	0x0018
        /*0044*/ 	.byte	0x00, 0xf0, 0x21, 0x00


	//----- nvinfo : EIATTR_KPARAM_INFO
	.align		4
.L_334:
        /*0048*/ 	.byte	0x04, 0x17
        /*004a*/ 	.short	(.L_336 - .L_335)
.L_335:
        /*004c*/ 	.word	0x00000000
        /*0050*/ 	.short	0x0002
        /*0052*/ 	.short	0x0010
        /*0054*/ 	.byte	0x00, 0xf0, 0x21, 0x00


	//----- nvinfo : EIATTR_KPARAM_INFO
	.align		4
.L_336:
        /*0058*/ 	.byte	0x04, 0x17
        /*005a*/ 	.short	(.L_338 - .L_337)
.L_337:
        /*005c*/ 	.word	0x00000000
        /*0060*/ 	.short	0x0001
        /*0062*/ 	.short	0x0008
        /*0064*/ 	.byte	0x00, 0xf0, 0x21, 0x00


	//----- nvinfo : EIATTR_KPARAM_INFO
	.align		4
.L_338:
        /*0068*/ 	.byte	0x04, 0x17
        /*006a*/ 	.short	(.L_340 - .L_339)
.L_339:
        /*006c*/ 	.word	0x00000000
        /*0070*/ 	.short	0x0000
        /*0072*/ 	.short	0x0000
        /*0074*/ 	.byte	0x00, 0xf0, 0x21, 0x00


	//----- nvinfo : EIATTR_SPARSE_MMA_MASK
	.align		4
.L_340:
        /*0078*/ 	.byte	0x03, 0x50
        /*007a*/ 	.short	0x0000


	//----- nvinfo : EIATTR_MAXREG_COUNT
	.align		4
        /*007c*/ 	.byte	0x03, 0x1b
        /*007e*/ 	.short	0x00ff


	//----- nvinfo : EIATTR_MERCURY_ISA_VERSION
	.align		4
        /*0080*/ 	.byte	0x03, 0x5f
        /*0082*/ 	.short	0x0101


	//----- nvinfo : EIATTR_EXIT_INSTR_OFFSETS
	.align		4
        /*0084*/ 	.byte	0x04, 0x1c
        /*0086*/ 	.short	(.L_342 - .L_341)


	//   ....[0]....
.L_341:
        /*0088*/ 	.word	0x00000150


	//   ....[1]....
        /*008c*/ 	.word	0x00001a50


	//   ....[2]....
        /*0090*/ 	.word	0x00001b70


	//   ....[3]....
        /*0094*/ 	.word	0x00001c10


	//   ....[4]....
        /*0098*/ 	.word	0x00001cb0


	//   ....[5]....
        /*009c*/ 	.word	0x00001d10


	//   ....[6]....
        /*00a0*/ 	.word	0x00001e90


	//----- nvinfo : EIATTR_CRS_STACK_SIZE
	.align		4
.L_342:
        /*00a4*/ 	.byte	0x04, 0x1e
        /*00a6*/ 	.short	(.L_344 - .L_343)
.L_343:
        /*00a8*/ 	.word	0x00000000


	//----- nvinfo : EIATTR_CBANK_PARAM_SIZE
	.align		4
.L_344:
        /*00ac*/ 	.byte	0x03, 0x19
        /*00ae*/ 	.short	0x01bc


	//----- nvinfo : EIATTR_PARAM_CBANK
	.align		4
        /*00b0*/ 	.byte	0x04, 0x0a
        /*00b2*/ 	.short	(.L_346 - .L_345)
	.align		4
.L_345:
        /*00b4*/ 	.word	index@(.nv.constant0._ZN2at6native54_GLOBAL__N__f6d41790_21_PhiloxDistribution_cu_0636f2c123philox_multi_key_kernelIN3c108BFloat16EZZZZNS0_21_philox_uniform_cuda_ERNS_6TensorERKS5_ddENKUlvE_clEvENKUlvE2_clEvENKUlvE_clEvEUlmmE0_ZZZNS0_21_philox_uniform_cuda_ES6_S8_ddENKS9_clEvENKSA_clEvEUlT_E_EEvPSD_PKmllT0_T1_16OffsetCalculatorILi1EjLb0EE)
        /*00b8*/ 	.short	0x0210
        /*00ba*/ 	.short	0x01bc


	//----- nvinfo : EIATTR_SW_WAR
	.align		4
.L_346:
        /*00bc*/ 	.byte	0x04, 0x36
        /*00be*/ 	.short	(.L_348 - .L_347)
.L_347:
        /*00c0*/ 	.word	0x00000008
.L_348:


//--------------------- .nv.info._ZN2at6native54_GLOBAL__N__f6d41790_21_PhiloxDistribution_cu_0636f2c124philox_single_key_kernelIN3c108BFloat16EZZZZNS0_21_philox_uniform_cuda_ERNS_6TensorERKS5_ddENKUlvE_clEvENKUlvE2_clEvENKUlvE_clEvEUlmmE0_ZZZNS0_21_philox_uniform_cuda_ES6_S8_ddENKS9_clEvENKSA_clEvEUlT_E_EEvPSD_PKmlT0_T1_ --------------------------
	.section	.nv.info._ZN2at6native54_GLOBAL__N__f6d41790_21_PhiloxDistribution_cu_0636f2c124philox_single_key_kernelIN3c108BFloat16EZZZZNS0_21_philox_uniform_cuda_ERNS_6TensorERKS5_ddENKUlvE_clEvENKUlvE2_clEvENKUlvE_clEvEUlmmE0_ZZZNS0_21_philox_uniform_cuda_ES6_S8_ddENKS9_clEvENKSA_clEvEUlT_E_EEvPSD_PKmlT0_T1_,"",@"SHT_CUDA_INFO"
	.sectionflags	@""
	.align	4


	//----- nvinfo : EIATTR_CUDA_API_VERSION
	.align		4
        /*0000*/ 	.byte	0x04, 0x37
        /*0002*/ 	.short	(.L_350 - .L_349)
.L_349:
        /*0004*/ 	.word	0x00000082


	//----- nvinfo : EIATTR_KPARAM_INFO
	.align		4
.L_350:
        /*0008*/ 	.byte	0x04, 0x17
        /*000a*/ 	.short	(.L_352 - .L_351)
.L_351:
        /*000c*/ 	.word	0x00000000
        /*0010*/ 	.short	0x0004
        /*0012*/ 	.short	0x001a
        /*0014*/ 	.byte	0x00, 0xf0, 0x11, 0x00


	//----- nvinfo : EIATTR_KPARAM_INFO
	.align		4
.L_352:
        /*0018*/ 	.byte	0x04, 0x17
        /*001a*/ 	.short	(.L_354 - .L_353)
.L_353:
        /*001c*/ 	.word	0x00000000
        /*0020*/ 	.short	0x0003
        /*0022*/ 	.short	0x0018
        /*0024*/ 	.byte	0x00, 0xf0, 0x05, 0x00


	//----- nvinfo : EIATTR_KPARAM_INFO
	.align		4
.L_354:
        /*0028*/ 	.byte	0x04, 0x17
        /*002a*/ 	.short	(.L_356 - .L_355)
.L_355:
        /*002c*/ 	.word	0x00000000
        /*0030*/ 	.short	0x0002
        /*0032*/ 	.short	0x0010
        /*0034*/ 	.byte	0x00, 0xf0, 0x21, 0x00


	//----- nvinfo : EIATTR_KPARAM_INFO
	.align		4
.L_356:
        /*0038*/ 	.byte	0x04, 0x17
        /*003a*/ 	.short	(.L_358 - .L_357)
.L_357:
        /*003c*/ 	.word	0x00000000
        /*0040*/ 	.short	0x0001
        /*0042*/ 	.short	0x0008
        /*0044*/ 	.byte	0x00, 0xf0, 0x21, 0x00


	//----- nvinfo : EIATTR_KPARAM_INFO
	.align		4
.L_358:
        /*0048*/ 	.byte	0x04, 0x17
        /*004a*/ 	.short	(.L_360 - .L_359)
.L_359:
        /*004c*/ 	.word	0x00000000
        /*0050*/ 	.short	0x0000
        /*0052*/ 	.short	0x0000
        /*0054*/ 	.byte	0x00, 0xf0, 0x21, 0x00


	//----- nvinfo : EIATTR_SPARSE_MMA_MASK
	.align		4
.L_360:
        /*0058*/ 	.byte	0x03, 0x50
        /*005a*/ 	.short	0x0000


	//----- nvinfo : EIATTR_MAXREG_COUNT
	.align		4
        /*005c*/ 	.byte	0x03, 0x1b
        /*005e*/ 	.short	0x00ff


	//----- nvinfo : EIATTR_MERCURY_ISA_VERSION
	.align		4
        /*0060*/ 	.byte	0x03, 0x5f
        /*0062*/ 	.short	0x0101


	//----- nvinfo : EIATTR_EXIT_INSTR_OFFSETS
	.align		4
        /*0064*/ 	.byte	0x04, 0x1c
        /*0066*/ 	.short	(.L_362 - .L_361)


	//   ....[0]....
.L_361:
        /*0068*/ 	.word	0x000006b0


	//   ....[1]....
        /*006c*/ 	.word	0x00000ae0


	//   ....[2]....
        /*0070*/ 	.word	0x00001a90


	//   ....[3]....
        /*0074*/ 	.word	0x00001c70


	//----- nvinfo : EIATTR_CRS_STACK_SIZE
	.align		4
.L_362:
        /*0078*/ 	.byte	0x04, 0x1e
        /*007a*/ 	.short	(.L_364 - .L_363)
.L_363:
        /*007c*/ 	.word	0x00000000


	//----- nvinfo : EIATTR_CBANK_PARAM_SIZE
	.align		4
.L_364:
        /*0080*/ 	.byte	0x03, 0x19
        /*0082*/ 	.short	0x001e


	//----- nvinfo : EIATTR_PARAM_CBANK
	.align		4
        /*0084*/ 	.byte	0x04, 0x0a
        /*0086*/ 	.short	(.L_366 - .L_365)
	.align		4
.L_365:
        /*0088*/ 	.word	index@(.nv.constant0._ZN2at6native54_GLOBAL__N__f6d41790_21_PhiloxDistribution_cu_0636f2c124philox_single_key_kernelIN3c108BFloat16EZZZZNS0_21_philox_uniform_cuda_ERNS_6TensorERKS5_ddENKUlvE_clEvENKUlvE2_clEvENKUlvE_clEvEUlmmE0_ZZZNS0_21_philox_uniform_cuda_ES6_S8_ddENKS9_clEvENKSA_clEvEUlT_E_EEvPSD_PKmlT0_T1_)
        /*008c*/ 	.short	0x0210
        /*008e*/ 	.short	0x001e


	//----- nvinfo : EIATTR_SW_WAR
	.align		4
.L_366:
        /*0090*/ 	.byte	0x04, 0x36
        /*0092*/ 	.short	(.L_368 - .L_367)
.L_367:
        /*0094*/ 	.word	0x00000008
.L_368:


//--------------------- .nv.info._ZN2at6native54_GLOBAL__N__f6d41790_21_PhiloxDistribution_cu_0636f2c123philox_multi_key_kernelIN3c104HalfEZZZZNS0_21_philox_uniform_cuda_ERNS_6TensorERKS5_ddENKUlvE_clEvENKUlvE1_clEvENKUlvE_clEvEUlmmE0_ZZZNS0_21_philox_uniform_cuda_ES6_S8_ddENKS9_clEvENKSA_clEvEUlT_E_EEvPSD_PKmllT0_T1_16OffsetCalculatorILi1EjLb0EE --------------------------
	.section	.nv.info._ZN2at6native54_GLOBAL__N__f6d41790_21_PhiloxDistribution_cu_0636f2c123philox_multi_key_kernelIN3c104HalfEZZZZNS0_21_philox_uniform_cuda_ERNS_6TensorERKS5_ddENKUlvE_clEvENKUlvE1_clEvENKUlvE_clEvEUlmmE0_ZZZNS0_21_philox_uniform_cuda_ES6_S8_ddENKS9_clEvENKSA_clEvEUlT_E_EEvPSD_PKmllT0_T1_16OffsetCalculatorILi1EjLb0EE,"",@"SHT_CUDA_INFO"
	.sectionflags	@""
	.align	4


	//----- nvinfo : EIATTR_CUDA_API_VERSION
	.align		4
        /*0000*/ 	.byte	0x04, 0x37
        /*0002*/ 	.short	(.L_370 - .L_369)
.L_369:
        /*0004*/ 	.word	0x00000082


	//----- nvinfo : EIATTR_KPARAM_INFO
	.align		4
.L_370:
        /*0008*/ 	.byte	0x04, 0x17
        /*000a*/ 	.short	(.L_372 - .L_371)
.L_371:
        /*000c*/ 	.word	0x00000000
        /*0010*/ 	.short	0x0006
        /*0012*/ 	.short	0x0028
        /*0014*/ 	.byte	0x00, 0xf0, 0x51, 0x06


	//----- nvinfo : EIATTR_KPARAM_INFO
	.align		4
.L_372:
        /*0018*/ 	.byte	0x04, 0x17
        /*001a*/ 	.short	(.L_374 - .L_373)
.L_373:
        /*001c*/ 	.word	0x00000000
        /*0020*/ 	.short	0x0005
        /*0022*/ 	.short	0x0022
        /*0024*/ 	.byte	0x00, 0xf0, 0x11, 0x00


	//----- nvinfo : EIATTR_KPARAM_INFO
	.align		4
.L_374:
        /*0028*/ 	.byte	0x04, 0x17
        /*002a*/ 	.short	(.L_376 - .L_375)
.L_375:
        /*002c*/ 	.word	0x00000000
        /*0030*/ 	.short	0x0004
        /*0032*/ 	.short	0x0020
        /*0034*/ 	.byte	0x00, 0xf0, 0x05, 0x00


	//----- nvinfo : EIATTR_KPARAM_INFO
	.align		4
.L_376:
        /*0038*/ 	.byte	0x04, 0x17
        /*003a*/ 	.short	(.L_378 - .L_377)
.L_377:
        /*003c*/ 	.word	0x00000000
        /*0040*/ 	.short	0x0003
        /*0042*/ 	.short	0x0018
        /*0044*/ 	.byte	0x00, 0xf0, 0x21, 0x00


	//----- nvinfo : EIATTR_KPARAM_INFO
	.align		4
.L_378:
        /*0048*/ 	.byte	0x04, 0x17
        /*004a*/ 	.short	(.L_380 - .L_379)
.L_379:
        /*004c*/ 	.word	0x00000000
        /*0050*/ 	.short	0x0002
        /*0052*/ 	.short	0x0010
        /*0054*/ 	.byte	0x00, 0xf0, 0x21, 0x00


	//----- nvinfo : EIATTR_KPARAM_INFO
	.align		4
.L_380:
        /*0058*/ 	.byte	0x04, 0x17
        /*005a*/ 	.short	(.L_382 - .L_381)
.L_381:
        /*005c*/ 	.word	0x00000000
        /*0060*/ 	.short	0x0001
        /*0062*/ 	.short	0x0008
        /*0064*/ 	.byte	0x00, 0xf0, 0x21, 0x00


	//----- nvinfo : EIATTR_KPARAM_INFO
	.align		4
.L_382:
        /*0068*/ 	.byte	0x04, 0x17
        /*006a*/ 	.short	(.L_384 - .L_383)
.L_383:
        /*006c*/ 	.word	0x00000000
        /*0070*/ 	.short	0x0000
        /*0072*/ 	.short	0x0000
        /*0074*/ 	.byte	0x00, 0xf0, 0x21, 0x00


	//----- nvinfo : EIATTR_SPARSE_MMA_MASK
	.align		4
.L_384:
        /*0078*/ 	.byte	0x03, 0x50
        /*007a*/ 	.short	0x0000


	//----- nvinfo : EIATTR_MAXREG_COUNT
	.align		4
        /*007c*/ 	.byte	0x03, 0x1b
        /*007e*/ 	.short	0x00ff


	//----- nvinfo : EIATTR_MERCURY_ISA_VERSION
	.align		4
        /*0080*/ 	.byte	0x03, 0x5f
        /*0082*/ 	.short	0x0101


	//----- nvinfo : EIATTR_EXIT_INSTR_OFFSETS
	.align		4
        /*0084*/ 	.byte	0x04, 0x1c
        /*0086*/ 	.short	(.L_386 - .L_385)


	//   ....[0]....
.L_385:
        /*0088*/ 	.word	0x00000150


	//   ....[1]....
        /*008c*/ 	.word	0x00001a30


	//   ....[2]....
        /*0090*/ 	.word	0x00001b80


	//   ....[3]....
        /*0094*/ 	.word	0x00001c30


	//   ....[4]....
        /*0098*/ 	.word	0x00001ce0


	//   ....[5]....
        /*009c*/ 	.word	0x00001d50


	//   ....[6]....
        /*00a0*/ 	.word	0x00001f30


	//----- nvinfo : EIATTR_CRS_STACK_SIZE
	.align		4
.L_386:
        /*00a4*/ 	.byte	0x04, 0x1e
        /*00a6*/ 	.short	(.L_388 - .L_387)
.L_387:
        /*00a8*/ 	.word	0x00000000


	//----- nvinfo : EIATTR_CBANK_PARAM_SIZE
	.align		4
.L_388:
        /*00ac*/ 	.byte	0x03, 0x19
        /*00ae*/ 	.short	0x01bc


	//----- nvinfo : EIATTR_PARAM_CBANK
	.align		4
        /*00b0*/ 	.byte	0x04, 0x0a
        /*00b2*/ 	.short	(.L_390 - .L_389)
	.align		4
.L_389:
        /*00b4*/ 	.word	index@(.nv.constant0._ZN2at6native54_GLOBAL__N__f6d41790_21_PhiloxDistribution_cu_0636f2c123philox_multi_key_kernelIN3c104HalfEZZZZNS0_21_philox_uniform_cuda_ERNS_6TensorERKS5_ddENKUlvE_clEvENKUlvE1_clEvENKUlvE_clEvEUlmmE0_ZZZNS0_21_philox_uniform_cuda_ES6_S8_ddENKS9_clEvENKSA_clEvEUlT_E_EEvPSD_PKmllT0_T1_16OffsetCalculatorILi1EjLb0EE)
        /*00b8*/ 	.short	0x0210
        /*00ba*/ 	.short	0x01bc


	//----- nvinfo : EIATTR_SW_WAR
	.align		4
.L_390:
        /*00bc*/ 	.byte	0x04, 0x36
        /*00be*/ 	.short	(.L_392 - .L_391)
.L_391:
        /*00c0*/ 	.word	0x00000008
.L_392:


//--------------------- .nv.info._ZN2at6native54_GLOBAL__N__f6d41790_21_PhiloxDistribution_cu_0636f2c124philox_single_key_kernelIN3c104HalfEZZZZNS0_21_philox_uniform_cuda_ERNS_6TensorERKS5_ddENKUlvE_clEvENKUlvE1_clEvENKUlvE_clEvEUlmmE0_ZZZNS0_21_philox_uniform_cuda_ES6_S8_ddENKS9_clEvENKSA_clEvEUlT_E_EEvPSD_PKmlT0_T1_ --------------------------
	.section	.nv.info._ZN2at6native54_GLOBAL__N__f6d41790_21_PhiloxDistribution_cu_0636f2c124philox_single_key_kernelIN3c104HalfEZZZZNS0_21_philox_uniform_cuda_ERNS_6TensorERKS5_ddENKUlvE_clEvENKUlvE1_clEvENKUlvE_clEvEUlmmE0_ZZZNS0_21_philox_uniform_cuda_ES6_S8_ddENKS9_clEvENKSA_clEvEUlT_E_EEvPSD_PKmlT0_T1_,"",@"SHT_CUDA_INFO"
	.sectionflags	@""
	.align	4


	//----- nvinfo : EIATTR_CUDA_API_VERSION
	.align		4
        /*0000*/ 	.byte	0x04, 0x37
        /*0002*/ 	.short	(.L_394 - .L_393)
.L_393:
        /*0004*/ 	.word	0x00000082


	//----- nvinfo : EIATTR_KPARAM_INFO
	.align		4
.L_394:
        /*0008*/ 	.byte	0x04, 0x17
        /*000a*/ 	.short	(.L_396 - .L_395)
.L_395:
        /*000c*/ 	.word	0x00000000
        /*0010*/ 	.short	0x0004
        /*0012*/ 	.short	0x001a
        /*0014*/ 	.byte	0x00, 0xf0, 0x11, 0x00


	//----- nvinfo : EIATTR_KPARAM_INFO
	.align		4
.L_396:
        /*0018*/ 	.byte	0x04, 0x17
        /*001a*/ 	.short	(.L_398 - .L_397)
.L_397:
        /*001c*/ 	.word	0x00000000
        /*0020*/ 	.short	0x0003
        /*0022*/ 	.short	0x0018
        /*0024*/ 	.byte	0x00, 0xf0, 0x05, 0x00


	//----- nvinfo : EIATTR_KPARAM_INFO
	.align		4
.L_398:
        /*0028*/ 	.byte	0x04, 0x17
        /*002a*/ 	.short	(.L_400 - .L_399)
.L_399:
        /*002c*/ 	.word	0x00000000
        /*0030*/ 	.short	0x0002
        /*0032*/ 	.short	0x0010
        /*0034*/ 	.byte	0x00, 0xf0, 0x21, 0x00


	//----- nvinfo : EIATTR_KPARAM_INFO
	.align		4
.L_400:
        /*0038*/ 	.byte	0x04, 0x17
        /*003a*/ 	.short	(.L_402 - .L_401)
.L_401:
        /*003c*/ 	.word	0x00000000
        /*0040*/ 	.short	0x0001
        /*0042*/ 	.short	0x0008
        /*0044*/ 	.byte	0x00, 0xf0, 0x21, 0x00


	//----- nvinfo : EIATTR_KPARAM_INFO
	.align		4
.L_402:
        /*0048*/ 	.byte	0x04, 0x17
        /*004a*/ 	.short	(.L_404 - .L_403)
.L_403:
        /*004c*/ 	.word	0x00000000
        /*0050*/ 	.short	0x0000
        /*0052*/ 	.short	0x0000
        /*0054*/ 	.byte	0x00, 0xf0, 0x21, 0x00


	//----- nvinfo : EIATTR_SPARSE_MMA_MASK
	.align		4
.L_404:
        /*0058*/ 	.byte	0x03, 0x50
        /*005a*/ 	.short	0x0000


	//----- nvinfo : EIATTR_MAXREG_COUNT
	.align		4
        /*005c*/ 	.byte	0x03, 0x1b
        /*005e*/ 	.short	0x00ff


	//----- nvinfo : EIATTR_MERCURY_ISA_VERSION
	.align		4
        /*0060*/ 	.byte	0x03, 0x5f
        /*0062*/ 	.short	0x0101


	//----- nvinfo : EIATTR_EXIT_INSTR_OFFSETS
	.align		4
        /*0064*/ 	.byte	0x04, 0x1c
        /*0066*/ 	.short	(.L_406 - .L_405)


	//   ....[0]....
.L_405:
        /*0068*/ 	.word	0x000006e0


	//   ....[1]....
        /*006c*/ 	.word	0x00000a20


	//   ....[2]....
        /*0070*/ 	.word	0x000015c0


	//   ....[3]....
        /*0074*/ 	.word	0x00001850


	//----- nvinfo : EIATTR_CRS_STACK_SIZE
	.align		4
.L_406:
        /*0078*/ 	.byte	0x04, 0x1e
        /*007a*/ 	.short	(.L_408 - .L_407)
.L_407:
        /*007c*/ 	.word	0x00000000


	//----- nvinfo : EIATTR_CBANK_PARAM_SIZE
	.align		4
.L_408:
        /*0080*/ 	.byte	0x03, 0x19
        /*0082*/ 	.short	0x001e


	//----- nvinfo : EIATTR_PARAM_CBANK
	.align		4
        /*0084*/ 	.byte	0x04, 0x0a
        /*0086*/ 	.short	(.L_410 - .L_409)
	.align		4
.L_409:
        /*0088*/ 	.word	index@(.nv.constant0._ZN2at6native54_GLOBAL__N__f6d41790_21_PhiloxDistribution_cu_0636f2c124philox_single_key_kernelIN3c104HalfEZZZZNS0_21_philox_uniform_cuda_ERNS_6TensorERKS5_ddENKUlvE_clEvENKUlvE1_clEvENKUlvE_clEvEUlmmE0_ZZZNS0_21_philox_uniform_cuda_ES6_S8_ddENKS9_clEvENKSA_clEvEUlT_E_EEvPSD_PKmlT0_T1_)
        /*008c*/ 	.short	0x0210
        /*008e*/ 	.short	0x001e


	//----- nvinfo : EIATTR_SW_WAR
	.align		4
.L_410:
        /*0090*/ 	.byte	0x04, 0x36
        /*0092*/ 	.short	(.L_412 - .L_411)
.L_411:
        /*0094*/ 	.word	0x00000008
.L_412:


//--------------------- .nv.info._ZN2at6native54_GLOBAL__N__f6d41790_21_PhiloxDistribution_cu_0636f2c123philox_multi_key_kernelIfZZZZNS0_21_philox_uniform_cuda_ERNS_6TensorERKS3_ddENKUlvE_clEvENKUlvE0_clEvENKUlvE_clEvEUlmmE0_ZZZNS0_21_philox_uniform_cuda_ES4_S6_ddENKS7_clEvENKS8_clEvEUlT_E_EEvPSB_PKmllT0_T1_16OffsetCalculatorILi1EjLb0EE --------------------------
	.section	.nv.info._ZN2at6native54_GLOBAL__N__f6d41790_21_PhiloxDistribution_cu_0636f2c123philox_multi_key_kernelIfZZZZNS0_21_philox_uniform_cuda_ERNS_6TensorERKS3_ddENKUlvE_clEvENKUlvE0_clEvENKUlvE_clEvEUlmmE0_ZZZNS0_21_philox_uniform_cuda_ES4_S6_ddENKS7_clEvENKS8_clEvEUlT_E_EEvPSB_PKmllT0_T1_16OffsetCalculatorILi1EjLb0EE,"",@"SHT_CUDA_INFO"
	.sectionflags	@""
	.align	4


	//----- nvinfo : EIATTR_CUDA_API_VERSION
	.align		4
        /*0000*/ 	.byte	0x04, 0x37
        /*0002*/ 	.short	(.L_414 - .L_413)
.L_413:
        /*0004*/ 	.word	0x00000082


	//----- nvinfo : EIATTR_KPARAM_INFO
	.align		4
.L_414:
        /*0008*/ 	.byte	0x04, 0x17
        /*000a*/ 	.short	(.L_416 - .L_415)
.L_415:
        /*000c*/ 	.word	0x00000000
        /*0010*/ 	.short	0x0006
        /*0012*/ 	.short	0x002c
        /*0014*/ 	.byte	0x00, 0xf0, 0x51, 0x06


	//----- nvinfo : EIATTR_KPARAM_INFO
	.align		4
.L_416:
        /*0018*/ 	.byte	0x04, 0x17
        /*001a*/ 	.short	(.L_418 - .L_417)
.L_417:
        /*001c*/ 	.word	0x00000000
        /*0020*/ 	.short	0x0005
        /*0022*/ 	.short	0x0024
        /*0024*/ 	.byte	0x00, 0xf0, 0x21, 0x00


	//----- nvinfo : EIATTR_KPARAM_INFO
	.align		4
.L_418:
        /*0028*/ 	.byte	0x04, 0x17
        /*002a*/ 	.short	(.L_420 - .L_419)
.L_419:
        /*002c*/ 	.word	0x00000000
        /*0030*/ 	.short	0x0004
        /*0032*/ 	.short	0x0020
        /*0034*/ 	.byte	0x00, 0xf0, 0x05, 0x00


	//----- nvinfo : EIATTR_KPARAM_INFO
	.align		4
.L_420:
        /*0038*/ 	.byte	0x04, 0x17
        /*003a*/ 	.short	(.L_422 - .L_421)
.L_421:
        /*003c*/ 	.word	0x00000000
        /*0040*/ 	.short	0x0003
        /*0042*/ 	.short	0x0018
        /*0044*/ 	.byte	0x00, 0xf0, 0x21, 0x00


	//----- nvinfo : EIATTR_KPARAM_INFO
	.align		4
.L_422:
        /*0048*/ 	.byte	0x04, 0x17
        /*004a*/ 	.short	(.L_424 - .L_423)
.L_423:
        /*004c*/ 	.word	0x00000000
        /*0050*/ 	.short	0x0002
        /*0052*/ 	.short	0x0010
        /*0054*/ 	.byte	0x00, 0xf0, 0x21, 0x00


	//----- nvinfo : EIATTR_KPARAM_INFO
	.align		4
.L_424:
        /*0058*/ 	.byte	0x04, 0x17
        /*005a*/ 	.short	(.L_426 - .L_425)
.L_425:
        /*005c*/ 	.word	0x00000000
        /*0060*/ 	.short	0x0001
        /*0062*/ 	.short	0x0008
        /*0064*/ 	.byte	0x00, 0xf0, 0x21, 0x00


	//----- nvinfo : EIATTR_KPARAM_INFO
	.align		4
.L_426:
        /*0068*/ 	.byte	0x04, 0x17
        /*006a*/ 	.short	(.L_428 - .L_427)
.L_427:
        /*006c*/ 	.word	0x00000000
        /*0070*/ 	.short	0x0000
        /*0072*/ 	.short	0x0000
        /*0074*/ 	.byte	0x00, 0xf0, 0x21, 0x00


	//----- nvinfo : EIATTR_SPARSE_MMA_MASK
	.align		4
.L_428:
        /*0078*/ 	.byte	0x03, 0x50
        /*007a*/ 	.short	0x0000


	//----- nvinfo : EIATTR_MAXREG_COUNT
	.align		4
        /*007c*/ 	.byte	0x03, 0x1b
        /*007e*/ 	.short	0x00ff


	//----- nvinfo : EIATTR_MERCURY_ISA_VERSION
	.align		4
        /*0080*/ 	.byte	0x03, 0x5f
        /*0082*/ 	.short	0x0101


	//----- nvinfo : EIATTR_EXIT_INSTR_OFFSETS
	.align		4
        /*0084*/ 	.byte	0x04, 0x1c
        /*0086*/ 	.short	(.L_430 - .L_429)


	//   ....[0]....
.L_429:
        /*0088*/ 	.word	0x00000150


	//   ....[1]....
        /*008c*/ 	.word	0x00001a50


	//   ....[2]....
        /*0090*/ 	.word	0x00001b50


	//   ....[3]....
        /*0094*/ 	.word	0x00001bf0


	//   ....[4]....
        /*0098*/ 	.word	0x00001c90


	//   ....[5]....
        /*009c*/ 	.word	0x00001cf0


	//   ....[6]....
        /*00a0*/ 	.word	0x00001e70


	//----- nvinfo : EIATTR_CRS_STACK_SIZE
	.align		4
.L_430:
        /*00a4*/ 	.byte	0x04, 0x1e
        /*00a6*/ 	.short	(.L_432 - .L_431)
.L_431:
        /*00a8*/ 	.word	0x00000000


	//----- nvinfo : EIATTR_CBANK_PARAM_SIZE
	.align		4
.L_432:
        /*00ac*/ 	.byte	0x03, 0x19
        /*00ae*/ 	.short	0x01c0


	//----- nvinfo : EIATTR_PARAM_CBANK
	.align		4
        /*00b0*/ 	.byte	0x04, 0x0a
        /*00b2*/ 	.short	(.L_434 - .L_433)
	.align		4
.L_433:
        /*00b4*/ 	.word	index@(.nv.constant0._ZN2at6native54_GLOBAL__N__f6d41790_21_PhiloxDistribution_cu_0636f2c123philox_multi_key_kernelIfZZZZNS0_21_philox_uniform_cuda_ERNS_6TensorERKS3_ddENKUlvE_clEvENKUlvE0_clEvENKUlvE_clEvEUlmmE0_ZZZNS0_21_philox_uniform_cuda_ES4_S6_ddENKS7_clEvENKS8_clEvEUlT_E_EEvPSB_PKmllT0_T1_16OffsetCalculatorILi1EjLb0EE)
        /*00b8*/ 	.short	0x0210
        /*00ba*/ 	.short	0x01c0


	//----- nvinfo : EIATTR_SW_WAR
	.align		4
.L_434:
        /*00bc*/ 	.byte	0x04, 0x36
        /*00be*/ 	.short	(.L_436 - .L_435)
.L_435:
        /*00c0*/ 	.word	0x00000008
.L_436:


//--------------------- .nv.info._ZN2at6native54_GLOBAL__N__f6d41790_21_PhiloxDistribution_cu_0636f2c124philox_single_key_kernelIfZZZZNS0_21_philox_uniform_cuda_ERNS_6TensorERKS3_ddENKUlvE_clEvENKUlvE0_clEvENKUlvE_clEvEUlmmE0_ZZZNS0_21_philox_uniform_cuda_ES4_S6_ddENKS7_clEvENKS8_clEvEUlT_E_EEvPSB_PKmlT0_T1_ --------------------------
	.section	.nv.info._ZN2at6native54_GLOBAL__N__f6d41790_21_PhiloxDistribution_cu_0636f2c124philox_single_key_kernelIfZZZZNS0_21_philox_uniform_cuda_ERNS_6TensorERKS3_ddENKUlvE_clEvENKUlvE0_clEvENKUlvE_clEvEUlmmE0_ZZZNS0_21_philox_uniform_cuda_ES4_S6_ddENKS7_clEvENKS8_clEvEUlT_E_EEvPSB_PKmlT0_T1_,"",@"SHT_CUDA_INFO"
	.sectionflags	@""
	.align	4


	//----- nvinfo : EIATTR_CUDA_API_VERSION
	.align		4
        /*0000*/ 	.byte	0x04, 0x37
        /*0002*/ 	.short	(.L_438 - .L_437)
.L_437:
        /*0004*/ 	.word	0x00000082


	//----- nvinfo : EIATTR_KPARAM_INFO
	.align		4
.L_438:
        /*0008*/ 	.byte	0x04, 0x17
        /*000a*/ 	.short	(.L_440 - .L_439)
.L_439:
        /*000c*/ 	.word	0x00000000
        /*0010*/ 	.short	0x0004
        /*0012*/ 	.short	0x001c
        /*0014*/ 	.byte	0x00, 0xf0, 0x21, 0x00


	//----- nvinfo : EIATTR_KPARAM_INFO
	.align		4
.L_440:
        /*0018*/ 	.byte	0x04, 0x17
        /*001a*/ 	.short	(.L_442 - .L_441)
.L_441:
        /*001c*/ 	.word	0x00000000
        /*0020*/ 	.short	0x0003
        /*0022*/ 	.short	0x0018
        /*0024*/ 	.byte	0x00, 0xf0, 0x05, 0x00


	//----- nvinfo : EIATTR_KPARAM_INFO
	.align		4
.L_442:
        /*0028*/ 	.byte	0x04, 0x17
        /*002a*/ 	.short	(.L_444 - .L_443)
.L_443:
        /*002c*/ 	.word	0x00000000
        /*0030*/ 	.short	0x0002
        /*0032*/ 	.short	0x0010
        /*0034*/ 	.byte	0x00, 0xf0, 0x21, 0x00


	//----- nvinfo : EIATTR_KPARAM_INFO
	.align		4
.L_444:
        /*0038*/ 	.byte	0x04, 0x17
        /*003a*/ 	.short	(.L_446 - .L_445)
.L_445:
        /*003c*/ 	.word	0x00000000
        /*0040*/ 	.short	0x0001
        /*0042*/ 	.short	0x0008
        /*0044*/ 	.byte	0x00, 0xf0, 0x21, 0x00


	//----- nvinfo : EIATTR_KPARAM_INFO
	.align		4
.L_446:
        /*0048*/ 	.byte	0x04, 0x17
        /*004a*/ 	.short	(.L_448 - .L_447)
.L_447:
        /*004c*/ 	.word	0x00000000
        /*0050*/ 	.short	0x0000
        /*0052*/ 	.short	0x0000
        /*0054*/ 	.byte	0x00, 0xf0, 0x21, 0x00


	//----- nvinfo : EIATTR_SPARSE_MMA_MASK
	.align		4
.L_448:
        /*0058*/ 	.byte	0x03, 0x50
        /*005a*/ 	.short	0x0000


	//----- nvinfo : EIATTR_MAXREG_COUNT
	.align		4
        /*005c*/ 	.byte	0x03, 0x1b
        /*005e*/ 	.short	0x00ff


	//----- nvinfo : EIATTR_MERCURY_ISA_VERSION
	.align		4
        /*0060*/ 	.byte	0x03, 0x5f
        /*0062*/ 	.short	0x0101


	//----- nvinfo : EIATTR_EXIT_INSTR_OFFSETS
	.align		4
        /*0064*/ 	.byte	0x04, 0x1c
        /*0066*/ 	.short	(.L_450 - .L_449)


	//   ....[0]....
.L_449:
        /*0068*/ 	.word	0x00000680


	//   ....[1]....
        /*006c*/ 	.word	0x000009d0


	//   ....[2]....
        /*0070*/ 	.word	0x000013a0


	//   ....[3]....
        /*0074*/ 	.word	0x000015a0


	//----- nvinfo : EIATTR_CRS_STACK_SIZE
	.align		4
.L_450:
        /*0078*/ 	.byte	0x04, 0x1e
        /*007a*/ 	.short	(.L_452 - .L_451)
.L_451:
        /*007c*/ 	.word	0x00000000


	//----- nvinfo : EIATTR_CBANK_PARAM_SIZE
	.align		4
.L_452:
        /*0080*/ 	.byte	0x03, 0x19
        /*0082*/ 	.short	0x0024


	//----- nvinfo : EIATTR_PARAM_CBANK
	.align		4
        /*0084*/ 	.byte	0x04, 0x0a
        /*0086*/ 	.short	(.L_454 - .L_453)
	.align		4
.L_453:
        /*0088*/ 	.word	index@(.nv.constant0._ZN2at6native54_GLOBAL__N__f6d41790_21_PhiloxDistribution_cu_0636f2c124philox_single_key_kernelIfZZZZNS0_21_philox_uniform_cuda_ERNS_6TensorERKS3_ddENKUlvE_clEvENKUlvE0_clEvENKUlvE_clEvEUlmmE0_ZZZNS0_21_philox_uniform_cuda_ES4_S6_ddENKS7_clEvENKS8_clEvEUlT_E_EEvPSB_PKmlT0_T1_)
        /*008c*/ 	.short	0x0210
        /*008e*/ 	.short	0x0024


	//----- nvinfo : EIATTR_SW_WAR
	.align		4
.L_454:
        /*0090*/ 	.byte	0x04, 0x36
        /*0092*/ 	.short	(.L_456 - .L_455)
.L_455:
        /*0094*/ 	.word	0x00000008
.L_456:


//--------------------- .nv.info._ZN2at6native54_GLOBAL__N__f6d41790_21_PhiloxDistribution_cu_0636f2c123philox_multi_key_kernelIdZZZZNS0_21_philox_uniform_cuda_ERNS_6TensorERKS3_ddENKUlvE_clEvENKUlvE_clEvENKUlvE_clEvEUlmmE_ZZZNS0_21_philox_uniform_cuda_ES4_S6_ddENKS7_clEvENKS8_clEvEUlT_E_EEvPSB_PKmllT0_T1_16OffsetCalculatorILi1EjLb0EE --------------------------
	.section	.nv.info._ZN2at6native54_GLOBAL__N__f6d41790_21_PhiloxDistribution_cu_0636f2c123philox_multi_key_kernelIdZZZZNS0_21_philox_uniform_cuda_ERNS_6TensorERKS3_ddENKUlvE_clEvENKUlvE_clEvENKUlvE_clEvEUlmmE_ZZZNS0_21_philox_uniform_cuda_ES4_S6_ddENKS7_clEvENKS8_clEvEUlT_E_EEvPSB_PKmllT0_T1_16OffsetCalculatorILi1EjLb0EE,"",@"SHT_CUDA_INFO"
	.sectionflags	@""
	.align	4


	//----- nvinfo : EIATTR_CUDA_API_VERSION
	.align		4
        /*0000*/ 	.byte	0x04, 0x37
        /*0002*/ 	.short	(.L_458 - .L_457)
.L_457:
        /*0004*/ 	.word	0x00000082


	//----- nvinfo : EIATTR_KPARAM_INFO
	.align		4
.L_458:
        /*0008*/ 	.byte	0x04, 0x17
        /*000a*/ 	.short	(.L_460 - .L_459)
.L_459:
        /*000c*/ 	.word	0x00000000
        /*0010*/ 	.short	0x0006
        /*0012*/ 	.short	0x0038
        /*0014*/ 	.byte	0x00, 0xf0, 0x51, 0x06


	//----- nvinfo : EIATTR_KPARAM_INFO
	.align		4
.L_460:
        /*0018*/ 	.byte	0x04, 0x17
        /*001a*/ 	.short	(.L_462 - .L_461)
.L_461:
        /*001c*/ 	.word	0x00000000
        /*0020*/ 	.short	0x0005
        /*0022*/ 	.short	0x0028
        /*0024*/ 	.byte	0x00, 0xf0, 0x41, 0x00


	//----- nvinfo : EIATTR_KPARAM_INFO
	.align		4
.L_462:
        /*0028*/ 	.byte	0x04, 0x17
        /*002a*/ 	.short	(.L_464 - .L_463)
.L_463:
        /*002c*/ 	.word	0x00000000
        /*0030*/ 	.short	0x0004
        /*0032*/ 	.short	0x0020
        /*0034*/ 	.byte	0x00, 0xf0, 0x05, 0x00


	//----- nvinfo : EIATTR_KPARAM_INFO
	.align		4
.L_464:
        /*0038*/ 	.byte	0x04, 0x17
        /*003a*/ 	.short	(.L_466 - .L_465)
.L_465:
        /*003c*/ 	.word	0x00000000
        /*0040*/ 	.short	0x0003
        /*0042*/ 	.short	0x0018
        /*0044*/ 	.byte	0x00, 0xf0, 0x21, 0x00


	//----- nvinfo : EIATTR_KPARAM_INFO
	.align		4
.L_466:
        /*0048*/ 	.byte	0x04, 0x17
        /*004a*/ 	.short	(.L_468 - .L_467)
.L_467:
        /*004c*/ 	.word	0x00000000
        /*0050*/ 	.short	0x0002
        /*0052*/ 	.short	0x0010
        /*0054*/ 	.byte	0x00, 0xf0, 0x21, 0x00


	//----- nvinfo : EIATTR_KPARAM_INFO
	.align		4
.L_468:
        /*0058*/ 	.byte	0x04, 0x17
        /*005a*/ 	.short	(.L_470 - .L_469)
.L_469:
        /*005c*/ 	.word	0x00000000
        /*0060*/ 	.short	0x0001
        /*0062*/ 	.short	0x0008
        /*0064*/ 	.byte	0x00, 0xf0, 0x21, 0x00


	//----- nvinfo : EIATTR_KPARAM_INFO
	.align		4
.L_470:
        /*0068*/ 	.byte	0x04, 0x17
        /*006a*/ 	.short	(.L_472 - .L_471)
.L_471:
        /*006c*/ 	.word	0x00000000
        /*0070*/ 	.short	0x0000
        /*0072*/ 	.short	0x0000
        /*0074*/ 	.byte	0x00, 0xf0, 0x21, 0x00


	//----- nvinfo : EIATTR_SPARSE_MMA_MASK
	.align		4
.L_472:
        /*0078*/ 	.byte	0x03, 0x50
        /*007a*/ 	.short	0x0000


	//----- nvinfo : EIATTR_MAXREG_COUNT
	.align		4
        /*007c*/ 	.byte	0x03, 0x1b
        /*007e*/ 	.short	0x00ff


	//----- nvinfo : EIATTR_MERCURY_ISA_VERSION
	.align		4
        /*0080*/ 	.byte	0x03, 0x5f
        /*0082*/ 	.short	0x0101


	//----- nvinfo : EIATTR_EXIT_INSTR_OFFSETS
	.align		4
        /*0084*/ 	.byte	0x04, 0x1c
        /*0086*/ 	.short	(.L_474 - .L_473)


	//   ....[0]....
.L_473:
        /*0088*/ 	.word	0x00000140


	//   ....[1]....
        /*008c*/ 	.word	0x00001a30


	//   ....[2]....
        /*0090*/ 	.word	0x00001b40


	//   ....[3]....
        /*0094*/ 	.word	0x00001ba0


	//   ....[4]....
        /*0098*/ 	.word	0x00001cc0


	//----- nvinfo : EIATTR_CRS_STACK_SIZE
	.align		4
.L_474:
        /*009c*/ 	.byte	0x04, 0x1e
        /*009e*/ 	.short	(.L_476 - .L_475)
.L_475:
        /*00a0*/ 	.word	0x00000000


	//----- nvinfo : EIATTR_CBANK_PARAM_SIZE
	.align		4
.L_476:
        /*00a4*/ 	.byte	0x03, 0x19
        /*00a6*/ 	.short	0x01cc


	//----- nvinfo : EIATTR_PARAM_CBANK
	.align		4
        /*00a8*/ 	.byte	0x04, 0x0a
        /*00aa*/ 	.short	(.L_478 - .L_477)
	.align		4
.L_477:
        /*00ac*/ 	.word	index@(.nv.constant0._ZN2at6native54_GLOBAL__N__f6d41790_21_PhiloxDistribution_cu_0636f2c123philox_multi_key_kernelIdZZZZNS0_21_philox_uniform_cuda_ERNS_6TensorERKS3_ddENKUlvE_clEvENKUlvE_clEvENKUlvE_clEvEUlmmE_ZZZNS0_21_philox_uniform_cuda_ES4_S6_ddENKS7_clEvENKS8_clEvEUlT_E_EEvPSB_PKmllT0_T1_16OffsetCalculatorILi1EjLb0EE)
        /*00b0*/ 	.short	0x0210
        /*00b2*/ 	.short	0x01cc


	//----- nvinfo : EIATTR_SW_WAR
	.align		4
.L_478:
        /*00b4*/ 	.byte	0x04, 0x36
        /*00b6*/ 	.short	(.L_480 - .L_479)
.L_479:
        /*00b8*/ 	.word	0x00000008
.L_480:


//--------------------- .nv.info._ZN2at6native54_GLOBAL__N__f6d41790_21_PhiloxDistribution_cu_0636f2c124philox_single_key_kernelIdZZZZNS0_21_philox_uniform_cuda_ERNS_6TensorERKS3_ddENKUlvE_clEvENKUlvE_clEvENKUlvE_clEvEUlmmE_ZZZNS0_21_philox_uniform_cuda_ES4_S6_ddENKS7_clEvENKS8_clEvEUlT_E_EEvPSB_PKmlT0_T1_ --------------------------
	.section	.nv.info._ZN2at6native54_GLOBAL__N__f6d41790_21_PhiloxDistribution_cu_0636f2c124philox_single_key_kernelIdZZZZNS0_21_philox_uniform_cuda_ERNS_6TensorERKS3_ddENKUlvE_clEvENKUlvE_clEvENKUlvE_clEvEUlmmE_ZZZNS0_21_philox_uniform_cuda_ES4_S6_ddENKS7_clEvENKS8_clEvEUlT_E_EEvPSB_PKmlT0_T1_,"",@"SHT_CUDA_INFO"
	.sectionflags	@""
	.align	4


	//----- nvinfo : EIATTR_CUDA_API_VERSION
	.align		4
        /*0000*/ 	.byte	0x04, 0x37
        /*0002*/ 	.short	(.L_482 - .L_481)
.L_481:
        /*0004*/ 	.word	0x00000082


	//----- nvinfo : EIATTR_KPARAM_INFO
	.align		4
.L_482:
        /*0008*/ 	.byte	0x04, 0x17
        /*000a*/ 	.short	(.L_484 - .L_483)
.L_483:
        /*000c*/ 	.word	0x00000000
        /*0010*/ 	.short	0x0004
        /*0012*/ 	.short	0x0020
        /*0014*/ 	.byte	0x00, 0xf0, 0x41, 0x00


	//----- nvinfo : EIATTR_KPARAM_INFO
	.align		4
.L_484:
        /*0018*/ 	.byte	0x04, 0x17
        /*001a*/ 	.short	(.L_486 - .L_485)
.L_485:
        /*001c*/ 	.word	0x00000000
        /*0020*/ 	.short	0x0003
        /*0022*/ 	.short	0x0018
        /*0024*/ 	.byte	0x00, 0xf0, 0x05, 0x00


	//----- nvinfo : EIATTR_KPARAM_INFO
	.align		4
.L_486:
        /*0028*/ 	.byte	0x04, 0x17
        /*002a*/ 	.short	(.L_488 - .L_487)
.L_487:
        /*002c*/ 	.word	0x00000000
        /*0030*/ 	.short	0x0002
        /*0032*/ 	.short	0x0010
        /*0034*/ 	.byte	0x00, 0xf0, 0x21, 0x00


	//----- nvinfo : EIATTR_KPARAM_INFO
	.align		4
.L_488:
        /*0038*/ 	.byte	0x04, 0x17
        /*003a*/ 	.short	(.L_490 - .L_489)
.L_489:
        /*003c*/ 	.word	0x00000000
        /*0040*/ 	.short	0x0001
        /*0042*/ 	.short	0x0008
        /*0044*/ 	.byte	0x00, 0xf0, 0x21, 0x00


	//----- nvinfo : EIATTR_KPARAM_INFO
	.align		4
.L_490:
        /*0048*/ 	.byte	0x04, 0x17
        /*004a*/ 	.short	(.L_492 - .L_491)
.L_491:
        /*004c*/ 	.word	0x00000000
        /*0050*/ 	.short	0x0000
        /*0052*/ 	.short	0x0000
        /*0054*/ 	.byte	0x00, 0xf0, 0x21, 0x00


	//----- nvinfo : EIATTR_SPARSE_MMA_MASK
	.align		4
.L_492:
        /*0058*/ 	.byte	0x03, 0x50
        /*005a*/ 	.short	0x0000


	//----- nvinfo : EIATTR_MAXREG_COUNT
	.align		4
        /*005c*/ 	.byte	0x03, 0x1b
        /*005e*/ 	.short	0x00ff


	//----- nvinfo : EIATTR_MERCURY_ISA_VERSION
	.align		4
        /*0060*/ 	.byte	0x03, 0x5f
        /*0062*/ 	.short	0x0101


	//----- nvinfo : EIATTR_EXIT_INSTR_OFFSETS
	.align		4
        /*0064*/ 	.byte	0x04, 0x1c
        /*0066*/ 	.short	(.L_494 - .L_493)


	//   ....[0]....
.L_493:
        /*0068*/ 	.word	0x00000660


	//   ....[1]....
        /*006c*/ 	.word	0x00000a80


	//   ....[2]....
        /*0070*/ 	.word	0x000018c0


	//   ....[3]....
        /*0074*/ 	.word	0x00001a60


	//----- nvinfo : EIATTR_CRS_STACK_SIZE
	.align		4
.L_494:
        /*0078*/ 	.byte	0x04, 0x1e
        /*007a*/ 	.short	(.L_496 - .L_495)
.L_495:
        /*007c*/ 	.word	0x00000000


	//----- nvinfo : EIATTR_CBANK_PARAM_SIZE
	.align		4
.L_496:
        /*0080*/ 	.byte	0x03, 0x19
        /*0082*/ 	.short	0x0030


	//----- nvinfo : EIATTR_PARAM_CBANK
	.align		4
        /*0084*/ 	.byte	0x04, 0x0a
        /*0086*/ 	.short	(.L_498 - .L_497)
	.align		4
.L_497:
        /*0088*/ 	.word	index@(.nv.constant0._ZN2at6native54_GLOBAL__N__f6d41790_21_PhiloxDistribution_cu_0636f2c124philox_single_key_kernelIdZZZZNS0_21_philox_uniform_cuda_ERNS_6TensorERKS3_ddENKUlvE_clEvENKUlvE_clEvENKUlvE_clEvEUlmmE_ZZZNS0_21_philox_uniform_cuda_ES4_S6_ddENKS7_clEvENKS8_clEvEUlT_E_EEvPSB_PKmlT0_T1_)
        /*008c*/ 	.short	0x0210
        /*008e*/ 	.short	0x0030


	//----- nvinfo : EIATTR_SW_WAR
	.align		4
.L_498:
        /*0090*/ 	.byte	0x04, 0x36
        /*0092*/ 	.short	(.L_500 - .L_499)
.L_499:
        /*0094*/ 	.word	0x00000008
.L_500:


//--------------------- .nv.callgraph             --------------------------
	.section	.nv.callgraph,"",@"SHT_CUDA_CALLGRAPH"
	.align	4
	.sectionentsize	8
	.align		4
        /*0000*/ 	.word	0x00000000
	.align		4
        /*0004*/ 	.word	0xffffffff
	.align		4
        /*0008*/ 	.word	0x00000000
	.align		4
        /*000c*/ 	.word	0xfffffffe
	.align		4
        /*0010*/ 	.word	0x00000000
	.align		4
        /*0014*/ 	.word	0xfffffffd
	.align		4
        /*0018*/ 	.word	0x00000000
	.align		4
        /*001c*/ 	.word	0xfffffffc


//--------------------- .nv.constant4             --------------------------
	.section	.nv.constant4,"a",@progbits
	.align	8
	.align		8
.nv.constant4:
        /*0000*/ 	.dword	_ZN52_INTERNAL_f6d41790_21_PhiloxDistribution_cu_0636f2c14cuda3std3__45__cpo5beginE
	.align		8
        /*0008*/ 	.dword	_ZN52_INTERNAL_f6d41790_21_PhiloxDistribution_cu_0636f2c14cuda3std3__45__cpo3endE
	.align		8
        /*0010*/ 	.dword	_ZN52_INTERNAL_f6d41790_21_PhiloxDistribution_cu_0636f2c14cuda3std3__45__cpo6cbeginE
	.align		8
        /*0018*/ 	.dword	_ZN52_INTERNAL_f6d41790_21_PhiloxDistribution_cu_0636f2c14cuda3std3__45__cpo4cendE
	.align		8
        /*0020*/ 	.dword	_ZN52_INTERNAL_f6d41790_21_PhiloxDistribution_cu_0636f2c14cuda3std3__45__cpo6rbeginE
	.align		8
        /*0028*/ 	.dword	_ZN52_INTERNAL_f6d41790_21_PhiloxDistribution_cu_0636f2c14cuda3std3__45__cpo4rendE
	.align		8
        /*0030*/ 	.dword	_ZN52_INTERNAL_f6d41790_21_PhiloxDistribution_cu_0636f2c14cuda3std3__45__cpo7crbeginE
	.align		8
        /*0038*/ 	.dword	_ZN52_INTERNAL_f6d41790_21_PhiloxDistribution_cu_0636f2c14cuda3std3__45__cpo5crendE
	.align		8
        /*0040*/ 	.dword	_ZN52_INTERNAL_f6d41790_21_PhiloxDistribution_cu_0636f2c14cuda3std3__454_GLOBAL__N__f6d41790_21_PhiloxDistribution_cu_0636f2c16ignoreE
	.align		8
        /*0048*/ 	.dword	_ZN52_INTERNAL_f6d41790_21_PhiloxDistribution_cu_0636f2c14cuda3std3__419piecewise_constructE
	.align		8
        /*0050*/ 	.dword	_ZN52_INTERNAL_f6d41790_21_PhiloxDistribution_cu_0636f2c14cuda3std3__48in_placeE
	.align		8
        /*0058*/ 	.dword	_ZN52_INTERNAL_f6d41790_21_PhiloxDistribution_cu_0636f2c14cuda3std3__420unreachable_sentinelE
	.align		8
        /*0060*/ 	.dword	_ZN52_INTERNAL_f6d41790_21_PhiloxDistribution_cu_0636f2c14cuda3std6ranges3__45__cpo4swapE
	.align		8
        /*0068*/ 	.dword	_ZN52_INTERNAL_f6d41790_21_PhiloxDistribution_cu_0636f2c14cuda3std6ranges3__45__cpo9iter_moveE
	.align		8
        /*0070*/ 	.dword	_ZN52_INTERNAL_f6d41790_21_PhiloxDistribution_cu_0636f2c14cuda3std6ranges3__45__cpo5beginE
	.align		8
        /*0078*/ 	.dword	_ZN52_INTERNAL_f6d41790_21_PhiloxDistribution_cu_0636f2c14cuda3std6ranges3__45__cpo3endE
	.align		8
        /*0080*/ 	.dword	_ZN52_INTERNAL_f6d41790_21_PhiloxDistribution_cu_0636f2c14cuda3std6ranges3__45__cpo6cbeginE
	.align		8
        /*0088*/ 	.dword	_ZN52_INTERNAL_f6d41790_21_PhiloxDistribution_cu_0636f2c14cuda3std6ranges3__45__cpo4cendE
	.align		8
        /*0090*/ 	.dword	_ZN52_INTERNAL_f6d41790_21_PhiloxDistribution_cu_0636f2c14cuda3std6ranges3__45__cpo7advanceE
	.align		8
        /*0098*/ 	.dword	_ZN52_INTERNAL_f6d41790_21_PhiloxDistribution_cu_0636f2c14cuda3std6ranges3__45__cpo9iter_swapE
	.align		8
        /*00a0*/ 	.dword	_ZN52_INTERNAL_f6d41790_21_PhiloxDistribution_cu_0636f2c14cuda3std6ranges3__45__cpo4nextE
	.align		8
        /*00a8*/ 	.dword	_ZN52_INTERNAL_f6d41790_21_PhiloxDistribution_cu_0636f2c14cuda3std6ranges3__45__cpo4prevE
	.align		8
        /*00b0*/ 	.dword	_ZN52_INTERNAL_f6d41790_21_PhiloxDistribution_cu_0636f2c14cuda3std6ranges3__45__cpo4dataE
	.align		8
        /*00b8*/ 	.dword	_ZN52_INTERNAL_f6d41790_21_PhiloxDistribution_cu_0636f2c14cuda3std6ranges3__45__cpo5cdataE
	.align		8
        /*00c0*/ 	.dword	_ZN52_INTERNAL_f6d41790_21_PhiloxDistribution_cu_0636f2c14cuda3std6ranges3__45__cpo4sizeE
	.align		8
        /*00c8*/ 	.dword	_ZN52_INTERNAL_f6d41790_21_PhiloxDistribution_cu_0636f2c14cuda3std6ranges3__45__cpo5ssizeE
	.align		8
        /*00d0*/ 	.dword	_ZN52_INTERNAL_f6d41790_21_PhiloxDistribution_cu_0636f2c14cuda3std6ranges3__45__cpo8distanceE
	.align		8
        /*00d8*/ 	.dword	_ZN52_INTERNAL_f6d41790_21_PhiloxDistribution_cu_0636f2c16thrust23THRUST_300001_SM_900_NS6system6detail10sequential3seqE
	.align		8
        /*00e0*/ 	.dword	__cudart_i2opi_d


//--------------------- .text._ZN2at6native54_GLOBAL__N__f6d41790_21_PhiloxDistribution_cu_0636f2c123philox_multi_key_kernelIN3c108BFloat16EZZZZNS0_20_philox_normal_cuda_ERNS_6TensorERKS5_ddENKUlvE_clEvENKUlvE2_clEvENKUlvE_clEvEUlmmE0_ZZZNS0_20_philox_normal_cuda_ES6_S8_ddENKS9_clEvENKSA_clEvEUlfE_EEvPT_PKmllT0_T1_16OffsetCalculatorILi1EjLb0EE --------------------------
	.section	.text._ZN2at6native54_GLOBAL__N__f6d41790_21_PhiloxDistribution_cu_0636f2c123philox_multi_key_kernelIN3c108BFloat16EZZZZNS0_20_philox_normal_cuda_ERNS_6TensorERKS5_ddENKUlvE_clEvENKUlvE2_clEvENKUlvE_clEvEUlmmE0_ZZZNS0_20_philox_normal_cuda_ES6_S8_ddENKS9_clEvENKSA_clEvEUlfE_EEvPT_PKmllT0_T1_16OffsetCalculatorILi1EjLb0EE,"ax",@progbits
	.align	128
.text._ZN2at6native54_GLOBAL__N__f6d41790_21_PhiloxDistribution_cu_0636f2c123philox_multi_key_kernelIN3c108BFloat16EZZZZNS0_20_philox_normal_cuda_ERNS_6TensorERKS5_ddENKUlvE_clEvENKUlvE2_clEvENKUlvE_clEvEUlmmE0_ZZZNS0_20_philox_normal_cuda_ES6_S8_ddENKS9_clEvENKSA_clEvEUlfE_EEvPT_PKmllT0_T1_16OffsetCalculatorILi1EjLb0EE:
        .type           _ZN2at6native54_GLOBAL__N__f6d41790_21_PhiloxDistribution_cu_0636f2c123philox_multi_key_kernelIN3c108BFloat16EZZZZNS0_20_philox_normal_cuda_ERNS_6TensorERKS5_ddENKUlvE_clEvENKUlvE2_clEvENKUlvE_clEvEUlmmE0_ZZZNS0_20_philox_normal_cuda_ES6_S8_ddENKS9_clEvENKSA_clEvEUlfE_EEvPT_PKmllT0_T1_16OffsetCalculatorILi1EjLb0EE,@function
        .size           _ZN2at6native54_GLOBAL__N__f6d41790_21_PhiloxDistribution_cu_0636f2c123philox_multi_key_kernelIN3c108BFloat16EZZZZNS0_20_philox_normal_cuda_ERNS_6TensorERKS5_ddENKUlvE_clEvENKUlvE2_clEvENKUlvE_clEvEUlmmE0_ZZZNS0_20_philox_normal_cuda_ES6_S8_ddENKS9_clEvENKSA_clEvEUlfE_EEvPT_PKmllT0_T1_16OffsetCalculatorILi1EjLb0EE,(.L_x_161 - _ZN2at6native54_GLOBAL__N__f6d41790_21_PhiloxDistribution_cu_0636f2c123philox_multi_key_kernelIN3c108BFloat16EZZZZNS0_20_philox_normal_cuda_ERNS_6TensorERKS5_ddENKUlvE_clEvENKUlvE2_clEvENKUlvE_clEvEUlmmE0_ZZZNS0_20_philox_normal_cuda_ES6_S8_ddENKS9_clEvENKSA_clEvEUlfE_EEvPT_PKmllT0_T1_16OffsetCalculatorILi1EjLb0EE)
        .other          _ZN2at6native54_GLOBAL__N__f6d41790_21_PhiloxDistribution_cu_0636f2c123philox_multi_key_kernelIN3c108BFloat16EZZZZNS0_20_philox_normal_cuda_ERNS_6TensorERKS5_ddENKUlvE_clEvENKUlvE2_clEvENKUlvE_clEvEUlmmE0_ZZZNS0_20_philox_normal_cuda_ES6_S8_ddENKS9_clEvENKSA_clEvEUlfE_EEvPT_PKmllT0_T1_16OffsetCalculatorILi1EjLb0EE,@"STO_CUDA_ENTRY STV_DEFAULT"
_ZN2at6native54_GLOBAL__N__f6d41790_21_PhiloxDistribution_cu_0636f2c123philox_multi_key_kernelIN3c108BFloat16EZZZZNS0_20_philox_normal_cuda_ERNS_6TensorERKS5_ddENKUlvE_clEvENKUlvE2_clEvENKUlvE_clEvEUlmmE0_ZZZNS0_20_philox_normal_cuda_ES6_S8_ddENKS9_clEvENKSA_clEvEUlfE_EEvPT_PKmllT0_T1_16OffsetCalculatorILi1EjLb0EE:
[----:B------:R-:W-:Y:S01]  /*0000*/  LDC R1, c[0x0][0x28] ;  /* 0x00000a00ff017b82 */ /* 0x000fe20000000800 */
[----:B------:R-:W0:Y:S01]  /*0010*/  S2R R6, SR_TID.X ;  /* 0x0000000000067919 */ /* 0x000e220000002100 */
[----:B------:R-:W-:-:S06]  /*0020*/  ULDC.64 UR4, c[0x0][0x228] ;  /* 0x00008a0000047ab9 */ /* 0x000fcc0000000a00 */
[----:B------:R-:W0:Y:S01]  /*0030*/  S2UR UR10, SR_CTAID.X ;  /* 0x00000000000a79c3 */ /* 0x000e220000002500 */
[----:B------:R-:W-:Y:S01]  /*0040*/  UIADD3 UR4, UP0, UR4, 0x3, URZ ;  /* 0x0000000304047890 */ /* 0x000fe2000ff1e03f */
[----:B------:R-:W-:Y:S01]  /*0050*/  HFMA2.MMA R7, -RZ, RZ, 0, 0 ;  /* 0x00000000ff077435 */ /* 0x000fe200000001ff */
[----:B------:R-:W-:Y:S02]  /*0060*/  ULDC.64 UR8, c[0x0][0x220] ;  /* 0x0000880000087ab9 */ /* 0x000fe40000000a00 */
[----:B------:R-:W-:-:S03]  /*0070*/  UIADD3.X UR5, URZ, UR5, URZ, UP0, !UPT ;  /* 0x000000053f057290 */ /* 0x000fc600087fe43f */
[----:B------:R-:W0:Y:S01]  /*0080*/  LDC R3, c[0x0][RZ] ;  /* 0x00000000ff037b82 */ /* 0x000e220000000800 */
[----:B------:R-:W-:-:S04]  /*0090*/  USHF.R.S32.HI UR6, URZ, 0x1f, UR5 ;  /* 0x0000001f3f067899 */ /* 0x000fc80008011405 */
[----:B------:R-:W-:-:S04]  /*00a0*/  ULEA.HI UR6, UP0, UR6, UR4, URZ, 0x2 ;  /* 0x0000000406067291 */ /* 0x000fc8000f81103f */
[----:B------:R-:W-:-:S04]  /*00b0*/  UIADD3.X UR4, URZ, UR5, URZ, UP0, !UPT ;  /* 0x000000053f047290 */ /* 0x000fc800087fe43f */
[----:B------:R-:W-:Y:S02]  /*00c0*/  USHF.R.S32.HI UR11, URZ, 0x2, UR4 ;  /* 0x000000023f0b7899 */ /* 0x000fe40008011404 */
[----:B------:R-:W-:Y:S02]  /*00d0*/  USHF.R.S64 UR6, UR6, 0x2, UR4 ;  /* 0x0000000206067899 */ /* 0x000fe40008001004 */
[----:B------:R-:W-:Y:S02]  /*00e0*/  UIMAD UR7, UR11, UR8, URZ ;  /* 0x000000080b0772a4 */ /* 0x000fe4000f8e023f */
[----:B------:R-:W-:Y:S02]  /*00f0*/  UIMAD.WIDE.U32 UR4, UR6, UR8, URZ ;  /* 0x00000008060472a5 */ /* 0x000fe4000f8e003f */
[----:B------:R-:W-:Y:S01]  /*0100*/  UIMAD UR7, UR6, UR9, UR7 ;  /* 0x00000009060772a4 */ /* 0x000fe2000f8e0207 */
[----:B0-----:R-:W-:-:S03]  /*0110*/  IMAD.WIDE.U32 R6, R3, UR10, R6 ;  /* 0x0000000a03067c25 */ /* 0x001fc6000f8e0006 */
[----:B------:R-:W-:Y:S01]  /*0120*/  UIADD3 UR5, UR5, UR7, URZ ;  /* 0x0000000705057290 */ /* 0x000fe2000fffe03f */
[----:B------:R-:W-:-:S05]  /*0130*/  ISETP.GE.U32.AND P0, PT, R6, UR4, PT ;  /* 0x0000000406007c0c */ /* 0x000fca000bf06070 */
[----:B------:R-:W-:-:S13]  /*0140*/  ISETP.GE.AND.EX P0, PT, R7, UR5, PT, P0 ;  /* 0x0000000507007c0c */ /* 0x000fda000bf06300 */
[----:B------:R-:W-:Y:S05]  /*0150*/  @P0 EXIT ;  /* 0x000000000000094d */ /* 0x000fea0003800000 */
[----:B------:R-:W-:Y:S01]  /*0160*/  LOP3.LUT R0, R7, UR11, RZ, 0xfc, !PT ;  /* 0x0000000b07007c12 */ /* 0x000fe2000f8efcff */
[----:B------:R-:W-:Y:S03]  /*0170*/  BSSY B0, `(.L_x_0) ;  /* 0x0000024000007945 */ /* 0x000fe60003800000 */
[----:B------:R-:W-:-:S13]  /*0180*/  ISETP.NE.U32.AND P0, PT, R0, RZ, PT ;  /* 0x000000ff0000720c */ /* 0x000fda0003f05070 */
[----:B------:R-:W-:Y:S05]  /*0190*/  @!P0 BRA `(.L_x_1) ;  /* 0x00000000002c8947 */ /* 0x000fea0003800000 */
[----:B------:R-:W-:-:S07]  /*01a0*/  MOV R0, 0x1c0 ;  /* 0x000001c000007802 */ /* 0x000fce0000000f00 */
[----:B------:R-:W-:Y:S05]  /*01b0*/  CALL.REL.NOINC `($__internal_0_$__cuda_sm20_div_s64) ;  /* 0x0000001c00547944 */ /* 0x000fea0003c00000 */
[-C--:B------:R-:W-:Y:S01]  /*01c0*/  IADD3 R9, P0, RZ, -R4.reuse, RZ ;  /* 0x80000004ff097210 */ /* 0x080fe20007f1e0ff */
[----:B------:R-:W-:Y:S01]  /*01d0*/  IMAD.MOV.U32 R3, RZ, RZ, R5 ;  /* 0x000000ffff037224 */ /* 0x000fe200078e0005 */
[----:B------:R-:W-:-:S03]  /*01e0*/  MOV R2, R4 ;  /* 0x0000000400027202 */ /* 0x000fc60000000f00 */
[----:B------:R-:W-:Y:S02]  /*01f0*/  IMAD.X R0, RZ, RZ, ~R5, P0 ;  /* 0x000000ffff007224 */ /* 0x000fe400000e0e05 */
[----:B------:R-:W-:-:S04]  /*0200*/  IMAD.WIDE.U32 R6, R9, UR6, R6 ;  /* 0x0000000609067c25 */ /* 0x000fc8000f8e0006 */
[----:B------:R-:W-:-:S04]  /*0210*/  IMAD R0, R0, UR6, RZ ;  /* 0x0000000600007c24 */ /* 0x000fc8000f8e02ff */
[----:B------:R-:W-:-:S05]  /*0220*/  IMAD R9, R9, UR11, R0 ;  /* 0x0000000b09097c24 */ /* 0x000fca000f8e0200 */
[----:B------:R-:W-:Y:S01]  /*0230*/  IADD3 R0, R7, R9, RZ ;  /* 0x0000000907007210 */ /* 0x000fe20007ffe0ff */
[----:B------:R-:W-:Y:S06]  /*0240*/  BRA `(.L_x_2) ;  /* 0x0000000000587947 */ /* 0x000fec0003800000 */
.L_x_1:
[----:B------:R-:W0:Y:S01]  /*0250*/  I2F.U32.RP R0, UR6 ;  /* 0x0000000600007d06 */ /* 0x000e220008209000 */
[----:B------:R-:W-:-:S07]  /*0260*/  ISETP.NE.U32.AND P2, PT, RZ, UR6, PT ;  /* 0x00000006ff007c0c */ /* 0x000fce000bf45070 */
[----:B0-----:R-:W0:Y:S02]  /*0270*/  MUFU.RCP R0, R0 ;  /* 0x0000000000007308 */ /* 0x001e240000001000 */
[----:B0-----:R-:W-:Y:S02]  /*0280*/  VIADD R2, R0, 0xffffffe ;  /* 0x0ffffffe00027836 */ /* 0x001fe40000000000 */
[----:B------:R-:W-:-:S04]  /*0290*/  IMAD.MOV.U32 R0, RZ, RZ, RZ ;  /* 0x000000ffff007224 */ /* 0x000fc800078e00ff */
[----:B------:R0:W1:Y:S02]  /*02a0*/  F2I.FTZ.U32.TRUNC.NTZ R3, R2 ;  /* 0x0000000200037305 */ /* 0x000064000021f000 */
[----:B0-----:R-:W-:Y:S01]  /*02b0*/  IMAD.MOV.U32 R2, RZ, RZ, RZ ;  /* 0x000000ffff027224 */ /* 0x001fe200078e00ff */
[----:B-1----:R-:W-:-:S05]  /*02c0*/  IADD3 R5, RZ, -R3, RZ ;  /* 0x80000003ff057210 */ /* 0x002fca0007ffe0ff */
[----:B------:R-:W-:-:S04]  /*02d0*/  IMAD R5, R5, UR6, RZ ;  /* 0x0000000605057c24 */ /* 0x000fc8000f8e02ff */
[----:B------:R-:W-:-:S06]  /*02e0*/  IMAD.HI.U32 R3, R3, R5, R2 ;  /* 0x0000000503037227 */ /* 0x000fcc00078e0002 */
[----:B------:R-:W-:-:S05]  /*02f0*/  IMAD.HI.U32 R2, R3, R6, RZ ;  /* 0x0000000603027227 */ /* 0x000fca00078e00ff */
[----:B------:R-:W-:-:S05]  /*0300*/  IADD3 R3, -R2, RZ, RZ ;  /* 0x000000ff02037210 */ /* 0x000fca0007ffe1ff */
[----:B------:R-:W-:-:S05]  /*0310*/  IMAD R3, R3, UR6, R6 ;  /* 0x0000000603037c24 */ /* 0x000fca000f8e0206 */
[----:B------:R-:W-:-:S13]  /*0320*/  ISETP.GE.U32.AND P0, PT, R3, UR6, PT ;  /* 0x0000000603007c0c */ /* 0x000fda000bf06070 */
[----:B------:R-:W-:Y:S01]  /*0330*/  @P0 VIADD R3, R3, -UR6 ;  /* 0x8000000603030c36 */ /* 0x000fe20008000000 */
[----:B------:R-:W-:-:S04]  /*0340*/  @P0 IADD3 R2, R2, 0x1, RZ ;  /* 0x0000000102020810 */ /* 0x000fc80007ffe0ff */
[----:B------:R-:W-:-:S13]  /*0350*/  ISETP.GE.U32.AND P1, PT, R3, UR6, PT ;  /* 0x0000000603007c0c */ /* 0x000fda000bf26070 */
[----:B------:R-:W-:Y:S01]  /*0360*/  @P1 VIADD R2, R2, 0x1 ;  /* 0x0000000102021836 */ /* 0x000fe20000000000 */
[----:B------:R-:W-:-:S04]  /*0370*/  @!P2 LOP3.LUT R2, RZ, UR6, RZ, 0x33, !PT ;  /* 0x00000006ff02ac12 */ /* 0x000fc8000f8e33ff */
[----:B------:R-:W-:-:S05]  /*0380*/  IADD3 R3, -R2, RZ, RZ ;  /* 0x000000ff02037210 */ /* 0x000fca0007ffe1ff */
[----:B------:R-:W-:Y:S01]  /*0390*/  IMAD R6, R3, UR6, R6 ;  /* 0x0000000603067c24 */ /* 0x000fe2000f8e0206 */
[----:B------:R-:W-:-:S11]  /*03a0*/  HFMA2.MMA R3, -RZ, RZ, 0, 0 ;  /* 0x00000000ff037435 */ /* 0x000fd600000001ff */
.L_x_2:
[----:B------:R-:W-:Y:S05]  /*03b0*/  BSYNC B0 ;  /* 0x0000000000007941 */ /* 0x000fea0003800000 */
.L_x_0:
[----:B------:R-:W0:Y:S01]  /*03c0*/  LDC R7, c[0x0][0x23c] ;  /* 0x00008f00ff077b82 */ /* 0x000e220000000800 */
[----:B------:R-:W-:Y:S01]  /*03d0*/  ULDC.64 UR4, c[0x0][0x208] ;  /* 0x0000820000047ab9 */ /* 0x000fe20000000a00 */
[----:B------:R-:W-:Y:S01]  /*03e0*/  IMAD.MOV.U32 R4, RZ, RZ, RZ ;  /* 0x000000ffff047224 */ /* 0x000fe200078e00ff */
[----:B0-----:R-:W-:-:S13]  /*03f0*/  ISETP.NE.AND P0, PT, R7, RZ, PT ;  /* 0x000000ff0700720c */ /* 0x001fda0003f05270 */
[----:B------:R-:W-:Y:S05]  /*0400*/  @!P0 BRA `(.L_x_3) ;  /* 0x0000001000448947 */ /* 0x000fea0003800000 */
[----:B------:R-:W-:Y:S01]  /*0410*/  MOV R4, RZ ;  /* 0x000000ff00047202 */ /* 0x000fe20000000f00 */
[----:B------:R-:W-:Y:S01]  /*0420*/  IMAD.MOV.U32 R5, RZ, RZ, R2 ;  /* 0x000000ffff057224 */ /* 0x000fe200078e0002 */
[----:B------:R-:W-:Y:S01]  /*0430*/  ULDC.64 UR8, c[0x0][0x240] ;  /* 0x0000900000087ab9 */ /* 0x000fe20000000a00 */
[----:B------:R-:W-:Y:S01]  /*0440*/  ULDC UR6, c[0x0][0x248] ;  /* 0x0000920000067ab9 */ /* 0x000fe20000000800 */
[----:B------:R-:W-:Y:S01]  /*0450*/  ISETP.NE.AND P0, PT, R7, 0x1, PT ;  /* 0x000000010700780c */ /* 0x000fe20003f05270 */
[----:B------:R-:W-:-:S05]  /*0460*/  IMAD.HI.U32 R4, R2, UR9, R4 ;  /* 0x0000000902047c27 */ /* 0x000fca000f8e0004 */
[----:B------:R-:W-:Y:S01]  /*0470*/  SHF.R.U32.HI R9, RZ, UR6, R4 ;  /* 0x00000006ff097c19 */ /* 0x000fe20008011604 */
[----:B------:R-:W-:-:S03]  /*0480*/  ULDC UR6, c[0x0][0x36c] ;  /* 0x0000db0000067ab9 */ /* 0x000fc60000000800 */
[----:B------:R-:W-:-:S05]  /*0490*/  IADD3 R5, -R9, RZ, RZ ;  /* 0x000000ff09057210 */ /* 0x000fca0007ffe1ff */
[----:B------:R-:W-:-:S04]  /*04a0*/  IMAD R4, R5, UR8, R2 ;  /* 0x0000000805047c24 */ /* 0x000fc8000f8e0202 */
[----:B------:R-:W-:Y:S01]  /*04b0*/  IMAD R4, R4, UR6, RZ ;  /* 0x0000000604047c24 */ /* 0x000fe2000f8e02ff */
[----:B------:R-:W-:Y:S06]  /*04c0*/  @!P0 BRA `(.L_x_3) ;  /* 0x0000001000148947 */ /* 0x000fec0003800000 */
[----:B------:R-:W-:Y:S01]  /*04d0*/  IMAD.MOV.U32 R8, RZ, RZ, RZ ;  /* 0x000000ffff087224 */ /* 0x000fe200078e00ff */
[----:B------:R-:W-:Y:S01]  /*04e0*/  ULDC.64 UR6, c[0x0][0x250] ;  /* 0x0000940000067ab9 */ /* 0x000fe20000000a00 */
[----:B------:R-:W-:Y:S02]  /*04f0*/  ISETP.NE.AND P0, PT, R7, 0x2, PT ;  /* 0x000000020700780c */ /* 0x000fe40003f05270 */
[----:B------:R-:W-:Y:S01]  /*0500*/  IMAD.HI.U32 R10, R9, UR6, R8 ;  /* 0x00000006090a7c27 */ /* 0x000fe2000f8e0008 */
[----:B------:R-:W-:-:S04]  /*0510*/  ULDC UR6, c[0x0][0x24c] ;  /* 0x0000930000067ab9 */ /* 0x000fc80000000800 */
[----:B------:R-:W-:-:S04]  /*0520*/  SHF.R.U32.HI R11, RZ, UR7, R10 ;  /* 0x00000007ff0b7c19 */ /* 0x000fc8000801160a */
[----:B------:R-:W-:-:S05]  /*0530*/  IADD3 R5, -R11, RZ, RZ ;  /* 0x000000ff0b057210 */ /* 0x000fca0007ffe1ff */
[----:B------:R-:W-:Y:S01]  /*0540*/  IMAD R9, R5, UR6, R9 ;  /* 0x0000000605097c24 */ /* 0x000fe2000f8e0209 */
[----:B------:R-:W-:-:S03]  /*0550*/  ULDC UR6, c[0x0][0x370] ;  /* 0x0000dc0000067ab9 */ /* 0x000fc60000000800 */
[----:B------:R-:W-:Y:S01]  /*0560*/  IMAD R4, R9, UR6, R4 ;  /* 0x0000000609047c24 */ /* 0x000fe2000f8e0204 */
[----:B------:R-:W-:Y:S06]  /*0570*/  @!P0 BRA `(.L_x_3) ;  /* 0x0000000c00e88947 */ /* 0x000fec0003800000 */
[----:B------:R-:W-:Y:S01]  /*0580*/  IMAD.MOV.U32 R10, RZ, RZ, RZ ;  /* 0x000000ffff0a7224 */ /* 0x000fe200078e00ff */
        /* <DEDUP_REMOVED lines=8> */
[----:B------:R-:W-:Y:S01]  /*0610*/  IMAD R4, R11, UR6, R4 ;  /* 0x000000060b047c24 */ /* 0x000fe2000f8e0204 */
        /* <DEDUP_REMOVED lines=221> */
[----:B------:R-:W-:Y:S01]  /*13f0*/  ISETP.NE.AND P0, PT, R7, 0x18, PT ;  /* 0x000000180700780c */ /* 0x000fe20003f05270 */
[----:B------:R-:W-:Y:S01]  /*1400*/  IMAD.MOV.U32 R8, RZ, RZ, RZ ;  /* 0x000000ffff087224 */ /* 0x000fe200078e00ff */
[----:B------:R-:W-:-:S03]  /*1410*/  ULDC.64 UR6, c[0x0][0x358] ;  /* 0x0000d60000067ab9 */ /* 0x000fc60000000a00 */
[----:B------:R-:W-:Y:S01]  /*1420*/  IMAD.HI.U32 R12, R9, UR6, R8 ;  /* 0x00000006090c7c27 */ /* 0x000fe2000f8e0008 */
[----:B------:R-:W-:-:S04]  /*1430*/  ULDC UR6, c[0x0][0x354] ;  /* 0x0000d50000067ab9 */ /* 0x000fc80000000800 */
[----:B------:R-:W-:-:S03]  /*1440*/  SHF.R.U32.HI R13, RZ, UR7, R12 ;  /* 0x00000007ff0d7c19 */ /* 0x000fc6000801160c */
[----:B------:R-:W0:Y:S01]  /*1450*/  @P0 LDC.64 R10, c[0x0][0x360] ;  /* 0x0000d800ff0a0b82 */ /* 0x000e220000000a00 */
[----:B------:R-:W-:Y:S01]  /*1460*/  @P0 MOV R12, RZ ;  /* 0x000000ff000c0202 */ /* 0x000fe20000000f00 */
[----:B------:R-:W-:-:S04]  /*1470*/  IMAD.MOV R5, RZ, RZ, -R13 ;  /* 0x000000ffff057224 */ /* 0x000fc800078e0a0d */
[----:B------:R-:W-:Y:S01]  /*1480*/  IMAD R9, R5, UR6, R9 ;  /* 0x0000000605097c24 */ /* 0x000fe2000f8e0209 */
[----:B------:R-:W-:Y:S01]  /*1490*/  ULDC UR6, c[0x0][0x3c8] ;  /* 0x0000f20000067ab9 */ /* 0x000fe20000000800 */
[----:B------:R-:W1:Y:S02]  /*14a0*/  @P0 LDC R14, c[0x0][0x368] ;  /* 0x0000da00ff0e0b82 */ /* 0x000e640000000800 */
[----:B------:R-:W-:-:S06]  /*14b0*/  IMAD R4, R9, UR6, R4 ;  /* 0x0000000609047c24 */ /* 0x000fcc000f8e0204 */
[----:B------:R-:W2:Y:S01]  /*14c0*/  @P0 LDC R7, c[0x0][0x3cc] ;  /* 0x0000f300ff070b82 */ /* 0x000ea20000000800 */
[----:B0-----:R-:W-:-:S05]  /*14d0*/  @P0 IMAD.HI.U32 R11, R13, R11, R12 ;  /* 0x0000000b0d0b0227 */ /* 0x001fca00078e000c */
[----:B-1----:R-:W-:-:S04]  /*14e0*/  @P0 SHF.R.U32.HI R11, RZ, R14, R11 ;  /* 0x0000000eff0b0219 */ /* 0x002fc8000001160b */
[----:B------:R-:W-:-:S05]  /*14f0*/  @P0 IADD3 R11, -R11, RZ, RZ ;  /* 0x000000ff0b0b0210 */ /* 0x000fca0007ffe1ff */
[----:B------:R-:W-:-:S04]  /*1500*/  @P0 IMAD R13, R11, R10, R13 ;  /* 0x0000000a0b0d0224 */ /* 0x000fc800078e020d */
[----:B--2---:R-:W-:-:S07]  /*1510*/  @P0 IMAD R4, R13, R7, R4 ;  /* 0x000000070d040224 */ /* 0x004fce00078e0204 */
.L_x_3:
[----:B------:R-:W0:Y:S01]  /*1520*/  LDC.64 R8, c[0x0][0x218] ;  /* 0x00008600ff087b82 */ /* 0x000e220000000a00 */
[----:B------:R-:W-:-:S04]  /*1530*/  VIADD R11, R4, 0x1 ;  /* 0x00000001040b7836 */ /* 0x000fc80000000000 */
[----:B0-----:R-:W-:-:S06]  /*1540*/  IMAD.WIDE.U32 R10, R11, 0x8, R8 ;  /* 0x000000080b0a7825 */ /* 0x001fcc00078e0008 */
[----:B------:R-:W2:Y:S01]  /*1550*/  LDG.E.64.CONSTANT R10, desc[UR4][R10.64] ;  /* 0x000000040a0a7981 */ /* 0x000ea2000c1e9b00 */
[----:B------:R-:W-:-:S06]  /*1560*/  IMAD.WIDE.U32 R4, R4, 0x8, R8 ;  /* 0x0000000804047825 */ /* 0x000fcc00078e0008 */
[----:B------:R-:W3:Y:S01]  /*1570*/  LDG.E.64.CONSTANT R4, desc[UR4][R4.64] ;  /* 0x0000000404047981 */ /* 0x000ee2000c1e9b00 */
[----:B--2---:R-:W-:-:S05]  /*1580*/  IADD3 R12, P0, R10, R6, RZ ;  /* 0x000000060a0c7210 */ /* 0x004fca0007f1e0ff */
[----:B------:R-:W-:-:S04]  /*1590*/  IMAD.WIDE.U32 R12, R12, -0x2daee0ad, RZ ;  /* 0xd2511f530c0c7825 */ /* 0x000fc800078e00ff */
[----:B---3--:R-:W-:Y:S01]  /*15a0*/  VIADD R7, R4, 0x9e3779b9 ;  /* 0x9e3779b904077836 */ /* 0x008fe20000000000 */
[----:B------:R-:W-:Y:S02]  /*15b0*/  LOP3.LUT R8, R13, R5, RZ, 0x3c, !PT ;  /* 0x000000050d087212 */ /* 0x000fe400078e3cff */
[----:B------:R-:W-:-:S03]  /*15c0*/  IADD3.X R13, R11, R0, RZ, P0, !PT ;  /* 0x000000000b0d7210 */ /* 0x000fc600007fe4ff */
[----:B------:R-:W-:Y:S01]  /*15d0*/  IMAD.WIDE.U32 R8, R8, -0x326172a9, RZ ;  /* 0xcd9e8d5708087825 */ /* 0x000fe200078e00ff */
[----:B------:R-:W-:-:S03]  /*15e0*/  LOP3.LUT R14, R13, R4, RZ, 0x3c, !PT ;  /* 0x000000040d0e7212 */ /* 0x000fc600078e3cff */
[----:B------:R-:W-:Y:S01]  /*15f0*/  VIADD R13, R5, 0x76cf5d0a ;  /* 0x76cf5d0a050d7836 */ /* 0x000fe20000000000 */
[----:B------:R-:W-:Y:S01]  /*1600*/  LOP3.LUT R9, R7, R9, RZ, 0x3c, !PT ;  /* 0x0000000907097212 */ /* 0x000fe200078e3cff */
[----:B------:R-:W-:Y:S01]  /*1610*/  IMAD.WIDE.U32 R14, R14, -0x2daee0ad, RZ ;  /* 0xd2511f530e0e7825 */ /* 0x000fe200078e00ff */
[----:B------:R-:W-:-:S03]  /*1620*/  IADD3 R7, R5, -0x4498517b, RZ ;  /* 0xbb67ae8505077810 */ /* 0x000fc60007ffe0ff */
[----:B------:R-:W-:Y:S01]  /*1630*/  IMAD.WIDE.U32 R10, R9, -0x2daee0ad, RZ ;  /* 0xd2511f53090a7825 */ /* 0x000fe200078e00ff */
[----:B------:R-:W-:-:S03]  /*1640*/  LOP3.LUT R7, R15, R12, R7, 0x96, !PT ;  /* 0x0000000c0f077212 */ /* 0x000fc600078e9607 */
[C---:B------:R-:W-:Y:S01]  /*1650*/  VIADD R9, R4.reuse, 0xdaa66d2b ;  /* 0xdaa66d2b04097836 */ /* 0x040fe20000000000 */
[----:B------:R-:W-:Y:S01]  /*1660*/  LOP3.LUT R13, R11, R14, R13, 0x96, !PT ;  /* 0x0000000e0b0d7212 */ /* 0x000fe200078e960d */
[----:B------:R-:W-:Y:S01]  /*1670*/  IMAD.WIDE.U32 R14, R7, -0x326172a9, RZ ;  /* 0xcd9e8d57070e7825 */ /* 0x000fe200078e00ff */
[----:B------:R-:W-:-:S03]  /*1680*/  IADD3 R7, R4, 0x3c6ef372, RZ ;  /* 0x3c6ef37204077810 */ /* 0x000fc60007ffe0ff */
[----:B------:R-:W-:Y:S01]  /*1690*/  IMAD.WIDE.U32 R12, R13, -0x326172a9, RZ ;  /* 0xcd9e8d570d0c7825 */ /* 0x000fe200078e00ff */
[----:B------:R-:W-:-:S03]  /*16a0*/  LOP3.LUT R7, R15, R8, R7, 0x96, !PT ;  /* 0x000000080f077212 */ /* 0x000fc600078e9607 */
[----:B------:R-:W-:Y:S01]  /*16b0*/  VIADD R11, R5, 0xed9eba14 ;  /* 0xed9eba14050b7836 */ /* 0x000fe20000000000 */
[----:B------:R-:W-:Y:S01]  /*16c0*/  LOP3.LUT R9, R13, R14, R9, 0x96, !PT ;  /* 0x0000000e0d097212 */ /* 0x000fe200078e9609 */
[----:B------:R-:W-:Y:S01]  /*16d0*/  IMAD.WIDE.U32 R14, R7, -0x2daee0ad, RZ ;  /* 0xd2511f53070e7825 */ /* 0x000fe200078e00ff */
[----:B------:R-:W-:-:S03]  /*16e0*/  IADD3 R7, R5, 0x32370b8f, RZ ;  /* 0x32370b8f05077810 */ /* 0x000fc60007ffe0ff */
[----:B------:R-:W-:Y:S01]  /*16f0*/  IMAD.WIDE.U32 R8, R9, -0x2daee0ad, RZ ;  /* 0xd2511f5309087825 */ /* 0x000fe200078e00ff */
[----:B------:R-:W-:-:S04]  /*1700*/  LOP3.LUT R7, R15, R10, R7, 0x96, !PT ;  /* 0x0000000a0f077212 */ /* 0x000fc800078e9607 */
[----:B------:R-:W-:Y:S01]  /*1710*/  LOP3.LUT R11, R9, R14, R11, 0x96, !PT ;  /* 0x0000000e090b7212 */ /* 0x000fe200078e960b */
[----:B------:R-:W-:Y:S01]  /*1720*/  IMAD.WIDE.U32 R14, R7, -0x326172a9, RZ ;  /* 0xcd9e8d57070e7825 */ /* 0x000fe200078e00ff */
[----:B------:R-:W-:-:S03]  /*1730*/  IADD3 R7, R4, 0x78dde6e4, RZ ;  /* 0x78dde6e404077810 */ /* 0x000fc60007ffe0ff */
[----:B------:R-:W-:Y:S01]  /*1740*/  VIADD R9, R4, 0x1715609d ;  /* 0x1715609d04097836 */ /* 0x000fe20000000000 */
[----:B------:R-:W-:Y:S01]  /*1750*/  LOP3.LUT R7, R15, R12, R7, 0x96, !PT ;  /* 0x0000000c0f077212 */ /* 0x000fe200078e9607 */
[----:B------:R-:W-:-:S05]  /*1760*/  IMAD.WIDE.U32 R10, R11, -0x326172a9, RZ ;  /* 0xcd9e8d570b0a7825 */ /* 0x000fca00078e00ff */
[----:B------:R-:W-:Y:S01]  /*1770*/  LOP3.LUT R9, R11, R14, R9, 0x96, !PT ;  /* 0x0000000e0b097212 */ /* 0x000fe200078e9609 */
[----:B------:R-:W-:Y:S01]  /*1780*/  IMAD.WIDE.U32 R14, R7, -0x2daee0ad, RZ ;  /* 0xd2511f53070e7825 */ /* 0x000fe200078e00ff */
[----:B------:R-:W-:-:S03]  /*1790*/  IADD3 R7, R5, -0x56f99767, RZ ;  /* 0xa906689905077810 */ /* 0x000fc60007ffe0ff */
        /* <DEDUP_REMOVED lines=11> */
[----:B------:R-:W-:-:S03]  /*1850*/  IADD3 R7, R5, 0x1fd5c5a3, RZ ;  /* 0x1fd5c5a305077810 */ /* 0x000fc60007ffe0ff */
[----:B------:R-:W-:Y:S01]  /*1860*/  VIADD R9, R5, 0xdb3d7428 ;  /* 0xdb3d742805097836 */ /* 0x000fe20000000000 */
[----:B------:R-:W-:Y:S01]  /*1870*/  LOP3.LUT R7, R15, R12, R7, 0x96, !PT ;  /* 0x0000000c0f077212 */ /* 0x000fe200078e9607 */
[----:B------:R-:W-:Y:S01]  /*1880*/  IMAD.WIDE.U32 R10, R11, -0x2daee0ad, RZ ;  /* 0xd2511f530b0a7825 */ /* 0x000fe200078e00ff */
[----:B------:R-:W-:-:S04]  /*1890*/  IADD3 R5, R5, -0x695add53, RZ ;  /* 0x96a522ad05057810 */ /* 0x000fc80007ffe0ff */
[----:B------:R-:W-:Y:S01]  /*18a0*/  LOP3.LUT R9, R11, R14, R9, 0x96, !PT ;  /* 0x0000000e0b097212 */ /* 0x000fe200078e9609 */
[----:B------:R-:W-:Y:S01]  /*18b0*/  IMAD.WIDE.U32 R14, R7, -0x326172a9, RZ ;  /* 0xcd9e8d57070e7825 */ /* 0x000fe200078e00ff */
[----:B------:R-:W-:-:S03]  /*18c0*/  IADD3 R7, R4, -0xe443238, RZ ;  /* 0xf1bbcdc804077810 */ /* 0x000fc60007ffe0ff */
[----:B------:R-:W-:Y:S01]  /*18d0*/  IMAD.WIDE.U32 R12, R9, -0x326172a9, RZ ;  /* 0xcd9e8d57090c7825 */ /* 0x000fe200078e00ff */
[----:B------:R-:W-:-:S03]  /*18e0*/  LOP3.LUT R8, R15, R8, R7, 0x96, !PT ;  /* 0x000000080f087212 */ /* 0x000fc600078e9607 */
[----:B------:R-:W-:Y:S01]  /*18f0*/  VIADD R11, R4, 0x8ff34781 ;  /* 0x8ff34781040b7836 */ /* 0x000fe20000000000 */
[----:B------:R-:W-:Y:S01]  /*1900*/  I2FP.F32.U32 R12, R12 ;  /* 0x0000000c000c7245 */ /* 0x000fe20000201000 */
[----:B------:R-:W-:-:S03]  /*1910*/  IMAD.WIDE.U32 R8, R8, -0x2daee0ad, RZ ;  /* 0xd2511f5308087825 */ /* 0x000fc600078e00ff */
[----:B------:R-:W-:Y:S01]  /*1920*/  LOP3.LUT R11, R13, R14, R11, 0x96, !PT ;  /* 0x0000000e0d0b7212 */ /* 0x000fe200078e960b */
[----:B------:R-:W-:Y:S01]  /*1930*/  IMAD.MOV.U32 R13, RZ, RZ, 0x2f800000 ;  /* 0x2f800000ff0d7424 */ /* 0x000fe200078e00ff */
[----:B------:R-:W-:Y:S02]  /*1940*/  LOP3.LUT R5, R9, R10, R5, 0x96, !PT ;  /* 0x0000000a09057212 */ /* 0x000fe400078e9605 */
[----:B------:R-:W-:Y:S01]  /*1950*/  I2FP.F32.U32 R11, R11 ;  /* 0x0000000b000b7245 */ /* 0x000fe20000201000 */
[----:B------:R-:W-:Y:S01]  /*1960*/  FFMA.FTZ R12, R12, R13, 1.1641532182693481445e-10 ;  /* 0x2f0000000c0c7423 */ /* 0x000fe2000001000d */
[----:B------:R-:W-:Y:S02]  /*1970*/  I2FP.F32.U32 R5, R5 ;  /* 0x0000000500057245 */ /* 0x000fe40000201000 */
[----:B------:R-:W-:Y:S01]  /*1980*/  I2FP.F32.U32 R8, R8 ;  /* 0x0000000800087245 */ /* 0x000fe20000201000 */
[-C--:B------:R-:W-:Y:S01]  /*1990*/  FFMA.FTZ R11, R11, R13.reuse, 1.1641532182693481445e-10 ;  /* 0x2f0000000b0b7423 */ /* 0x080fe2000001000d */
[----:B------:R-:W-:Y:S01]  /*19a0*/  FMUL.FTZ R12, R12, 6.2831854820251464844 ;  /* 0x40c90fdb0c0c7820 */ /* 0x000fe20000410000 */
[----:B------:R-:W-:-:S02]  /*19b0*/  FFMA.FTZ R7, R5, R13, 1.1641532182693481445e-10 ;  /* 0x2f00000005077423 */ /* 0x000fc4000001000d */
[----:B------:R-:W0:Y:S01]  /*19c0*/  LDC.64 R4, c[0x0][0x228] ;  /* 0x00008a00ff047b82 */ /* 0x000e220000000a00 */
[----:B------:R-:W1:Y:S01]  /*19d0*/  MUFU.LG2 R9, R11 ;  /* 0x0000000b00097308 */ /* 0x000e620000000c00 */
[----:B------:R-:W-:Y:S01]  /*19e0*/  FFMA.FTZ R8, R8, R13, 1.1641532182693481445e-10 ;  /* 0x2f00000008087423 */ /* 0x000fe2000001000d */
[----:B------:R-:W-:-:S03]  /*19f0*/  FMUL.RZ R14, R12, 0.15915493667125701904 ;  /* 0x3e22f9830c0e7820 */ /* 0x000fc6000040c000 */
[----:B------:R-:W-:-:S03]  /*1a00*/  FMUL.FTZ R8, R8, 6.2831854820251464844 ;  /* 0x40c90fdb08087820 */ /* 0x000fc60000410000 */
[----:B------:R-:W2:Y:S01]  /*1a10*/  MUFU.LG2 R7, R7 ;  /* 0x0000000700077308 */ /* 0x000ea20000000c00 */
[----:B------:R-:W-:-:S07]  /*1a20*/  FMUL.RZ R16, R8, 0.15915493667125701904 ;  /* 0x3e22f98308107820 */ /* 0x000fce000040c000 */
[----:B------:R-:W-:Y:S01]  /*1a30*/  MUFU.SIN R10, R14 ;  /* 0x0000000e000a7308 */ /* 0x000fe20000000400 */
[----:B-1----:R-:W-:-:S04]  /*1a40*/  FMUL.FTZ R9, R9, 0.69314718246459960938 ;  /* 0x3f31721809097820 */ /* 0x002fc80000410000 */
[----:B------:R-:W-:Y:S01]  /*1a50*/  FMUL.FTZ R9, R9, -2 ;  /* 0xc000000009097820 */ /* 0x000fe20000410000 */
[----:B0-----:R-:W-:Y:S02]  /*1a60*/  SHF.R.S32.HI R15, RZ, 0x1f, R5 ;  /* 0x0000001fff0f7819 */ /* 0x001fe40000011405 */
[----:B------:R-:W-:Y:S01]  /*1a70*/  MUFU.COS R11, R14 ;  /* 0x0000000e000b7308 */ /* 0x000fe20000000000 */
[----:B--2---:R-:W-:Y:S01]  /*1a80*/  FMUL.FTZ R7, R7, 0.69314718246459960938 ;  /* 0x3f31721807077820 */ /* 0x004fe20000410000 */
[----:B------:R-:W-:-:S03]  /*1a90*/  LOP3.LUT P1, RZ, R4, 0x3, RZ, 0xc0, !PT ;  /* 0x0000000304ff7812 */ /* 0x000fc6000782c0ff */
[----:B------:R-:W-:Y:S01]  /*1aa0*/  FMUL.FTZ R8, R7, -2 ;  /* 0xc000000007087820 */ /* 0x000fe20000410000 */
[----:B------:R-:W-:Y:S02]  /*1ab0*/  LEA.HI R7, P0, R15, R4, RZ, 0x2 ;  /* 0x000000040f077211 */ /* 0x000fe400078110ff */
[----:B------:R-:W-:Y:S02]  /*1ac0*/  MUFU.COS R12, R16 ;  /* 0x00000010000c7308 */ /* 0x000fe40000000000 */
[----:B------:R-:W-:-:S04]  /*1ad0*/  IADD3.X R18, RZ, R5, RZ, P0, !PT ;  /* 0x00000005ff127210 */ /* 0x000fc800007fe4ff */
[--C-:B------:R-:W-:Y:S02]  /*1ae0*/  SHF.R.S64 R7, R7, 0x2, R18.reuse ;  /* 0x0000000207077819 */ /* 0x100fe40000001012 */
[----:B------:R-:W-:Y:S01]  /*1af0*/  SHF.R.S32.HI R17, RZ, 0x2, R18 ;  /* 0x00000002ff117819 */ /* 0x000fe20000011412 */
[----:B------:R-:W0:Y:S01]  /*1b00*/  MUFU.SQRT R15, R8 ;  /* 0x00000008000f7308 */ /* 0x000e220000002000 */
[C---:B------:R-:W-:Y:S02]  /*1b10*/  ISETP.LT.U32.AND P0, PT, R6.reuse, R7, PT ;  /* 0x000000070600720c */ /* 0x040fe40003f01070 */
[C---:B------:R-:W-:Y:S01]  /*1b20*/  SHF.L.U64.HI R7, R6.reuse, 0x2, R0 ;  /* 0x0000000206077819 */ /* 0x040fe20000010200 */
[----:B------:R-:W-:Y:S01]  /*1b30*/  IMAD.SHL.U32 R6, R6, 0x4, RZ ;  /* 0x0000000406067824 */ /* 0x000fe200078e00ff */
[----:B------:R-:W-:Y:S01]  /*1b40*/  ISETP.LT.AND.EX P0, PT, R0, R17, PT, P0 ;  /* 0x000000110000720c */ /* 0x000fe20003f01300 */
[----:B------:R-:W-:Y:S02]  /*1b50*/  IMAD R0, R3, R4, RZ ;  /* 0x0000000403007224 */ /* 0x000fe400078e02ff */
[----:B------:R-:W1:Y:S02]  /*1b60*/  MUFU.SIN R14, R16 ;  /* 0x00000010000e7308 */ /* 0x000e640000000400 */
[----:B------:R-:W-:-:S06]  /*1b70*/  IMAD R3, R2, R5, R0 ;  /* 0x0000000502037224 */ /* 0x000fcc00078e0200 */
[----:B------:R2:W3:Y:S01]  /*1b80*/  MUFU.SQRT R13, R9 ;  /* 0x00000009000d7308 */ /* 0x0004e20000002000 */
[----:B0-----:R-:W-:Y:S01]  /*1b90*/  FMUL.FTZ R12, R15, R12 ;  /* 0x0000000c0f0c7220 */ /* 0x001fe20000410000 */
[----:B--2---:R-:W-:-:S04]  /*1ba0*/  IMAD.WIDE.U32 R8, R2, R4, R6 ;  /* 0x0000000402087225 */ /* 0x004fc800078e0006 */
[----:B-1----:R-:W-:Y:S01]  /*1bb0*/  FMUL.FTZ R0, R15, R14 ;  /* 0x0000000e0f007220 */ /* 0x002fe20000410000 */
[----:B------:R-:W-:Y:S01]  /*1bc0*/  IADD3 R15, R9, R3, RZ ;  /* 0x00000003090f7210 */ /* 0x000fe20007ffe0ff */
[C---:B---3--:R-:W-:Y:S01]  /*1bd0*/  FMUL.FTZ R18, R13.reuse, R11 ;  /* 0x0000000b0d127220 */ /* 0x048fe20000410000 */
[----:B------:R-:W-:Y:S01]  /*1be0*/  FMUL.FTZ R16, R13, R10 ;  /* 0x0000000a0d107220 */ /* 0x000fe20000410000 */
[----:B------:R-:W-:Y:S06]  /*1bf0*/  @!P1 BRA P0, `(.L_x_4) ;  /* 0x0000000000909947 */ /* 0x000fec0000000000 */
[----:B------:R-:W-:-:S04]  /*1c00*/  ISETP.GE.U32.AND P0, PT, R6, R4, PT ;  /* 0x000000040600720c */ /* 0x000fc80003f06070 */
[----:B------:R-:W-:-:S13]  /*1c10*/  ISETP.GE.AND.EX P0, PT, R7, R5, PT, P0 ;  /* 0x000000050700720c */ /* 0x000fda0003f06300 */
[----:B------:R-:W-:Y:S05]  /*1c20*/  @P0 EXIT ;  /* 0x000000000000094d */ /* 0x000fea0003800000 */
[----:B------:R-:W0:Y:S01]  /*1c30*/  LDC R9, c[0x0][0x238] ;  /* 0x00008e00ff097b82 */ /* 0x000e220000000800 */
[----:B------:R-:W-:Y:S01]  /*1c40*/  IADD3 R13, P1, R6, 0x1, RZ ;  /* 0x00000001060d7810 */ /* 0x000fe20007f3e0ff */
[----:B------:R-:W-:-:S03]  /*1c50*/  ULDC.64 UR6, c[0x0][0x210] ;  /* 0x0000840000067ab9 */ /* 0x000fc60000000a00 */
[----:B------:R-:W-:Y:S02]  /*1c60*/  ISETP.GE.U32.AND P0, PT, R13, R4, PT ;  /* 0x000000040d00720c */ /* 0x000fe40003f06070 */
[----:B------:R-:W-:Y:S01]  /*1c70*/  IADD3.X R14, RZ, R7, RZ, P1, !PT ;  /* 0x00000007ff0e7210 */ /* 0x000fe20000ffe4ff */
[----:B------:R-:W0:Y:S01]  /*1c80*/  LDC R11, c[0x0][0x234] ;  /* 0x00008d00ff0b7b82 */ /* 0x000e220000000800 */
[----:B------:R-:W-:Y:S02]  /*1c90*/  LEA R2, P1, R8, UR6, 0x1 ;  /* 0x0000000608027c11 */ /* 0x000fe4000f8208ff */
[----:B------:R-:W-:Y:S01]  /*1ca0*/  ISETP.GE.AND.EX P0, PT, R14, R5, PT, P0 ;  /* 0x000000050e00720c */ /* 0x000fe20003f06300 */
[----:B0-----:R-:W-:-:S05]  /*1cb0*/  FFMA.FTZ R3, R18, R9, R11 ;  /* 0x0000000912037223 */ /* 0x001fca000001000b */
[----:B------:R-:W-:Y:S02]  /*1cc0*/  F2FP.BF16.F32.PACK_AB R10, RZ, R3 ;  /* 0x00000003ff0a723e */ /* 0x000fe400000010ff */
[----:B------:R-:W-:-:S05]  /*1cd0*/  LEA.HI.X R3, R8, UR7, R15, 0x1, P1 ;  /* 0x0000000708037c11 */ /* 0x000fca00088f0c0f */
[----:B------:R0:W-:Y:S01]  /*1ce0*/  STG.E.U16 desc[UR4][R2.64], R10 ;  /* 0x0000000a02007986 */ /* 0x0001e2000c101504 */
[----:B------:R-:W-:Y:S05]  /*1cf0*/  @P0 EXIT ;  /* 0x000000000000094d */ /* 0x000fea0003800000 */
[----:B------:R-:W-:Y:S01]  /*1d00*/  IADD3 R13, P1, R6, 0x2, RZ ;  /* 0x00000002060d7810 */ /* 0x000fe20007f3e0ff */
[----:B------:R-:W-:-:S03]  /*1d10*/  FFMA.FTZ R8, R16, R9, R11 ;  /* 0x0000000910087223 */ /* 0x000fc6000001000b */
[----:B------:R-:W-:Y:S01]  /*1d20*/  ISETP.GE.U32.AND P0, PT, R13, R4, PT ;  /* 0x000000040d00720c */ /* 0x000fe20003f06070 */
[----:B0-----:R-:W-:Y:S01]  /*1d30*/  IMAD.X R10, RZ, RZ, R7, P1 ;  /* 0x000000ffff0a7224 */ /* 0x001fe200008e0607 */
[----:B------:R-:W-:-:S04]  /*1d40*/  F2FP.BF16.F32.PACK_AB R8, RZ, R8 ;  /* 0x00000008ff08723e */ /* 0x000fc800000010ff */
[----:B------:R-:W-:Y:S01]  /*1d50*/  ISETP.GE.AND.EX P0, PT, R10, R5, PT, P0 ;  /* 0x000000050a00720c */ /* 0x000fe20003f06300 */
[----:B------:R0:W-:-:S12]  /*1d60*/  STG.E.U16 desc[UR4][R2.64+0x2], R8 ;  /* 0x0000020802007986 */ /* 0x0001d8000c101504 */
[----:B0-----:R-:W-:Y:S05]  /*1d70*/  @P0 EXIT ;  /* 0x000000000000094d */ /* 0x001fea0003800000 */
[----:B------:R-:W-:Y:S01]  /*1d80*/  IADD3 R13, P1, R6, 0x3, RZ ;  /* 0x00000003060d7810 */ /* 0x000fe20007f3e0ff */
[----:B------:R-:W-:-:S03]  /*1d90*/  FFMA.FTZ R12, R12, R9, R11 ;  /* 0x000000090c0c7223 */ /* 0x000fc6000001000b */
[----:B------:R-:W-:Y:S02]  /*1da0*/  ISETP.GE.U32.AND P0, PT, R13, R4, PT ;  /* 0x000000040d00720c */ /* 0x000fe40003f06070 */
[----:B------:R-:W-:Y:S02]  /*1db0*/  IADD3.X R6, RZ, R7, RZ, P1, !PT ;  /* 0x00000007ff067210 */ /* 0x000fe40000ffe4ff */
[----:B------:R-:W-:Y:S02]  /*1dc0*/  F2FP.BF16.F32.PACK_AB R12, RZ, R12 ;  /* 0x0000000cff0c723e */ /* 0x000fe400000010ff */
[----:B------:R-:W-:-:S03]  /*1dd0*/  ISETP.GE.AND.EX P0, PT, R6, R5, PT, P0 ;  /* 0x000000050600720c */ /* 0x000fc60003f06300 */
[----:B------:R0:W-:Y:S10]  /*1de0*/  STG.E.U16 desc[UR4][R2.64+0x4], R12 ;  /* 0x0000040c02007986 */ /* 0x0001f4000c101504 */
[----:B------:R-:W-:Y:S05]  /*1df0*/  @P0 EXIT ;  /* 0x000000000000094d */ /* 0x000fea0003800000 */
[----:B------:R-:W-:-:S05]  /*1e00*/  FFMA.FTZ R0, R0, R9, R11 ;  /* 0x0000000900007223 */ /* 0x000fca000001000b */
[----:B------:R-:W-:-:S05]  /*1e10*/  F2FP.BF16.F32.PACK_AB R0, RZ, R0 ;  /* 0x00000000ff00723e */ /* 0x000fca00000010ff */
[----:B------:R-:W-:Y:S01]  /*1e20*/  STG.E.U16 desc[UR4][R2.64+0x6], R0 ;  /* 0x0000060002007986 */ /* 0x000fe2000c101504 */
[----:B------:R-:W-:Y:S05]  /*1e30*/  EXIT ;  /* 0x000000000000794d */ /* 0x000fea0003800000 */
.L_x_4:
[----:B------:R-:W0:Y:S01]  /*1e40*/  LDC R3, c[0x0][0x234] ;  /* 0x00008d00ff037b82 */ /* 0x000e220000000800 */
[----:B------:R-:W-:Y:S01]  /*1e50*/  ULDC UR6, c[0x0][0x238] ;  /* 0x00008e0000067ab9 */ /* 0x000fe20000000800 */
[----:B------:R-:W-:Y:S02]  /*1e60*/  ULDC.64 UR8, c[0x0][0x210] ;  /* 0x0000840000087ab9 */ /* 0x000fe40000000a00 */
[----:B------:R-:W-:Y:S01]  /*1e70*/  LEA R2, P0, R8, UR8, 0x1 ;  /* 0x0000000808027c11 */ /* 0x000fe2000f8008ff */
[--C-:B0-----:R-:W-:Y:S01]  /*1e80*/  FFMA.FTZ R4, R18, UR6, R3.reuse ;  /* 0x0000000612047c23 */ /* 0x101fe20008010003 */
[--C-:B------:R-:W-:Y:S01]  /*1e90*/  FFMA.FTZ R5, R16, UR6, R3.reuse ;  /* 0x0000000610057c23 */ /* 0x100fe20008010003 */
[--C-:B------:R-:W-:Y:S01]  /*1ea0*/  FFMA.FTZ R12, R12, UR6, R3.reuse ;  /* 0x000000060c0c7c23 */ /* 0x100fe20008010003 */
[----:B------:R-:W-:Y:S01]  /*1eb0*/  FFMA.FTZ R7, R0, UR6, R3 ;  /* 0x0000000600077c23 */ /* 0x000fe20008010003 */
[----:B------:R-:W-:Y:S02]  /*1ec0*/  LEA.HI.X R3, R8, UR9, R15, 0x1, P0 ;  /* 0x0000000908037c11 */ /* 0x000fe400080f0c0f */
[----:B------:R-:W-:-:S02]  /*1ed0*/  F2FP.BF16.F32.PACK_AB R4, R5, R4 ;  /* 0x000000040504723e */ /* 0x000fc400000010ff */
[----:B------:R-:W-:-:S05]  /*1ee0*/  F2FP.BF16.F32.PACK_AB R5, R7, R12 ;  /* 0x0000000c0705723e */ /* 0x000fca00000010ff */
[----:B------:R-:W-:Y:S01]  /*1ef0*/  STG.E.64 desc[UR4][R2.64], R4 ;  /* 0x0000000402007986 */ /* 0x000fe2000c101b04 */
[----:B------:R-:W-:Y:S05]  /*1f00*/  EXIT ;  /* 0x000000000000794d */ /* 0x000fea0003800000 */
        .weak           $__internal_0_$__cuda_sm20_div_s64
        .type           $__internal_0_$__cuda_sm20_div_s64,@function
        .size           $__internal_0_$__cuda_sm20_div_s64,(.L_x_161 - $__internal_0_$__cuda_sm20_div_s64)
$__internal_0_$__cuda_sm20_div_s64:
[----:B------:R-:W-:Y:S01]  /*1f10*/  UIADD3 UR4, UP1, URZ, -UR6, URZ ;  /* 0x800000063f047290 */ /* 0x000fe2000ff3e03f */
[----:B------:R-:W-:Y:S01]  /*1f20*/  ISETP.GE.AND P3, PT, R7, RZ, PT ;  /* 0x000000ff0700720c */ /* 0x000fe20003f66270 */
[----:B------:R-:W-:Y:S02]  /*1f30*/  UISETP.GE.AND UP0, UPT, UR11, URZ, UPT ;  /* 0x0000003f0b00728c */ /* 0x000fe4000bf06270 */
[----:B------:R-:W-:Y:S02]  /*1f40*/  UIADD3.X UR5, URZ, ~UR11, URZ, UP1, !UPT ;  /* 0x8000000b3f057290 */ /* 0x000fe40008ffe43f */
[----:B------:R-:W-:Y:S02]  /*1f50*/  USEL UR4, UR4, UR6, !UP0 ;  /* 0x0000000604047287 */ /* 0x000fe4000c000000 */
[----:B------:R-:W-:-:S09]  /*1f60*/  USEL UR5, UR5, UR11, !UP0 ;  /* 0x0000000b05057287 */ /* 0x000fd2000c000000 */
[----:B------:R-:W0:Y:S08]  /*1f70*/  I2F.U64.RP R8, UR4 ;  /* 0x0000000400087d12 */ /* 0x000e300008309000 */
[----:B0-----:R-:W0:Y:S02]  /*1f80*/  MUFU.RCP R8, R8 ;  /* 0x0000000800087308 */ /* 0x001e240000001000 */
[----:B0-----:R-:W-:-:S06]  /*1f90*/  IADD3 R2, R8, 0x1ffffffe, RZ ;  /* 0x1ffffffe08027810 */ /* 0x001fcc0007ffe0ff */
[----:B------:R-:W0:Y:S02]  /*1fa0*/  F2I.U64.TRUNC R2, R2 ;  /* 0x0000000200027311 */ /* 0x000e24000020d800 */
[----:B0-----:R-:W-:-:S04]  /*1fb0*/  IMAD.WIDE.U32 R4, R2, UR4, RZ ;  /* 0x0000000402047c25 */ /* 0x001fc8000f8e00ff */
[----:B------:R-:W-:Y:S01]  /*1fc0*/  IMAD R5, R2, UR5, R5 ;  /* 0x0000000502057c24 */ /* 0x000fe2000f8e0205 */
[----:B------:R-:W-:-:S03]  /*1fd0*/  IADD3 R9, P0, RZ, -R4, RZ ;  /* 0x80000004ff097210 */ /* 0x000fc60007f1e0ff */
[----:B------:R-:W-:Y:S02]  /*1fe0*/  IMAD R5, R3, UR4, R5 ;  /* 0x0000000403057c24 */ /* 0x000fe4000f8e0205 */
[----:B------:R-:W-:-:S04]  /*1ff0*/  IMAD.HI.U32 R4, R2, R9, RZ ;  /* 0x0000000902047227 */ /* 0x000fc800078e00ff */
[----:B------:R-:W-:Y:S01]  /*2000*/  IMAD.X R11, RZ, RZ, ~R5, P0 ;  /* 0x000000ffff0b7224 */ /* 0x000fe200000e0e05 */
[----:B------:R-:W-:-:S03]  /*2010*/  MOV R5, R2 ;  /* 0x0000000200057202 */ /* 0x000fc60000000f00 */
[-C--:B------:R-:W-:Y:S02]  /*2020*/  IMAD R13, R3, R11.reuse, RZ ;  /* 0x0000000b030d7224 */ /* 0x080fe400078e02ff */
[----:B------:R-:W-:-:S04]  /*2030*/  IMAD.WIDE.U32 R4, P0, R2, R11, R4 ;  /* 0x0000000b02047225 */ /* 0x000fc80007800004 */
[----:B------:R-:W-:-:S04]  /*2040*/  IMAD.HI.U32 R11, R3, R11, RZ ;  /* 0x0000000b030b7227 */ /* 0x000fc800078e00ff */
[----:B------:R-:W-:-:S05]  /*2050*/  IMAD.HI.U32 R4, P1, R3, R9, R4 ;  /* 0x0000000903047227 */ /* 0x000fca0007820004 */
[----:B------:R-:W-:Y:S02]  /*2060*/  IADD3 R5, P2, R13, R4, RZ ;  /* 0x000000040d057210 */ /* 0x000fe40007f5e0ff */
[----:B------:R-:W-:-:S03]  /*2070*/  IADD3.X R4, R11, R3, RZ, P0, !PT ;  /* 0x000000030b047210 */ /* 0x000fc600007fe4ff */
[----:B------:R-:W-:Y:S01]  /*2080*/  IMAD.WIDE.U32 R2, R5, UR4, RZ ;  /* 0x0000000405027c25 */ /* 0x000fe2000f8e00ff */
[----:B------:R-:W-:-:S03]  /*2090*/  IADD3.X R9, RZ, RZ, R4, P2, P1 ;  /* 0x000000ffff097210 */ /* 0x000fc600017e2404 */
[----:B------:R-:W-:Y:S01]  /*20a0*/  IMAD R4, R5, UR5, R3 ;  /* 0x0000000505047c24 */ /* 0x000fe2000f8e0203 */
[----:B------:R-:W-:Y:S02]  /*20b0*/  IADD3 R11, P0, RZ, -R2, RZ ;  /* 0x80000002ff0b7210 */ /* 0x000fe40007f1e0ff */
[-C--:B------:R-:W-:Y:S01]  /*20c0*/  IADD3 R3, P4, RZ, -R6.reuse, RZ ;  /* 0x80000006ff037210 */ /* 0x080fe20007f9e0ff */
[----:B------:R-:W-:Y:S02]  /*20d0*/  IMAD R2, R9, UR4, R4 ;  /* 0x0000000409027c24 */ /* 0x000fe4000f8e0204 */
[----:B------:R-:W-:Y:S01]  /*20e0*/  IMAD.HI.U32 R4, R5, R11, RZ ;  /* 0x0000000b05047227 */ /* 0x000fe200078e00ff */
[----:B------:R-:W-:Y:S02]  /*20f0*/  SEL R8, R3, R6, !P3 ;  /* 0x0000000603087207 */ /* 0x000fe40005800000 */
[----:B------:R-:W-:Y:S01]  /*2100*/  IADD3.X R3, RZ, ~R7, RZ, P4, !PT ;  /* 0x80000007ff037210 */ /* 0x000fe200027fe4ff */
[----:B------:R-:W-:-:S03]  /*2110*/  IMAD.X R2, RZ, RZ, ~R2, P0 ;  /* 0x000000ffff027224 */ /* 0x000fc600000e0e02 */
[----:B------:R-:W-:Y:S01]  /*2120*/  SEL R10, R3, R7, !P3 ;  /* 0x00000007030a7207 */ /* 0x000fe20005800000 */
[----:B------:R-:W-:-:S04]  /*2130*/  IMAD.WIDE.U32 R4, P0, R5, R2, R4 ;  /* 0x0000000205047225 */ /* 0x000fc80007800004 */
[----:B------:R-:W-:Y:S02]  /*2140*/  IMAD.MOV.U32 R3, RZ, RZ, RZ ;  /* 0x000000ffff037224 */ /* 0x000fe400078e00ff */
[----:B------:R-:W-:-:S04]  /*2150*/  IMAD.HI.U32 R5, P1, R9, R11, R4 ;  /* 0x0000000b09057227 */ /* 0x000fc80007820004 */
[CC--:B------:R-:W-:Y:S02]  /*2160*/  IMAD R4, R9.reuse, R2.reuse, RZ ;  /* 0x0000000209047224 */ /* 0x0c0fe400078e02ff */
[----:B------:R-:W-:-:S03]  /*2170*/  IMAD.HI.U32 R2, R9, R2, RZ ;  /* 0x0000000209027227 */ /* 0x000fc600078e00ff */
[----:B------:R-:W-:Y:S02]  /*2180*/  IADD3 R5, P2, R4, R5, RZ ;  /* 0x0000000504057210 */ /* 0x000fe40007f5e0ff */
[----:B------:R-:W-:-:S03]  /*2190*/  IADD3.X R9, R2, R9, RZ, P0, !PT ;  /* 0x0000000902097210 */ /* 0x000fc600007fe4ff */
[----:B------:R-:W-:Y:S01]  /*21a0*/  IMAD.HI.U32 R2, R5, R8, RZ ;  /* 0x0000000805027227 */ /* 0x000fe200078e00ff */
[----:B------:R-:W-:-:S03]  /*21b0*/  IADD3.X R9, RZ, RZ, R9, P2, P1 ;  /* 0x000000ffff097210 */ /* 0x000fc600017e2409 */
[----:B------:R-:W-:-:S04]  /*21c0*/  IMAD.WIDE.U32 R2, R5, R10, R2 ;  /* 0x0000000a05027225 */ /* 0x000fc800078e0002 */
[C---:B------:R-:W-:Y:S02]  /*21d0*/  IMAD R5, R9.reuse, R10, RZ ;  /* 0x0000000a09057224 */ /* 0x040fe400078e02ff */
[----:B------:R-:W-:-:S04]  /*21e0*/  IMAD.HI.U32 R2, P0, R9, R8, R2 ;  /* 0x0000000809027227 */ /* 0x000fc80007800002 */
[----:B------:R-:W-:Y:S01]  /*21f0*/  IMAD.HI.U32 R4, R9, R10, RZ ;  /* 0x0000000a09047227 */ /* 0x000fe200078e00ff */
[----:B------:R-:W-:-:S04]  /*2200*/  IADD3 R5, P1, R5, R2, RZ ;  /* 0x0000000205057210 */ /* 0x000fc80007f3e0ff */
[----:B------:R-:W-:Y:S01]  /*2210*/  IADD3.X R4, R4, RZ, RZ, P0, !PT ;  /* 0x000000ff04047210 */ /* 0x000fe200007fe4ff */
[----:B------:R-:W-:-:S03]  /*2220*/  IMAD.WIDE.U32 R2, R5, UR4, RZ ;  /* 0x0000000405027c25 */ /* 0x000fc6000f8e00ff */
[----:B------:R-:W-:Y:S01]  /*2230*/  IADD3.X R4, RZ, R4, RZ, P1, !PT ;  /* 0x00000004ff047210 */ /* 0x000fe20000ffe4ff */
[C---:B------:R-:W-:Y:S01]  /*2240*/  IMAD R3, R5.reuse, UR5, R3 ;  /* 0x0000000505037c24 */ /* 0x040fe2000f8e0203 */
[----:B------:R-:W-:Y:S02]  /*2250*/  IADD3 R9, P1, -R2, R8, RZ ;  /* 0x0000000802097210 */ /* 0x000fe40007f3e1ff */
[----:B------:R-:W-:Y:S01]  /*2260*/  IADD3 R2, P2, R5, 0x1, RZ ;  /* 0x0000000105027810 */ /* 0x000fe20007f5e0ff */
[----:B------:R-:W-:Y:S01]  /*2270*/  IMAD R3, R4, UR4, R3 ;  /* 0x0000000404037c24 */ /* 0x000fe2000f8e0203 */
[----:B------:R-:W-:-:S03]  /*2280*/  ISETP.GE.U32.AND P0, PT, R9, UR4, PT ;  /* 0x0000000409007c0c */ /* 0x000fc6000bf06070 */
[----:B------:R-:W-:Y:S01]  /*2290*/  IMAD.X R3, R10, 0x1, ~R3, P1 ;  /* 0x000000010a037824 */ /* 0x000fe200008e0e03 */
[----:B------:R-:W-:-:S04]  /*22a0*/  IADD3 R8, P1, R9, -UR4, RZ ;  /* 0x8000000409087c10 */ /* 0x000fc8000ff3e0ff */
[C---:B------:R-:W-:Y:S02]  /*22b0*/  ISETP.GE.U32.AND.EX P0, PT, R3.reuse, UR5, PT, P0 ;  /* 0x0000000503007c0c */ /* 0x040fe4000bf06100 */
[----:B------:R-:W-:Y:S02]  /*22c0*/  IADD3.X R10, R3, ~UR5, RZ, P1, !PT ;  /* 0x80000005030a7c10 */ /* 0x000fe40008ffe4ff */
[----:B------:R-:W-:Y:S02]  /*22d0*/  SEL R8, R8, R9, P0 ;  /* 0x0000000908087207 */ /* 0x000fe40000000000 */
[----:B------:R-:W-:Y:S02]  /*22e0*/  IADD3.X R9, RZ, R4, RZ, P2, !PT ;  /* 0x00000004ff097210 */ /* 0x000fe400017fe4ff */
[----:B------:R-:W-:Y:S02]  /*22f0*/  SEL R10, R10, R3, P0 ;  /* 0x000000030a0a7207 */ /* 0x000fe40000000000 */
[----:B------:R-:W-:-:S02]  /*2300*/  SEL R3, R2, R5, P0 ;  /* 0x0000000502037207 */ /* 0x000fc40000000000 */
[----:B------:R-:W-:Y:S02]  /*2310*/  ISETP.GE.U32.AND P1, PT, R8, UR4, PT ;  /* 0x0000000408007c0c */ /* 0x000fe4000bf26070 */
[----:B------:R-:W-:Y:S02]  /*2320*/  SEL R2, R9, R4, P0 ;  /* 0x0000000409027207 */ /* 0x000fe40000000000 */
[----:B------:R-:W-:Y:S02]  /*2330*/  IADD3 R4, P2, R3, 0x1, RZ ;  /* 0x0000000103047810 */ /* 0x000fe40007f5e0ff */
[----:B------:R-:W-:Y:S02]  /*2340*/  ISETP.GE.U32.AND.EX P0, PT, R10, UR5, PT, P1 ;  /* 0x000000050a007c0c */ /* 0x000fe4000bf06110 */
[----:B------:R-:W-:Y:S02]  /*2350*/  IADD3.X R5, RZ, R2, RZ, P2, !PT ;  /* 0x00000002ff057210 */ /* 0x000fe400017fe4ff */
[----:B------:R-:W-:-:S02]  /*2360*/  SEL R4, R4, R3, P0 ;  /* 0x0000000304047207 */ /* 0x000fc40000000000 */
[----:B------:R-:W-:Y:S02]  /*2370*/  LOP3.LUT R8, R7, UR11, RZ, 0x3c, !PT ;  /* 0x0000000b07087c12 */ /* 0x000fe4000f8e3cff */
[----:B------:R-:W-:Y:S02]  /*2380*/  SEL R5, R5, R2, P0 ;  /* 0x0000000205057207 */ /* 0x000fe40000000000 */
[-C--:B------:R-:W-:Y:S02]  /*2390*/  IADD3 R3, P2, RZ, -R4.reuse, RZ ;  /* 0x80000004ff037210 */ /* 0x080fe40007f5e0ff */
[----:B------:R-:W-:Y:S02]  /*23a0*/  ISETP.GE.AND P1, PT, R8, RZ, PT ;  /* 0x000000ff0800720c */ /* 0x000fe40003f26270 */
[----:B------:R-:W-:Y:S01]  /*23b0*/  ISETP.NE.U32.AND P0, PT, RZ, UR6, PT ;  /* 0x00000006ff007c0c */ /* 0x000fe2000bf05070 */
[----:B------:R-:W-:Y:S01]  /*23c0*/  IMAD.X R2, RZ, RZ, ~R5, P2 ;  /* 0x000000ffff027224 */ /* 0x000fe200010e0e05 */
[----:B------:R-:W-:Y:S01]  /*23d0*/  SEL R4, R3, R4, !P1 ;  /* 0x0000000403047207 */ /* 0x000fe20004800000 */
[----:B------:R-:W-:Y:S01]  /*23e0*/  HFMA2.MMA R3, -RZ, RZ, 0, 0 ;  /* 0x00000000ff037435 */ /* 0x000fe200000001ff */
[----:B------:R-:W-:-:S02]  /*23f0*/  ISETP.NE.AND.EX P0, PT, RZ, UR11, PT, P0 ;  /* 0x0000000bff007c0c */ /* 0x000fc4000bf05300 */
[----:B------:R-:W-:Y:S02]  /*2400*/  SEL R5, R2, R5, !P1 ;  /* 0x0000000502057207 */ /* 0x000fe40004800000 */
[----:B------:R-:W-:Y:S02]  /*2410*/  MOV R2, R0 ;  /* 0x0000000000027202 */ /* 0x000fe40000000f00 */
[----:B------:R-:W-:Y:S02]  /*2420*/  SEL R4, R4, 0xffffffff, P0 ;  /* 0xffffffff04047807 */ /* 0x000fe40000000000 */
[----:B------:R-:W-:Y:S01]  /*2430*/  SEL R5, R5, 0xffffffff, P0 ;  /* 0xffffffff05057807 */ /* 0x000fe20000000000 */
[----:B------:R-:W-:Y:S06]  /*2440*/  RET.REL.NODEC R2 `(_ZN2at6native54_GLOBAL__N__f6d41790_21_PhiloxDistribution_cu_0636f2c123philox_multi_key_kernelIN3c108BFloat16EZZZZNS0_20_philox_normal_cuda_ERNS_6TensorERKS5_ddENKUlvE_clEvENKUlvE2_clEvENKUlvE_clEvEUlmmE0_ZZZNS0_20_philox_normal_cuda_ES6_S8_ddENKS9_clEvENKSA_clEvEUlfE_EEvPT_PKmllT0_T1_16OffsetCalculatorILi1EjLb0EE) ;  /* 0xffffffd802ec7950 */ /* 0x000fec0003c3ffff */
.L_x_5:
[----:B------:R-:W-:-:S00]  /*2450*/  BRA `(.L_x_5) ;  /* 0xfffffffc00fc7947 */ /* 0x000fc0000383ffff */
[----:B------:R-:W-:-:S00]  /*2460*/  NOP ;  /* 0x0000000000007918 */ /* 0x000fc00000000000 */
        /* <DEDUP_REMOVED lines=9> */
.L_x_161:


//--------------------- .text._ZN2at6native54_GLOBAL__N__f6d41790_21_PhiloxDistribution_cu_0636f2c124philox_single_key_kernelIN3c108BFloat16EZZZZNS0_20_philox_normal_cuda_ERNS_6TensorERKS5_ddENKUlvE_clEvENKUlvE2_clEvENKUlvE_clEvEUlmmE0_ZZZNS0_20_philox_normal_cuda_ES6_S8_ddENKS9_clEvENKSA_clEvEUlfE_EEvPT_PKmlT0_T1_ --------------------------
	.section	.text._ZN2at6native54_GLOBAL__N__f6d41790_21_PhiloxDistribution_cu_0636f2c124philox_single_key_kernelIN3c108BFloat16EZZZZNS0_20_philox_normal_cuda_ERNS_6TensorERKS5_ddENKUlvE_clEvENKUlvE2_clEvENKUlvE_clEvEUlmmE0_ZZZNS0_20_philox_normal_cuda_ES6_S8_ddENKS9_clEvENKSA_clEvEUlfE_EEvPT_PKmlT0_T1_,"ax",@progbits
	.align	128
.text._ZN2at6native54_GLOBAL__N__f6d41790_21_PhiloxDistribution_cu_0636f2c124philox_single_key_kernelIN3c108BFloat16EZZZZNS0_20_philox_normal_cuda_ERNS_6TensorERKS5_ddENKUlvE_clEvENKUlvE2_clEvENKUlvE_clEvEUlmmE0_ZZZNS0_20_philox_normal_cuda_ES6_S8_ddENKS9_clEvENKSA_clEvEUlfE_EEvPT_PKmlT0_T1_:
        .type           _ZN2at6native54_GLOBAL__N__f6d41790_21_PhiloxDistribution_cu_0636f2c124philox_single_key_kernelIN3c108BFloat16EZZZZNS0_20_philox_normal_cuda_ERNS_6TensorERKS5_ddENKUlvE_clEvENKUlvE2_clEvENKUlvE_clEvEUlmmE0_ZZZNS0_20_philox_normal_cuda_ES6_S8_ddENKS9_clEvENKSA_clEvEUlfE_EEvPT_PKmlT0_T1_,@function
        .size           _ZN2at6native54_GLOBAL__N__f6d41790_21_PhiloxDistribution_cu_0636f2c124philox_single_key_kernelIN3c108BFloat16EZZZZNS0_20_philox_normal_cuda_ERNS_6TensorERKS5_ddENKUlvE_clEvENKUlvE2_clEvENKUlvE_clEvEUlmmE0_ZZZNS0_20_philox_normal_cuda_ES6_S8_ddENKS9_clEvENKSA_clEvEUlfE_EEvPT_PKmlT0_T1_,(.L_x_163 - _ZN2at6native54_GLOBAL__N__f6d41790_21_PhiloxDistribution_cu_0636f2c124philox_single_key_kernelIN3c108BFloat16EZZZZNS0_20_philox_normal_cuda_ERNS_6TensorERKS5_ddENKUlvE_clEvENKUlvE2_clEvENKUlvE_clEvEUlmmE0_ZZZNS0_20_philox_normal_cuda_ES6_S8_ddENKS9_clEvENKSA_clEvEUlfE_EEvPT_PKmlT0_T1_)
        .other          _ZN2at6native54_GLOBAL__N__f6d41790_21_PhiloxDistribution_cu_0636f2c124philox_single_key_kernelIN3c108BFloat16EZZZZNS0_20_philox_normal_cuda_ERNS_6TensorERKS5_ddENKUlvE_clEvENKUlvE2_clEvENKUlvE_clEvEUlmmE0_ZZZNS0_20_philox_normal_cuda_ES6_S8_ddENKS9_clEvENKSA_clEvEUlfE_EEvPT_PKmlT0_T1_,@"STO_CUDA_ENTRY STV_DEFAULT"
_ZN2at6native54_GLOBAL__N__f6d41790_21_PhiloxDistribution_cu_0636f2c124philox_single_key_kernelIN3c108BFloat16EZZZZNS0_20_philox_normal_cuda_ERNS_6TensorERKS5_ddENKUlvE_clEvENKUlvE2_clEvENKUlvE_clEvEUlmmE0_ZZZNS0_20_philox_normal_cuda_ES6_S8_ddENKS9_clEvENKSA_clEvEUlfE_EEvPT_PKmlT0_T1_:
[----:B------:R-:W-:Y:S08]  /*0000*/  LDC R1, c[0x0][0x28] ;  /* 0x00000a00ff017b82 */ /* 0x000ff00000000800 */
[----:B------:R-:W0:Y:S01]  /*0010*/  LDC.64 R4, c[0x0][0x218] ;  /* 0x00008600ff047b82 */ /* 0x000e220000000a00 */
[----:B------:R-:W-:-:S07]  /*0020*/  ULDC.64 UR4, c[0x0][0x208] ;  /* 0x0000820000047ab9 */ /* 0x000fce0000000a00 */
[----:B------:R-:W1:Y:S01]  /*0030*/  LDC.64 R2, c[0x0][0x220] ;  /* 0x00008800ff027b82 */ /* 0x000e620000000a00 */
[----:B0-----:R-:W5:Y:S07]  /*0040*/  LDG.E.128 R4, desc[UR4][R4.64] ;  /* 0x0000000404047981 */ /* 0x001f6e000c1e1d00 */
[----:B------:R-:W0:Y:S01]  /*0050*/  S2UR UR6, SR_CTAID.X ;  /* 0x00000000000679c3 */ /* 0x000e220000002500 */
[----:B------:R-:W-:Y:S01]  /*0060*/  BSSY B0, `(.L_x_6) ;  /* 0x0000073000007945 */ /* 0x000fe20003800000 */
[----:B------:R-:W0:Y:S01]  /*0070*/  S2R R8, SR_TID.X ;  /* 0x0000000000087919 */ /* 0x000e220000002100 */
[----:B-1----:R-:W-:-:S05]  /*0080*/  SHF.R.S32.HI R9, RZ, 0x1f, R3 ;  /* 0x0000001fff097819 */ /* 0x002fca0000011403 */
[----:B------:R-:W0:Y:S01]  /*0090*/  LDC R11, c[0x0][RZ] ;  /* 0x00000000ff0b7b82 */ /* 0x000e220000000800 */
[----:B------:R-:W-:Y:S01]  /*00a0*/  LEA.HI R0, P0, R9, R2, RZ, 0x2 ;  /* 0x0000000209007211 */ /* 0x000fe200078110ff */
[----:B------:R-:W-:-:S04]  /*00b0*/  IMAD.MOV.U32 R9, RZ, RZ, RZ ;  /* 0x000000ffff097224 */ /* 0x000fc800078e00ff */
[----:B------:R-:W-:Y:S02]  /*00c0*/  IMAD.X R13, RZ, RZ, R3, P0 ;  /* 0x000000ffff0d7224 */ /* 0x000fe400000e0603 */
[----:B0-----:R-:W-:-:S03]  /*00d0*/  IMAD.WIDE.U32 R8, R11, UR6, R8 ;  /* 0x000000060b087c25 */ /* 0x001fc6000f8e0008 */
[--C-:B------:R-:W-:Y:S02]  /*00e0*/  SHF.R.S64 R11, R0, 0x2, R13.reuse ;  /* 0x00000002000b7819 */ /* 0x100fe4000000100d */
[----:B------:R-:W-:Y:S02]  /*00f0*/  SHF.R.S32.HI R0, RZ, 0x2, R13 ;  /* 0x00000002ff007819 */ /* 0x000fe4000001140d */
[CC--:B------:R-:W-:Y:S02]  /*0100*/  ISETP.GE.U32.AND P0, PT, R8.reuse, R11.reuse, PT ;  /* 0x0000000b0800720c */ /* 0x0c0fe40003f06070 */
[----:B------:R-:W-:Y:S02]  /*0110*/  ISETP.NE.U32.AND P1, PT, R8, R11, PT ;  /* 0x0000000b0800720c */ /* 0x000fe40003f25070 */
[CC--:B------:R-:W-:Y:S02]  /*0120*/  ISETP.GE.AND.EX P0, PT, R9.reuse, R0.reuse, PT, P0 ;  /* 0x000000000900720c */ /* 0x0c0fe40003f06300 */
[----:B------:R-:W-:-:S11]  /*0130*/  ISETP.NE.AND.EX P1, PT, R9, R0, PT, P1 ;  /* 0x000000000900720c */ /* 0x000fd60003f25310 */
[----:B------:R-:W-:Y:S05]  /*0140*/  @P0 BRA `(.L_x_7) ;  /* 0x0000000400900947 */ /* 0x000fea0003800000 */
[----:B-----5:R-:W-:Y:S01]  /*0150*/  IADD3 R14, P0, R6, R8, RZ ;  /* 0x00000008060e7210 */ /* 0x020fe20007f1e0ff */
[----:B------:R-:W-:Y:S01]  /*0160*/  IMAD.MOV.U32 R10, RZ, RZ, 0x2f800000 ;  /* 0x2f800000ff0a7424 */ /* 0x000fe200078e00ff */
[----:B------:R-:W0:Y:S01]  /*0170*/  LDC R21, c[0x0][0x22c] ;  /* 0x00008b00ff157b82 */ /* 0x000e220000000800 */
[----:B------:R-:W-:Y:S01]  /*0180*/  ULDC.64 UR8, c[0x0][0x210] ;  /* 0x0000840000087ab9 */ /* 0x000fe20000000a00 */
[----:B------:R-:W-:Y:S01]  /*0190*/  ULDC UR6, c[0x0][0x230] ;  /* 0x00008c0000067ab9 */ /* 0x000fe20000000800 */
[----:B------:R-:W-:-:S04]  /*01a0*/  IMAD.WIDE.U32 R14, R14, -0x2daee0ad, RZ ;  /* 0xd2511f530e0e7825 */ /* 0x000fc800078e00ff */
[----:B------:R-:W-:Y:S01]  /*01b0*/  IMAD.X R17, R7, 0x1, R9, P0 ;  /* 0x0000000107117824 */ /* 0x000fe200000e0609 */
[----:B------:R-:W-:Y:S01]  /*01c0*/  LOP3.LUT R12, R5, R15, RZ, 0x3c, !PT ;  /* 0x0000000f050c7212 */ /* 0x000fe200078e3cff */
[----:B------:R-:W-:-:S03]  /*01d0*/  VIADD R15, R4, 0x9e3779b9 ;  /* 0x9e3779b9040f7836 */ /* 0x000fc60000000000 */
[----:B------:R-:W-:Y:S01]  /*01e0*/  LOP3.LUT R18, R17, R4, RZ, 0x3c, !PT ;  /* 0x0000000411127212 */ /* 0x000fe200078e3cff */
[----:B------:R-:W-:-:S04]  /*01f0*/  IMAD.WIDE.U32 R12, R12, -0x326172a9, RZ ;  /* 0xcd9e8d570c0c7825 */ /* 0x000fc800078e00ff */
[----:B------:R-:W-:Y:S01]  /*0200*/  IMAD.WIDE.U32 R18, R18, -0x2daee0ad, RZ ;  /* 0xd2511f5312127825 */ /* 0x000fe200078e00ff */
[----:B------:R-:W-:-:S03]  /*0210*/  LOP3.LUT R15, R15, R13, RZ, 0x3c, !PT ;  /* 0x0000000d0f0f7212 */ /* 0x000fc600078e3cff */
[----:B------:R-:W-:Y:S02]  /*0220*/  VIADD R13, R5, 0xbb67ae85 ;  /* 0xbb67ae85050d7836 */ /* 0x000fe40000000000 */
[----:B------:R-:W-:-:S03]  /*0230*/  IMAD.WIDE.U32 R16, R15, -0x2daee0ad, RZ ;  /* 0xd2511f530f107825 */ /* 0x000fc600078e00ff */
[----:B------:R-:W-:Y:S01]  /*0240*/  LOP3.LUT R13, R19, R14, R13, 0x96, !PT ;  /* 0x0000000e130d7212 */ /* 0x000fe200078e960d */
[----:B------:R-:W-:-:S05]  /*0250*/  VIADD R15, R5, 0x76cf5d0a ;  /* 0x76cf5d0a050f7836 */ /* 0x000fca0000000000 */
[----:B------:R-:W-:Y:S01]  /*0260*/  LOP3.LUT R15, R17, R18, R15, 0x96, !PT ;  /* 0x00000012110f7212 */ /* 0x000fe200078e960f */
[----:B------:R-:W-:-:S04]  /*0270*/  IMAD.WIDE.U32 R18, R13, -0x326172a9, RZ ;  /* 0xcd9e8d570d127825 */ /* 0x000fc800078e00ff */
[----:B------:R-:W-:Y:S02]  /*0280*/  VIADD R13, R4, 0x3c6ef372 ;  /* 0x3c6ef372040d7836 */ /* 0x000fe40000000000 */
[----:B------:R-:W-:-:S03]  /*0290*/  IMAD.WIDE.U32 R14, R15, -0x326172a9, RZ ;  /* 0xcd9e8d570f0e7825 */ /* 0x000fc600078e00ff */
[----:B------:R-:W-:Y:S01]  /*02a0*/  LOP3.LUT R13, R19, R12, R13, 0x96, !PT ;  /* 0x0000000c130d7212 */ /* 0x000fe200078e960d */
[----:B------:R-:W-:-:S05]  /*02b0*/  VIADD R17, R4, 0xdaa66d2b ;  /* 0xdaa66d2b04117836 */ /* 0x000fca0000000000 */
[----:B------:R-:W-:Y:S01]  /*02c0*/  LOP3.LUT R12, R15, R18, R17, 0x96, !PT ;  /* 0x000000120f0c7212 */ /* 0x000fe200078e9611 */
[----:B------:R-:W-:Y:S01]  /*02d0*/  IMAD.WIDE.U32 R18, R13, -0x2daee0ad, RZ ;  /* 0xd2511f530d127825 */ /* 0x000fe200078e00ff */
[----:B------:R-:W-:-:S03]  /*02e0*/  IADD3 R15, R5, 0x32370b8f, RZ ;  /* 0x32370b8f050f7810 */ /* 0x000fc60007ffe0ff */
[----:B------:R-:W-:Y:S01]  /*02f0*/  IMAD.WIDE.U32 R12, R12, -0x2daee0ad, RZ ;  /* 0xd2511f530c0c7825 */ /* 0x000fe200078e00ff */
[----:B------:R-:W-:-:S03]  /*0300*/  LOP3.LUT R15, R19, R16, R15, 0x96, !PT ;  /* 0x00000010130f7212 */ /* 0x000fc600078e960f */
        /* <DEDUP_REMOVED lines=30> */
[----:B------:R-:W-:-:S04]  /*04f0*/  VIADD R17, R4, 0x8ff34781 ;  /* 0x8ff3478104117836 */ /* 0x000fc80000000000 */
[----:B------:R-:W-:Y:S01]  /*0500*/  IMAD.WIDE.U32 R12, R13, -0x2daee0ad, RZ ;  /* 0xd2511f530d0c7825 */ /* 0x000fe200078e00ff */
[----:B------:R-:W-:-:S03]  /*0510*/  LOP3.LUT R17, R15, R18, R17, 0x96, !PT ;  /* 0x000000120f117212 */ /* 0x000fc600078e9611 */
[----:B------:R-:W-:Y:S01]  /*0520*/  VIADD R15, R5, 0x96a522ad ;  /* 0x96a522ad050f7836 */ /* 0x000fe20000000000 */
[----:B------:R-:W-:-:S04]  /*0530*/  I2FP.F32.U32 R17, R17 ;  /* 0x0000001100117245 */ /* 0x000fc80000201000 */
[----:B------:R-:W-:Y:S01]  /*0540*/  LOP3.LUT R15, R13, R16, R15, 0x96, !PT ;  /* 0x000000100d0f7212 */ /* 0x000fe200078e960f */
[----:B------:R-:W-:Y:S01]  /*0550*/  FFMA.FTZ R17, R17, R10, 1.1641532182693481445e-10 ;  /* 0x2f00000011117423 */ /* 0x000fe2000001000a */
[----:B------:R-:W-:Y:S02]  /*0560*/  I2FP.F32.U32 R13, R14 ;  /* 0x0000000e000d7245 */ /* 0x000fe40000201000 */
[----:B------:R-:W-:-:S03]  /*0570*/  I2FP.F32.U32 R15, R15 ;  /* 0x0000000f000f7245 */ /* 0x000fc60000201000 */
[----:B------:R-:W1:Y:S01]  /*0580*/  MUFU.LG2 R17, R17 ;  /* 0x0000001100117308 */ /* 0x000e620000000c00 */
[-C--:B------:R-:W-:Y:S01]  /*0590*/  FFMA.FTZ R13, R13, R10.reuse, 1.1641532182693481445e-10 ;  /* 0x2f0000000d0d7423 */ /* 0x080fe2000001000a */
[----:B------:R-:W-:-:S03]  /*05a0*/  FFMA.FTZ R15, R15, R10, 1.1641532182693481445e-10 ;  /* 0x2f0000000f0f7423 */ /* 0x000fc6000001000a */
[----:B------:R-:W-:Y:S01]  /*05b0*/  FMUL.FTZ R14, R13, 6.2831854820251464844 ;  /* 0x40c90fdb0d0e7820 */ /* 0x000fe20000410000 */
[----:B------:R-:W-:Y:S02]  /*05c0*/  I2FP.F32.U32 R13, R12 ;  /* 0x0000000c000d7245 */ /* 0x000fe40000201000 */
[----:B------:R-:W2:Y:S01]  /*05d0*/  MUFU.LG2 R15, R15 ;  /* 0x0000000f000f7308 */ /* 0x000ea20000000c00 */
[----:B------:R-:W-:Y:S02]  /*05e0*/  FMUL.RZ R18, R14, 0.15915493667125701904 ;  /* 0x3e22f9830e127820 */ /* 0x000fe4000040c000 */
[----:B------:R-:W-:-:S04]  /*05f0*/  FFMA.FTZ R13, R13, R10, 1.1641532182693481445e-10 ;  /* 0x2f0000000d0d7423 */ /* 0x000fc8000001000a */
[----:B------:R-:W-:Y:S01]  /*0600*/  FMUL.FTZ R13, R13, 6.2831854820251464844 ;  /* 0x40c90fdb0d0d7820 */ /* 0x000fe20000410000 */
[----:B------:R-:W-:Y:S01]  /*0610*/  MUFU.SIN R12, R18 ;  /* 0x00000012000c7308 */ /* 0x000fe20000000400 */
[----:B-1----:R-:W-:Y:S02]  /*0620*/  FMUL.FTZ R17, R17, 0.69314718246459960938 ;  /* 0x3f31721811117820 */ /* 0x002fe40000410000 */
[----:B------:R-:W-:Y:S02]  /*0630*/  FMUL.RZ R19, R13, 0.15915493667125701904 ;  /* 0x3e22f9830d137820 */ /* 0x000fe4000040c000 */
[----:B------:R-:W-:-:S03]  /*0640*/  FMUL.FTZ R17, R17, -2 ;  /* 0xc000000011117820 */ /* 0x000fc60000410000 */
[----:B------:R-:W-:Y:S01]  /*0650*/  MUFU.COS R10, R18 ;  /* 0x00000012000a7308 */ /* 0x000fe20000000000 */
[----:B--2---:R-:W-:-:S04]  /*0660*/  FMUL.FTZ R15, R15, 0.69314718246459960938 ;  /* 0x3f3172180f0f7820 */ /* 0x004fc80000410000 */
[----:B------:R-:W-:-:S03]  /*0670*/  FMUL.FTZ R15, R15, -2 ;  /* 0xc00000000f0f7820 */ /* 0x000fc60000410000 */
[----:B------:R-:W-:Y:S08]  /*0680*/  MUFU.COS R16, R19 ;  /* 0x0000001300107308 */ /* 0x000ff00000000000 */
[----:B------:R-:W1:Y:S08]  /*0690*/  MUFU.SQRT R17, R17 ;  /* 0x0000001100117308 */ /* 0x000e700000002000 */
[----:B------:R-:W2:Y:S08]  /*06a0*/  MUFU.SQRT R15, R15 ;  /* 0x0000000f000f7308 */ /* 0x000eb00000002000 */
[----:B------:R-:W3:Y:S01]  /*06b0*/  MUFU.SIN R14, R19 ;  /* 0x00000013000e7308 */ /* 0x000ee20000000400 */
[C---:B-1----:R-:W-:Y:S01]  /*06c0*/  FMUL.FTZ R10, R17.reuse, R10 ;  /* 0x0000000a110a7220 */ /* 0x042fe20000410000 */
[----:B------:R-:W-:Y:S01]  /*06d0*/  FMUL.FTZ R13, R17, R12 ;  /* 0x0000000c110d7220 */ /* 0x000fe20000410000 */
[----:B------:R-:W-:-:S02]  /*06e0*/  LEA R12, P0, R8, UR8, 0x3 ;  /* 0x00000008080c7c11 */ /* 0x000fc4000f8018ff */
[----:B0-----:R-:W-:Y:S01]  /*06f0*/  FFMA.FTZ R10, R10, UR6, R21 ;  /* 0x000000060a0a7c23 */ /* 0x001fe20008010015 */
[----:B--2---:R-:W-:-:S04]  /*0700*/  FMUL.FTZ R16, R15, R16 ;  /* 0x000000100f107220 */ /* 0x004fc80000410000 */
[--C-:B------:R-:W-:Y:S01]  /*0710*/  FFMA.FTZ R16, R16, UR6, R21.reuse ;  /* 0x0000000610107c23 */ /* 0x100fe20008010015 */
[----:B---3--:R-:W-:Y:S01]  /*0720*/  FMUL.FTZ R14, R15, R14 ;  /* 0x0000000e0f0e7220 */ /* 0x008fe20000410000 */
[----:B------:R-:W-:Y:S01]  /*0730*/  FFMA.FTZ R15, R13, UR6, R21 ;  /* 0x000000060d0f7c23 */ /* 0x000fe20008010015 */
[----:B------:R-:W-:Y:S02]  /*0740*/  LEA.HI.X R13, R8, UR9, R9, 0x3, P0 ;  /* 0x00000009080d7c11 */ /* 0x000fe400080f1c09 */
[----:B------:R-:W-:Y:S02]  /*0750*/  FFMA.FTZ R17, R14, UR6, R21 ;  /* 0x000000060e117c23 */ /* 0x000fe40008010015 */
[----:B------:R-:W-:-:S03]  /*0760*/  F2FP.BF16.F32.PACK_AB R8, R15, R10 ;  /* 0x0000000a0f08723e */ /* 0x000fc600000010ff */
[----:B------:R-:W-:-:S05]  /*0770*/  F2FP.BF16.F32.PACK_AB R9, R17, R16 ;  /* 0x000000101109723e */ /* 0x000fca00000010ff */
[----:B------:R0:W-:Y:S02]  /*0780*/  STG.E.64 desc[UR4][R12.64], R8 ;  /* 0x000000080c007986 */ /* 0x0001e4000c101b04 */
.L_x_7:
[----:B------:R-:W-:Y:S05]  /*0790*/  BSYNC B0 ;  /* 0x0000000000007941 */ /* 0x000fea0003800000 */
.L_x_6:
[----:B------:R-:W-:Y:S05]  /*07a0*/  @P1 EXIT ;  /* 0x000000000000194d */ /* 0x000fea0003800000 */
[----:B0----5:R-:W-:-:S05]  /*07b0*/  IADD3 R8, P0, R6, R11, RZ ;  /* 0x0000000b06087210 */ /* 0x021fca0007f1e0ff */
[----:B------:R-:W-:-:S04]  /*07c0*/  IMAD.WIDE.U32 R8, R8, -0x2daee0ad, RZ ;  /* 0xd2511f5308087825 */ /* 0x000fc800078e00ff */
[--C-:B------:R-:W-:Y:S01]  /*07d0*/  IMAD.X R7, R7, 0x1, R0.reuse, P0 ;  /* 0x0000000107077824 */ /* 0x100fe200000e0600 */
[----:B------:R-:W-:Y:S01]  /*07e0*/  LOP3.LUT R12, R5, R9, RZ, 0x3c, !PT ;  /* 0x00000009050c7212 */ /* 0x000fe200078e3cff */
[----:B------:R-:W-:Y:S01]  /*07f0*/  VIADD R9, R4, 0x9e3779b9 ;  /* 0x9e3779b904097836 */ /* 0x000fe20000000000 */
[----:B------:R-:W-:Y:S02]  /*0800*/  SHF.L.U64.HI R0, R11, 0x2, R0 ;  /* 0x000000020b007819 */ /* 0x000fe40000010200 */
[----:B------:R-:W-:Y:S01]  /*0810*/  LOP3.LUT R14, R7, R4, RZ, 0x3c, !PT ;  /* 0x00000004070e7212 */ /* 0x000fe200078e3cff */
[----:B------:R-:W-:-:S04]  /*0820*/  IMAD.WIDE.U32 R12, R12, -0x326172a9, RZ ;  /* 0xcd9e8d570c0c7825 */ /* 0x000fc800078e00ff */
[----:B------:R-:W-:Y:S01]  /*0830*/  IMAD.WIDE.U32 R14, R14, -0x2daee0ad, RZ ;  /* 0xd2511f530e0e7825 */ /* 0x000fe200078e00ff */
[----:B------:R-:W-:Y:S02]  /*0840*/  LOP3.LUT R6, R9, R13, RZ, 0x3c, !PT ;  /* 0x0000000d09067212 */ /* 0x000fe400078e3cff */
[C---:B------:R-:W-:Y:S01]  /*0850*/  IADD3 R9, R5.reuse, -0x4498517b, RZ ;  /* 0xbb67ae8505097810 */ /* 0x040fe20007ffe0ff */
[----:B------:R-:W-:Y:S02]  /*0860*/  VIADD R13, R5, 0x76cf5d0a ;  /* 0x76cf5d0a050d7836 */ /* 0x000fe40000000000 */
[----:B------:R-:W-:Y:S01]  /*0870*/  IMAD.WIDE.U32 R6, R6, -0x2daee0ad, RZ ;  /* 0xd2511f5306067825 */ /* 0x000fe200078e00ff */
[----:B------:R-:W-:-:S04]  /*0880*/  LOP3.LUT R15, R15, R8, R9, 0x96, !PT ;  /* 0x000000080f0f7212 */ /* 0x000fc800078e9609 */
[----:B------:R-:W-:Y:S01]  /*0890*/  LOP3.LUT R8, R7, R14, R13, 0x96, !PT ;  /* 0x0000000e07087212 */ /* 0x000fe200078e960d */
[----:B------:R-:W-:-:S04]  /*08a0*/  IMAD.WIDE.U32 R14, R15, -0x326172a9, RZ ;  /* 0xcd9e8d570f0e7825 */ /* 0x000fc800078e00ff */
[----:B------:R-:W-:Y:S02]  /*08b0*/  VIADD R7, R4, 0x3c6ef372 ;  /* 0x3c6ef37204077836 */ /* 0x000fe40000000000 */
[----:B------:R-:W-:-:S03]  /*08c0*/  IMAD.WIDE.U32 R8, R8, -0x326172a9, RZ ;  /* 0xcd9e8d5708087825 */ /* 0x000fc600078e00ff */
[----:B------:R-:W-:Y:S01]  /*08d0*/  LOP3.LUT R15, R15, R12, R7, 0x96, !PT ;  /* 0x0000000c0f0f7212 */ /* 0x000fe200078e9607 */
[----:B------:R-:W-:Y:S02]  /*08e0*/  VIADD R13, R4, 0xdaa66d2b ;  /* 0xdaa66d2b040d7836 */ /* 0x000fe40000000000 */
[----:B------:R-:W-:-:S03]  /*08f0*/  VIADD R7, R5, 0x32370b8f ;  /* 0x32370b8f05077836 */ /* 0x000fc60000000000 */
[----:B------:R-:W-:Y:S01]  /*0900*/  LOP3.LUT R12, R9, R14, R13, 0x96, !PT ;  /* 0x0000000e090c7212 */ /* 0x000fe200078e960d */
[----:B------:R-:W-:-:S04]  /*0910*/  IMAD.WIDE.U32 R14, R15, -0x2daee0ad, RZ ;  /* 0xd2511f530f0e7825 */ /* 0x000fc800078e00ff */
        /* <DEDUP_REMOVED lines=11> */
[----:B------:R-:W-:-:S03]  /*09d0*/  IADD3 R7, R5, -0x56f99767, RZ ;  /* 0xa906689905077810 */ /* 0x000fc60007ffe0ff */
[----:B------:R-:W-:Y:S01]  /*09e0*/  IMAD.WIDE.U32 R8, R8, -0x2daee0ad, RZ ;  /* 0xd2511f5308087825 */ /* 0x000fe200078e00ff */
[----:B------:R-:W-:-:S03]  /*09f0*/  LOP3.LUT R15, R15, R12, R7, 0x96, !PT ;  /* 0x0000000c0f0f7212 */ /* 0x000fc600078e9607 */
        /* <DEDUP_REMOVED lines=15> */
[C---:B------:R-:W-:Y:S02]  /*0af0*/  VIADD R7, R4.reuse, 0xf1bbcdc8 ;  /* 0xf1bbcdc804077836 */ /* 0x040fe40000000000 */
[----:B------:R-:W-:Y:S02]  /*0b00*/  VIADD R13, R4, 0x8ff34781 ;  /* 0x8ff34781040d7836 */ /* 0x000fe40000000000 */
[----:B------:R-:W-:Y:S01]  /*0b10*/  IMAD.WIDE.U32 R8, R8, -0x326172a9, RZ ;  /* 0xcd9e8d5708087825 */ /* 0x000fe200078e00ff */
[----:B------:R-:W-:Y:S02]  /*0b20*/  LOP3.LUT R4, R15, R12, R7, 0x96, !PT ;  /* 0x0000000c0f047212 */ /* 0x000fe400078e9607 */
[----:B------:R-:W-:Y:S02]  /*0b30*/  IADD3 R7, R5, -0x695add53, RZ ;  /* 0x96a522ad05077810 */ /* 0x000fe40007ffe0ff */
[----:B------:R-:W-:Y:S01]  /*0b40*/  LOP3.LUT R14, R9, R14, R13, 0x96, !PT ;  /* 0x0000000e090e7212 */ /* 0x000fe200078e960d */
[----:B------:R-:W-:Y:S01]  /*0b50*/  IMAD.WIDE.U32 R4, R4, -0x2daee0ad, RZ ;  /* 0xd2511f5304047825 */ /* 0x000fe200078e00ff */
[----:B------:R-:W-:-:S02]  /*0b60*/  I2FP.F32.U32 R8, R8 ;  /* 0x0000000800087245 */ /* 0x000fc40000201000 */
[----:B------:R-:W-:Y:S01]  /*0b70*/  I2FP.F32.U32 R14, R14 ;  /* 0x0000000e000e7245 */ /* 0x000fe20000201000 */
[----:B------:R-:W-:Y:S01]  /*0b80*/  IMAD.MOV.U32 R9, RZ, RZ, 0x2f800000 ;  /* 0x2f800000ff097424 */ /* 0x000fe200078e00ff */
[----:B------:R-:W-:Y:S01]  /*0b90*/  LOP3.LUT R6, R5, R6, R7, 0x96, !PT ;  /* 0x0000000605067212 */ /* 0x000fe200078e9607 */
[----:B------:R-:W-:Y:S01]  /*0ba0*/  IMAD.SHL.U32 R5, R11, 0x4, RZ ;  /* 0x000000040b057824 */ /* 0x000fe200078e00ff */
[----:B------:R-:W-:Y:S01]  /*0bb0*/  I2FP.F32.U32 R4, R4 ;  /* 0x0000000400047245 */ /* 0x000fe20000201000 */
[-C--:B------:R-:W-:Y:S01]  /*0bc0*/  FFMA.FTZ R14, R14, R9.reuse, 1.1641532182693481445e-10 ;  /* 0x2f0000000e0e7423 */ /* 0x080fe20000010009 */
[----:B------:R-:W-:Y:S01]  /*0bd0*/  I2FP.F32.U32 R6, R6 ;  /* 0x0000000600067245 */ /* 0x000fe20000201000 */
[-C--:B------:R-:W-:Y:S01]  /*0be0*/  FFMA.FTZ R8, R8, R9.reuse, 1.1641532182693481445e-10 ;  /* 0x2f00000008087423 */ /* 0x080fe20000010009 */
[----:B------:R-:W-:Y:S01]  /*0bf0*/  ISETP.GE.U32.AND P0, PT, R5, R2, PT ;  /* 0x000000020500720c */ /* 0x000fe20003f06070 */
[-C--:B------:R-:W-:Y:S02]  /*0c00*/  FFMA.FTZ R4, R4, R9.reuse, 1.1641532182693481445e-10 ;  /* 0x2f00000004047423 */ /* 0x080fe40000010009 */
[----:B------:R-:W-:Y:S01]  /*0c10*/  FFMA.FTZ R6, R6, R9, 1.1641532182693481445e-10 ;  /* 0x2f00000006067423 */ /* 0x000fe20000010009 */
[----:B------:R-:W0:Y:S01]  /*0c20*/  MUFU.LG2 R14, R14 ;  /* 0x0000000e000e7308 */ /* 0x000e220000000c00 */
[----:B------:R-:W-:Y:S01]  /*0c30*/  FMUL.FTZ R8, R8, 6.2831854820251464844 ;  /* 0x40c90fdb08087820 */ /* 0x000fe20000410000 */
[----:B------:R-:W-:Y:S01]  /*0c40*/  FMUL.FTZ R4, R4, 6.2831854820251464844 ;  /* 0x40c90fdb04047820 */ /* 0x000fe20000410000 */
[----:B------:R-:W-:-:S02]  /*0c50*/  ISETP.GE.AND.EX P0, PT, R0, R3, PT, P0 ;  /* 0x000000030000720c */ /* 0x000fc40003f06300 */
[----:B------:R-:W-:Y:S01]  /*0c60*/  FMUL.RZ R8, R8, 0.15915493667125701904 ;  /* 0x3e22f98308087820 */ /* 0x000fe2000040c000 */
[----:B------:R-:W-:Y:S02]  /*0c70*/  FMUL.RZ R13, R4, 0.15915493667125701904 ;  /* 0x3e22f983040d7820 */ /* 0x000fe4000040c000 */
[----:B------:R-:W1:Y:S08]  /*0c80*/  MUFU.LG2 R6, R6 ;  /* 0x0000000600067308 */ /* 0x000e700000000c00 */
[----:B------:R2:W3:Y:S01]  /*0c90*/  MUFU.SIN R7, R8 ;  /* 0x0000000800077308 */ /* 0x0004e20000000400 */
[----:B0-----:R-:W-:-:S04]  /*0ca0*/  FMUL.FTZ R14, R14, 0.69314718246459960938 ;  /* 0x3f3172180e0e7820 */ /* 0x001fc80000410000 */
[----:B------:R-:W-:-:S03]  /*0cb0*/  FMUL.FTZ R14, R14, -2 ;  /* 0xc00000000e0e7820 */ /* 0x000fc60000410000 */
[----:B------:R2:W0:Y:S01]  /*0cc0*/  MUFU.COS R9, R8 ;  /* 0x0000000800097308 */ /* 0x0004220000000000 */
[----:B-1----:R-:W-:-:S04]  /*0cd0*/  FMUL.FTZ R6, R6, 0.69314718246459960938 ;  /* 0x3f31721806067820 */ /* 0x002fc80000410000 */
[----:B------:R-:W-:-:S03]  /*0ce0*/  FMUL.FTZ R6, R6, -2 ;  /* 0xc000000006067820 */ /* 0x000fc60000410000 */
[----:B------:R2:W1:Y:S08]  /*0cf0*/  MUFU.SIN R11, R13 ;  /* 0x0000000d000b7308 */ /* 0x0004700000000400 */
[----:B------:R-:W4:Y:S08]  /*0d00*/  MUFU.SQRT R14, R14 ;  /* 0x0000000e000e7308 */ /* 0x000f300000002000 */
[----:B------:R2:W0:Y:S01]  /*0d10*/  MUFU.SQRT R8, R6 ;  /* 0x0000000600087308 */ /* 0x0004220000002000 */
[----:B-1-3--:R-:W-:Y:S05]  /*0d20*/  @P0 EXIT ;  /* 0x000000000000094d */ /* 0x00afea0003800000 */
[----:B------:R-:W-:Y:S01]  /*0d30*/  LOP3.LUT R15, RZ, R5, RZ, 0x33, !PT ;  /* 0x00000005ff0f7212 */ /* 0x000fe200078e33ff */
[----:B--2---:R-:W1:Y:S01]  /*0d40*/  MUFU.COS R13, R13 ;  /* 0x0000000d000d7308 */ /* 0x004e620000000000 */
[----:B------:R-:W-:Y:S01]  /*0d50*/  LOP3.LUT R6, RZ, R0, RZ, 0x33, !PT ;  /* 0x00000000ff067212 */ /* 0x000fe200078e33ff */
[----:B------:R-:W-:Y:S01]  /*0d60*/  IMAD.IADD R10, R2, 0x1, -R5 ;  /* 0x00000001020a7824 */ /* 0x000fe200078e0a05 */
[----:B------:R-:W-:-:S04]  /*0d70*/  IADD3 R4, P1, R15, R2, RZ ;  /* 0x000000020f047210 */ /* 0x000fc80007f3e0ff */
[----:B------:R-:W-:Y:S01]  /*0d80*/  ISETP.GE.U32.AND P0, PT, R4, 0x3, PT ;  /* 0x000000030400780c */ /* 0x000fe20003f06070 */
[----:B------:R-:W-:Y:S02]  /*0d90*/  IMAD.X R4, R6, 0x1, R3, P1 ;  /* 0x0000000106047824 */ /* 0x000fe400008e0603 */
[----:B0---4-:R-:W-:Y:S01]  /*0da0*/  FMUL.FTZ R6, R14, R9 ;  /* 0x000000090e067220 */ /* 0x011fe20000410000 */
[----:B------:R-:W-:Y:S01]  /*0db0*/  IMAD.MOV.U32 R9, RZ, RZ, RZ ;  /* 0x000000ffff097224 */ /* 0x000fe200078e00ff */
[----:B------:R-:W-:Y:S02]  /*0dc0*/  LOP3.LUT R10, R10, 0x3, RZ, 0xc0, !PT ;  /* 0x000000030a0a7812 */ /* 0x000fe400078ec0ff */
[----:B------:R-:W-:Y:S01]  /*0dd0*/  ISETP.GE.U32.AND.EX P0, PT, R4, RZ, PT, P0 ;  /* 0x000000ff0400720c */ /* 0x000fe20003f06100 */
[----:B------:R-:W-:Y:S01]  /*0de0*/  FMUL.FTZ R4, R14, R7 ;  /* 0x000000070e047220 */ /* 0x000fe20000410000 */
[C---:B------:R-:W-:Y:S01]  /*0df0*/  FMUL.FTZ R7, R8.reuse, R11 ;  /* 0x0000000b08077220 */ /* 0x040fe20000410000 */
[----:B-1----:R-:W-:-:S10]  /*0e00*/  FMUL.FTZ R8, R8, R13 ;  /* 0x0000000d08087220 */ /* 0x002fd40000410000 */
[----:B------:R-:W-:Y:S05]  /*0e10*/  @!P0 BRA `(.L_x_8) ;  /* 0x0000000800148947 */ /* 0x000fea0003800000 */
[----:B------:R-:W0:Y:S01]  /*0e20*/  LDC.64 R12, c[0x0][0x210] ;  /* 0x00008400ff0c7b82 */ /* 0x000e220000000a00 */
[C---:B------:R-:W-:Y:S01]  /*0e30*/  IADD3 R11, P0, P1, R5.reuse, -R2, R10 ;  /* 0x80000002050b7210 */ /* 0x040fe2000791e00a */
[----:B------:R-:W-:Y:S01]  /*0e40*/  IMAD.MOV.U32 R9, RZ, RZ, RZ ;  /* 0x000000ffff097224 */ /* 0x000fe200078e00ff */
[C---:B0-----:R-:W-:Y:S02]  /*0e50*/  LEA R2, P2, R5.reuse, R12, 0x1 ;  /* 0x0000000c05027211 */ /* 0x041fe400078408ff */
[----:B------:R-:W-:Y:S02]  /*0e60*/  IADD3.X R12, R0, ~R3, RZ, P0, P1 ;  /* 0x80000003000c7210 */ /* 0x000fe400007e24ff */
[----:B------:R-:W-:Y:S02]  /*0e70*/  LEA.HI.X R3, R5, R13, R0, 0x1, P2 ;  /* 0x0000000d05037211 */ /* 0x000fe400010f0c00 */
[----:B------:R-:W-:Y:S02]  /*0e80*/  ISETP.GE.AND P0, PT, R12, RZ, PT ;  /* 0x000000ff0c00720c */ /* 0x000fe40003f06270 */
[----:B------:R-:W-:-:S05]  /*0e90*/  IADD3 R2, P1, R2, 0x4, RZ ;  /* 0x0000000402027810 */ /* 0x000fca0007f3e0ff */
[----:B------:R-:W-:-:S06]  /*0ea0*/  IMAD.X R3, RZ, RZ, R3, P1 ;  /* 0x000000ffff037224 */ /* 0x000fcc00008e0603 */
[----:B------:R-:W-:Y:S05]  /*0eb0*/  @P0 BRA `(.L_x_9) ;  /* 0x00000004008c0947 */ /* 0x000fea0003800000 */
[----:B------:R-:W-:-:S04]  /*0ec0*/  IADD3 R13, P0, RZ, -R11, RZ ;  /* 0x8000000bff0d7210 */ /* 0x000fc80007f1e0ff */
[----:B------:R-:W-:Y:S02]  /*0ed0*/  ISETP.GT.U32.AND P1, PT, R13, 0xc, PT ;  /* 0x0000000c0d00780c */ /* 0x000fe40003f24070 */
[----:B------:R-:W-:Y:S02]  /*0ee0*/  IADD3.X R13, RZ, ~R12, RZ, P0, !PT ;  /* 0x8000000cff0d7210 */ /* 0x000fe400007fe4ff */
[----:B------:R-:W-:Y:S02]  /*0ef0*/  PLOP3.LUT P0, PT, PT, PT, PT, 0x80, 0x0 ;  /* 0x000000000000781c */ /* 0x000fe40003f0f070 */
[----:B------:R-:W-:-:S13]  /*0f00*/  ISETP.GT.AND.EX P1, PT, R13, RZ, PT, P1 ;  /* 0x000000ff0d00720c */ /* 0x000fda0003f24310 */
[----:B------:R-:W-:Y:S05]  /*0f10*/  @!P1 BRA `(.L_x_10) ;  /* 0x0000000000d09947 */ /* 0x000fea0003800000 */
[----:B------:R-:W0:Y:S01]  /*0f20*/  LDC R13, c[0x0][0x22c] ;  /* 0x00008b00ff0d7b82 */ /* 0x000e220000000800 */
[----:B------:R-:W-:Y:S01]  /*0f30*/  PLOP3.LUT P0, PT, PT, PT, PT, 0x8, 0x0 ;  /* 0x000000000000781c */ /* 0x000fe20003f0e170 */
[----:B------:R-:W-:-:S12]  /*0f40*/  ULDC UR6, c[0x0][0x230] ;  /* 0x00008c0000067ab9 */ /* 0x000fd80000000800 */
.L_x_11:
[--C-:B0-----:R-:W-:Y:S01]  /*0f50*/  FFMA.FTZ R14, R6, UR6, R13.reuse ;  /* 0x00000006060e7c23 */ /* 0x101fe2000801000d */
[----:B------:R-:W-:Y:S01]  /*0f60*/  FFMA.FTZ R15, R4, UR6, R13 ;  /* 0x00000006040f7c23 */ /* 0x000fe2000801000d */
[----:B------:R-:W-:Y:S01]  /*0f70*/  IADD3 R11, P1, R11, 0x10, RZ ;  /* 0x000000100b0b7810 */ /* 0x000fe20007f3e0ff */
[----:B------:R-:W-:Y:S02]  /*0f80*/  VIADD R9, R9, 0x10 ;  /* 0x0000001009097836 */ /* 0x000fe40000000000 */
[----:B------:R-:W-:Y:S02]  /*0f90*/  F2FP.BF16.F32.PACK_AB R14, RZ, R14 ;  /* 0x0000000eff0e723e */ /* 0x000fe400000010ff */
[----:B------:R-:W-:Y:S01]  /*0fa0*/  F2FP.BF16.F32.PACK_AB R15, RZ, R15 ;  /* 0x0000000fff0f723e */ /* 0x000fe200000010ff */
[----:B------:R-:W-:Y:S01]  /*0fb0*/  IMAD.X R12, RZ, RZ, R12, P1 ;  /* 0x000000ffff0c7224 */ /* 0x000fe200008e060c */
[C---:B------:R-:W-:Y:S02]  /*0fc0*/  PRMT R16, R14.reuse, 0x7610, R16 ;  /* 0x000076100e107816 */ /* 0x040fe40000000010 */
[----:B------:R-:W-:-:S02]  /*0fd0*/  PRMT R18, R14, 0x7610, R18 ;  /* 0x000076100e127816 */ /* 0x000fc40000000012 */
[C---:B------:R-:W-:Y:S01]  /*0fe0*/  PRMT R20, R14.reuse, 0x7610, R20 ;  /* 0x000076100e147816 */ /* 0x040fe20000000014 */
[----:B------:R-:W-:Y:S01]  /*0ff0*/  STG.E.U16 desc[UR4][R2.64+-0x4], R16 ;  /* 0xfffffc1002007986 */ /* 0x000fe2000c101504 */
[----:B------:R-:W-:Y:S01]  /*1000*/  PRMT R22, R14, 0x7610, R22 ;  /* 0x000076100e167816 */ /* 0x000fe20000000016 */
[----:B------:R-:W-:Y:S01]  /*1010*/  FFMA.FTZ R14, R8, UR6, R13 ;  /* 0x00000006080e7c23 */ /* 0x000fe2000801000d */
[----:B------:R-:W-:Y:S01]  /*1020*/  ISETP.GE.U32.AND P1, PT, R11, -0xc, PT ;  /* 0xfffffff40b00780c */ /* 0x000fe20003f26070 */
[----:B------:R0:W-:Y:S01]  /*1030*/  STG.E.U16 desc[UR4][R2.64+0x4], R18 ;  /* 0x0000041202007986 */ /* 0x0001e2000c101504 */
[C---:B------:R-:W-:Y:S02]  /*1040*/  PRMT R17, R15.reuse, 0x7610, R17 ;  /* 0x000076100f117816 */ /* 0x040fe40000000011 */
[C---:B------:R-:W-:Y:S01]  /*1050*/  PRMT R19, R15.reuse, 0x7610, R19 ;  /* 0x000076100f137816 */ /* 0x040fe20000000013 */
[----:B------:R1:W-:Y:S01]  /*1060*/  STG.E.U16 desc[UR4][R2.64+0xc], R20 ;  /* 0x00000c1402007986 */ /* 0x0003e2000c101504 */
[----:B------:R-:W-:-:S02]  /*1070*/  PRMT R21, R15, 0x7610, R21 ;  /* 0x000076100f157816 */ /* 0x000fc40000000015 */
[----:B------:R-:W-:Y:S01]  /*1080*/  PRMT R23, R15, 0x7610, R23 ;  /* 0x000076100f177816 */ /* 0x000fe20000000017 */
[----:B------:R-:W-:Y:S01]  /*1090*/  FFMA.FTZ R15, R7, UR6, R13 ;  /* 0x00000006070f7c23 */ /* 0x000fe2000801000d */
[----:B------:R-:W-:Y:S01]  /*10a0*/  F2FP.BF16.F32.PACK_AB R14, RZ, R14 ;  /* 0x0000000eff0e723e */ /* 0x000fe200000010ff */
[----:B------:R2:W-:Y:S01]  /*10b0*/  STG.E.U16 desc[UR4][R2.64+0xe], R21 ;  /* 0x00000e1502007986 */ /* 0x0005e2000c101504 */
[----:B------:R-:W-:Y:S02]  /*10c0*/  ISETP.GE.AND.EX P1, PT, R12, -0x1, PT, P1 ;  /* 0xffffffff0c00780c */ /* 0x000fe40003f26310 */
[C---:B0-----:R-:W-:Y:S01]  /*10d0*/  PRMT R18, R14.reuse, 0x7610, R18 ;  /* 0x000076100e127816 */ /* 0x041fe20000000012 */
[----:B------:R0:W-:Y:S01]  /*10e0*/  STG.E.U16 desc[UR4][R2.64], R14 ;  /* 0x0000000e02007986 */ /* 0x0001e2000c101504 */
[----:B------:R-:W-:Y:S02]  /*10f0*/  F2FP.BF16.F32.PACK_AB R15, RZ, R15 ;  /* 0x0000000fff0f723e */ /* 0x000fe400000010ff */
[----:B-1----:R-:W-:Y:S01]  /*1100*/  PRMT R20, R14, 0x7610, R20 ;  /* 0x000076100e147816 */ /* 0x002fe20000000014 */
[----:B------:R1:W-:Y:S01]  /*1110*/  STG.E.U16 desc[UR4][R2.64+0x14], R22 ;  /* 0x0000141602007986 */ /* 0x0003e2000c101504 */
[----:B------:R-:W-:-:S02]  /*1120*/  PRMT R16, R15, 0x7610, R16 ;  /* 0x000076100f107816 */ /* 0x000fc40000000010 */
[----:B--2---:R-:W-:Y:S01]  /*1130*/  PRMT R21, R14, 0x7610, R21 ;  /* 0x000076100e157816 */ /* 0x004fe20000000015 */
[----:B------:R2:W-:Y:S01]  /*1140*/  STG.E.U16 desc[UR4][R2.64+-0x2], R17 ;  /* 0xfffffe1102007986 */ /* 0x0005e2000c101504 */
[----:B0-----:R-:W-:-:S03]  /*1150*/  IADD3 R14, P2, R2, 0x20, RZ ;  /* 0x00000020020e7810 */ /* 0x001fc60007f5e0ff */
[----:B------:R0:W-:Y:S01]  /*1160*/  STG.E.U16 desc[UR4][R2.64+0x6], R19 ;  /* 0x0000061302007986 */ /* 0x0001e2000c101504 */
[----:B-1----:R-:W-:-:S03]  /*1170*/  PRMT R22, R15, 0x7610, R22 ;  /* 0x000076100f167816 */ /* 0x002fc60000000016 */
[----:B------:R-:W-:Y:S01]  /*1180*/  STG.E.U16 desc[UR4][R2.64+0x16], R23 ;  /* 0x0000161702007986 */ /* 0x000fe2000c101504 */
[----:B--2---:R-:W-:-:S03]  /*1190*/  PRMT R17, R15, 0x7610, R17 ;  /* 0x000076100f117816 */ /* 0x004fc60000000011 */
[----:B------:R-:W-:Y:S01]  /*11a0*/  STG.E.U16 desc[UR4][R2.64+0x8], R18 ;  /* 0x0000081202007986 */ /* 0x000fe2000c101504 */
[----:B0-----:R-:W-:Y:S01]  /*11b0*/  PRMT R19, R15, 0x7610, R19 ;  /* 0x000076100f137816 */ /* 0x001fe20000000013 */
[----:B------:R-:W-:Y:S02]  /*11c0*/  IMAD.X R15, RZ, RZ, R3, P2 ;  /* 0x000000ffff0f7224 */ /* 0x000fe400010e0603 */
[----:B------:R-:W-:Y:S04]  /*11d0*/  STG.E.U16 desc[UR4][R2.64+0x10], R20 ;  /* 0x0000101402007986 */ /* 0x000fe8000c101504 */
[----:B------:R-:W-:Y:S04]  /*11e0*/  STG.E.U16 desc[UR4][R2.64+0x18], R21 ;  /* 0x0000181502007986 */ /* 0x000fe8000c101504 */
[----:B------:R-:W-:Y:S04]  /*11f0*/  STG.E.U16 desc[UR4][R2.64+0x2], R16 ;  /* 0x0000021002007986 */ /* 0x000fe8000c101504 */
[----:B------:R-:W-:Y:S04]  /*1200*/  STG.E.U16 desc[UR4][R2.64+0xa], R17 ;  /* 0x00000a1102007986 */ /* 0x000fe8000c101504 */
[----:B------:R-:W-:Y:S04]  /*1210*/  STG.E.U16 desc[UR4][R2.64+0x12], R19 ;  /* 0x0000121302007986 */ /* 0x000fe8000c101504 */
[----:B------:R0:W-:Y:S02]  /*1220*/  STG.E.U16 desc[UR4][R2.64+0x1a], R22 ;  /* 0x00001a1602007986 */ /* 0x0001e4000c101504 */
[----:B0-----:R-:W-:-:S02]  /*1230*/  IMAD.MOV.U32 R2, RZ, RZ, R14 ;  /* 0x000000ffff027224 */ /* 0x001fc400078e000e */
[----:B------:R-:W-:Y:S01]  /*1240*/  IMAD.MOV.U32 R3, RZ, RZ, R15 ;  /* 0x000000ffff037224 */ /* 0x000fe200078e000f */
[----:B------:R-:W-:Y:S06]  /*1250*/  @!P1 BRA `(.L_x_11) ;  /* 0xfffffffc003c9947 */ /* 0x000fec000383ffff */
.L_x_10:
[----:B------:R-:W-:-:S04]  /*1260*/  IADD3 R13, P2, RZ, -R11, RZ ;  /* 0x8000000bff0d7210 */ /* 0x000fc80007f5e0ff */
[----:B------:R-:W-:Y:S01]  /*1270*/  ISETP.GT.U32.AND P1, PT, R13, 0x4, PT ;  /* 0x000000040d00780c */ /* 0x000fe20003f24070 */
[----:B------:R-:W-:-:S05]  /*1280*/  IMAD.X R13, RZ, RZ, ~R12, P2 ;  /* 0x000000ffff0d7224 */ /* 0x000fca00010e0e0c */
[----:B------:R-:W-:-:S13]  /*1290*/  ISETP.GT.AND.EX P1, PT, R13, RZ, PT, P1 ;  /* 0x000000ff0d00720c */ /* 0x000fda0003f24310 */
[----:B------:R-:W-:Y:S05]  /*12a0*/  @!P1 BRA `(.L_x_12) ;  /* 0x0000000000849947 */ /* 0x000fea0003800000 */
[----:B------:R-:W0:Y:S01]  /*12b0*/  LDC R13, c[0x0][0x22c] ;  /* 0x00008b00ff0d7b82 */ /* 0x000e220000000800 */
[----:B------:R-:W-:Y:S01]  /*12c0*/  ULDC UR6, c[0x0][0x230] ;  /* 0x00008c0000067ab9 */ /* 0x000fe20000000800 */
[----:B------:R-:W-:Y:S02]  /*12d0*/  IADD3 R11, P2, R11, 0x8, RZ ;  /* 0x000000080b0b7810 */ /* 0x000fe40007f5e0ff */
[----:B------:R-:W-:Y:S02]  /*12e0*/  PLOP3.LUT P0, PT, PT, PT, PT, 0x8, 0x0 ;  /* 0x000000000000781c */ /* 0x000fe40003f0e170 */
[----:B------:R-:W-:Y:S01]  /*12f0*/  IADD3 R9, R9, 0x8, RZ ;  /* 0x0000000809097810 */ /* 0x000fe20007ffe0ff */
[----:B------:R-:W-:Y:S02]  /*1300*/  IMAD.X R12, RZ, RZ, R12, P2 ;  /* 0x000000ffff0c7224 */ /* 0x000fe400010e060c */
[--C-:B0-----:R-:W-:Y:S01]  /*1310*/  FFMA.FTZ R14, R6, UR6, R13.reuse ;  /* 0x00000006060e7c23 */ /* 0x101fe2000801000d */
[----:B------:R-:W-:-:S04]  /*1320*/  FFMA.FTZ R15, R4, UR6, R13 ;  /* 0x00000006040f7c23 */ /* 0x000fc8000801000d */
[----:B------:R-:W-:Y:S02]  /*1330*/  F2FP.BF16.F32.PACK_AB R14, RZ, R14 ;  /* 0x0000000eff0e723e */ /* 0x000fe400000010ff */
[----:B------:R-:W-:Y:S02]  /*1340*/  F2FP.BF16.F32.PACK_AB R15, RZ, R15 ;  /* 0x0000000fff0f723e */ /* 0x000fe400000010ff */
[C---:B------:R-:W-:Y:S02]  /*1350*/  PRMT R16, R14.reuse, 0x7610, R16 ;  /* 0x000076100e107816 */ /* 0x040fe40000000010 */
[----:B------:R-:W-:Y:S01]  /*1360*/  PRMT R19, R14, 0x7610, R19 ;  /* 0x000076100e137816 */ /* 0x000fe20000000013 */
[--C-:B------:R-:W-:Y:S01]  /*1370*/  FFMA.FTZ R14, R8, UR6, R13.reuse ;  /* 0x00000006080e7c23 */ /* 0x100fe2000801000d */
[----:B------:R-:W-:Y:S01]  /*1380*/  FFMA.FTZ R13, R7, UR6, R13 ;  /* 0x00000006070d7c23 */ /* 0x000fe2000801000d */
[----:B------:R-:W-:Y:S01]  /*1390*/  PRMT R20, R15, 0x7610, R20 ;  /* 0x000076100f147816 */ /* 0x000fe20000000014 */
[----:B------:R-:W-:Y:S02]  /*13a0*/  STG.E.U16 desc[UR4][R2.64+-0x4], R16 ;  /* 0xfffffc1002007986 */ /* 0x000fe4000c101504 */
[----:B------:R-:W-:-:S02]  /*13b0*/  F2FP.BF16.F32.PACK_AB R14, RZ, R14 ;  /* 0x0000000eff0e723e */ /* 0x000fc400000010ff */
[----:B------:R-:W-:Y:S01]  /*13c0*/  F2FP.BF16.F32.PACK_AB R13, RZ, R13 ;  /* 0x0000000dff0d723e */ /* 0x000fe200000010ff */
[----:B------:R-:W-:Y:S01]  /*13d0*/  STG.E.U16 desc[UR4][R2.64+0x4], R19 ;  /* 0x0000041302007986 */ /* 0x000fe2000c101504 */
[----:B------:R-:W-:Y:S02]  /*13e0*/  PRMT R17, R14, 0x7610, R17 ;  /* 0x000076100e117816 */ /* 0x000fe40000000011 */
[C---:B------:R-:W-:Y:S01]  /*13f0*/  PRMT R18, R13.reuse, 0x7610, R18 ;  /* 0x000076100d127816 */ /* 0x040fe20000000012 */
[----:B------:R-:W-:Y:S01]  /*1400*/  STG.E.U16 desc[UR4][R2.64+-0x2], R15 ;  /* 0xfffffe0f02007986 */ /* 0x000fe2000c101504 */
[----:B------:R-:W-:Y:S02]  /*1410*/  PRMT R22, R13, 0x7610, R22 ;  /* 0x000076100d167816 */ /* 0x000fe40000000016 */
[----:B------:R-:W-:Y:S01]  /*1420*/  IADD3 R13, P1, R2, 0x10, RZ ;  /* 0x00000010020d7810 */ /* 0x000fe20007f3e0ff */
[----:B------:R-:W-:Y:S01]  /*1430*/  STG.E.U16 desc[UR4][R2.64+0x6], R20 ;  /* 0x0000061402007986 */ /* 0x000fe2000c101504 */
[----:B------:R-:W-:-:S03]  /*1440*/  PRMT R21, R14, 0x7610, R21 ;  /* 0x000076100e157816 */ /* 0x000fc60000000015 */
[----:B------:R-:W-:Y:S01]  /*1450*/  IMAD.X R14, RZ, RZ, R3, P1 ;  /* 0x000000ffff0e7224 */ /* 0x000fe200008e0603 */
[----:B------:R-:W-:Y:S04]  /*1460*/  STG.E.U16 desc[UR4][R2.64], R17 ;  /* 0x0000001102007986 */ /* 0x000fe8000c101504 */
[----:B------:R-:W-:Y:S04]  /*1470*/  STG.E.U16 desc[UR4][R2.64+0x8], R21 ;  /* 0x0000081502007986 */ /* 0x000fe8000c101504 */
[----:B------:R-:W-:Y:S04]  /*1480*/  STG.E.U16 desc[UR4][R2.64+0x2], R18 ;  /* 0x0000021202007986 */ /* 0x000fe8000c101504 */
[----:B------:R0:W-:Y:S02]  /*1490*/  STG.E.U16 desc[UR4][R2.64+0xa], R22 ;  /* 0x00000a1602007986 */ /* 0x0001e4000c101504 */
[----:B0-----:R-:W-:-:S02]  /*14a0*/  IMAD.MOV.U32 R2, RZ, RZ, R13 ;  /* 0x000000ffff027224 */ /* 0x001fc400078e000d */
[----:B------:R-:W-:-:S07]  /*14b0*/  IMAD.MOV.U32 R3, RZ, RZ, R14 ;  /* 0x000000ffff037224 */ /* 0x000fce00078e000e */
.L_x_12:
[----:B------:R-:W-:-:S04]  /*14c0*/  ISETP.NE.U32.AND P1, PT, R11, RZ, PT ;  /* 0x000000ff0b00720c */ /* 0x000fc80003f25070 */
[----:B------:R-:W-:-:S13]  /*14d0*/  ISETP.NE.OR.EX P0, PT, R12, RZ, P0, P1 ;  /* 0x000000ff0c00720c */ /* 0x000fda0000705710 */
[----:B------:R-:W-:Y:S05]  /*14e0*/  @!P0 BRA `(.L_x_8) ;  /* 0x0000000000608947 */ /* 0x000fea0003800000 */
.L_x_9:
[----:B------:R-:W0:Y:S01]  /*14f0*/  LDC R13, c[0x0][0x22c] ;  /* 0x00008b00ff0d7b82 */ /* 0x000e220000000800 */
[----:B------:R-:W-:Y:S02]  /*1500*/  ULDC UR6, c[0x0][0x230] ;  /* 0x00008c0000067ab9 */ /* 0x000fe40000000800 */
[--C-:B0-----:R-:W-:Y:S01]  /*1510*/  FFMA.FTZ R14, R6, UR6, R13.reuse ;  /* 0x00000006060e7c23 */ /* 0x101fe2000801000d */
[--C-:B------:R-:W-:Y:S01]  /*1520*/  FFMA.FTZ R16, R4, UR6, R13.reuse ;  /* 0x0000000604107c23 */ /* 0x100fe2000801000d */
[--C-:B------:R-:W-:Y:S01]  /*1530*/  FFMA.FTZ R17, R8, UR6, R13.reuse ;  /* 0x0000000608117c23 */ /* 0x100fe2000801000d */
[----:B------:R-:W-:Y:S02]  /*1540*/  FFMA.FTZ R13, R7, UR6, R13 ;  /* 0x00000006070d7c23 */ /* 0x000fe4000801000d */
[----:B------:R-:W-:Y:S02]  /*1550*/  F2FP.BF16.F32.PACK_AB R15, RZ, R14 ;  /* 0x0000000eff0f723e */ /* 0x000fe400000010ff */
[----:B------:R-:W-:-:S02]  /*1560*/  F2FP.BF16.F32.PACK_AB R16, RZ, R16 ;  /* 0x00000010ff10723e */ /* 0x000fc400000010ff */
[----:B------:R-:W-:Y:S02]  /*1570*/  F2FP.BF16.F32.PACK_AB R17, RZ, R17 ;  /* 0x00000011ff11723e */ /* 0x000fe400000010ff */
[----:B------:R-:W-:-:S07]  /*1580*/  F2FP.BF16.F32.PACK_AB R18, RZ, R13 ;  /* 0x0000000dff12723e */ /* 0x000fce00000010ff */
.L_x_13:
[----:B------:R-:W-:Y:S01]  /*1590*/  IADD3 R11, P0, R11, 0x4, RZ ;  /* 0x000000040b0b7810 */ /* 0x000fe20007f1e0ff */
[----:B------:R-:W-:Y:S01]  /*15a0*/  STG.E.U16 desc[UR4][R2.64+-0x4], R15 ;  /* 0xfffffc0f02007986 */ /* 0x000fe2000c101504 */
[----:B------:R-:W-:Y:S01]  /*15b0*/  IADD3 R13, P1, R2, 0x8, RZ ;  /* 0x00000008020d7810 */ /* 0x000fe20007f3e0ff */
[----:B------:R-:W-:Y:S02]  /*15c0*/  VIADD R9, R9, 0x4 ;  /* 0x0000000409097836 */ /* 0x000fe40000000000 */
[----:B------:R-:W-:Y:S01]  /*15d0*/  IMAD.X R12, RZ, RZ, R12, P0 ;  /* 0x000000ffff0c7224 */ /* 0x000fe200000e060c */
[----:B------:R-:W-:Y:S01]  /*15e0*/  ISETP.NE.U32.AND P0, PT, R11, RZ, PT ;  /* 0x000000ff0b00720c */ /* 0x000fe20003f05070 */
[----:B------:R-:W-:Y:S01]  /*15f0*/  IMAD.X R14, RZ, RZ, R3, P1 ;  /* 0x000000ffff0e7224 */ /* 0x000fe200008e0603 */
[----:B------:R-:W-:Y:S02]  /*1600*/  STG.E.U16 desc[UR4][R2.64+-0x2], R16 ;  /* 0xfffffe1002007986 */ /* 0x000fe4000c101504 */
[----:B------:R-:W-:-:S02]  /*1610*/  ISETP.NE.AND.EX P0, PT, R12, RZ, PT, P0 ;  /* 0x000000ff0c00720c */ /* 0x000fc40003f05300 */
[----:B------:R-:W-:Y:S04]  /*1620*/  STG.E.U16 desc[UR4][R2.64], R17 ;  /* 0x0000001102007986 */ /* 0x000fe8000c101504 */
[----:B------:R0:W-:Y:S02]  /*1630*/  STG.E.U16 desc[UR4][R2.64+0x2], R18 ;  /* 0x0000021202007986 */ /* 0x0001e4000c101504 */
[----:B0-----:R-:W-:Y:S01]  /*1640*/  MOV R2, R13 ;  /* 0x0000000d00027202 */ /* 0x001fe20000000f00 */
[----:B------:R-:W-:-:S04]  /*1650*/  IMAD.MOV.U32 R3, RZ, RZ, R14 ;  /* 0x000000ffff037224 */ /* 0x000fc800078e000e */
[----:B------:R-:W-:Y:S05]  /*1660*/  @P0 BRA `(.L_x_13) ;  /* 0xfffffffc00c80947 */ /* 0x000fea000383ffff */
.L_x_8:
[----:B------:R-:W-:-:S04]  /*1670*/  ISETP.NE.U32.AND P0, PT, R10, RZ, PT ;  /* 0x000000ff0a00720c */ /* 0x000fc80003f05070 */
[----:B------:R-:W-:-:S13]  /*1680*/  ISETP.NE.AND.EX P0, PT, RZ, RZ, PT, P0 ;  /* 0x000000ffff00720c */ /* 0x000fda0003f05300 */
[----:B------:R-:W-:Y:S05]  /*1690*/  @!P0 EXIT ;  /* 0x000000000000894d */ /* 0x000fea0003800000 */
[----:B------:R-:W0:Y:S01]  /*16a0*/  LDC.64 R2, c[0x0][0x210] ;  /* 0x00008400ff027b82 */ /* 0x000e220000000a00 */
[C---:B------:R-:W-:Y:S01]  /*16b0*/  IADD3 R5, P0, R9.reuse, R5, RZ ;  /* 0x0000000509057210 */ /* 0x040fe20007f1e0ff */
[----:B------:R-:W-:Y:S01]  /*16c0*/  ULDC UR6, c[0x0][0x230] ;  /* 0x00008c0000067ab9 */ /* 0x000fe20000000800 */
[----:B------:R-:W-:Y:S02]  /*16d0*/  IADD3 R10, P1, RZ, -R10, RZ ;  /* 0x8000000aff0a7210 */ /* 0x000fe40007f3e0ff */
[C---:B------:R-:W-:Y:S01]  /*16e0*/  LEA.HI.X.SX32 R0, R9.reuse, R0, 0x1, P0 ;  /* 0x0000000009007211 */ /* 0x040fe200000f0eff */
[----:B------:R-:W-:Y:S02]  /*16f0*/  IMAD.SHL.U32 R9, R9, 0x4, RZ ;  /* 0x0000000409097824 */ /* 0x000fe400078e00ff */
[----:B------:R-:W1:Y:S01]  /*1700*/  LDC R13, c[0x0][0x22c] ;  /* 0x00008b00ff0d7b82 */ /* 0x000e620000000800 */
[----:B0-----:R-:W-:-:S04]  /*1710*/  LEA R11, P0, R5, R2, 0x1 ;  /* 0x00000002050b7211 */ /* 0x001fc800078008ff */
[----:B------:R-:W-:Y:S01]  /*1720*/  LEA.HI.X R12, R5, R3, R0, 0x1, P0 ;  /* 0x00000003050c7211 */ /* 0x000fe200000f0c00 */
[----:B------:R-:W-:-:S08]  /*1730*/  IMAD.X R5, RZ, RZ, -0x1, P1 ;  /* 0xffffffffff057424 */ /* 0x000fd000008e06ff */
.L_x_14:
[C---:B------:R-:W-:Y:S01]  /*1740*/  ISETP.EQ.AND P0, PT, R9.reuse, RZ, PT ;  /* 0x000000ff0900720c */ /* 0x040fe20003f02270 */
[----:B0-----:R-:W-:Y:S01]  /*1750*/  IMAD.MOV.U32 R2, RZ, RZ, R11 ;  /* 0x000000ffff027224 */ /* 0x001fe200078e000b */
[C---:B------:R-:W-:Y:S01]  /*1760*/  ISETP.EQ.AND P1, PT, R9.reuse, 0x4, PT ;  /* 0x000000040900780c */ /* 0x040fe20003f22270 */
[----:B------:R-:W-:Y:S01]  /*1770*/  IMAD.MOV.U32 R3, RZ, RZ, R12 ;  /* 0x000000ffff037224 */ /* 0x000fe200078e000c */
[C---:B------:R-:W-:Y:S02]  /*1780*/  ISETP.EQ.AND P2, PT, R9.reuse, 0x8, PT ;  /* 0x000000080900780c */ /* 0x040fe40003f42270 */
[C---:B------:R-:W-:Y:S01]  /*1790*/  ISETP.EQ.AND P3, PT, R9.reuse, 0xc, PT ;  /* 0x0000000c0900780c */ /* 0x040fe20003f62270 */
[----:B------:R-:W-:-:S06]  /*17a0*/  VIADD R9, R9, 0x4 ;  /* 0x0000000409097836 */ /* 0x000fcc0000000000 */
[----:B------:R-:W-:Y:S01]  /*17b0*/  @P0 IMAD.MOV.U32 R0, RZ, RZ, R6 ;  /* 0x000000ffff000224 */ /* 0x000fe200078e0006 */
[----:B------:R-:W-:Y:S01]  /*17c0*/  IADD3 R10, P0, R10, 0x1, RZ ;  /* 0x000000010a0a7810 */ /* 0x000fe20007f1e0ff */
[----:B------:R-:W-:Y:S01]  /*17d0*/  @P1 IMAD.MOV.U32 R0, RZ, RZ, R4 ;  /* 0x000000ffff001224 */ /* 0x000fe200078e0004 */
[----:B------:R-:W-:Y:S01]  /*17e0*/  IADD3 R11, P1, R11, 0x2, RZ ;  /* 0x000000020b0b7810 */ /* 0x000fe20007f3e0ff */
[----:B------:R-:W-:Y:S02]  /*17f0*/  @P2 IMAD.MOV.U32 R0, RZ, RZ, R8 ;  /* 0x000000ffff002224 */ /* 0x000fe400078e0008 */
[----:B------:R-:W-:Y:S01]  /*1800*/  @P3 MOV R0, R7 ;  /* 0x0000000700003202 */ /* 0x000fe20000000f00 */
[----:B------:R-:W-:Y:S01]  /*1810*/  IMAD.X R5, RZ, RZ, R5, P0 ;  /* 0x000000ffff057224 */ /* 0x000fe200000e0605 */
[----:B------:R-:W-:Y:S01]  /*1820*/  ISETP.NE.U32.AND P0, PT, R10, RZ, PT ;  /* 0x000000ff0a00720c */ /* 0x000fe20003f05070 */
[----:B------:R-:W-:Y:S02]  /*1830*/  IMAD.X R12, RZ, RZ, R12, P1 ;  /* 0x000000ffff0c7224 */ /* 0x000fe400008e060c */
[----:B-1----:R-:W-:Y:S01]  /*1840*/  FFMA.FTZ R0, R0, UR6, R13 ;  /* 0x0000000600007c23 */ /* 0x002fe2000801000d */
[----:B------:R-:W-:-:S04]  /*1850*/  ISETP.NE.AND.EX P0, PT, R5, RZ, PT, P0 ;  /* 0x000000ff0500720c */ /* 0x000fc80003f05300 */
[----:B------:R-:W-:-:S05]  /*1860*/  F2FP.BF16.F32.PACK_AB R0, RZ, R0 ;  /* 0x00000000ff00723e */ /* 0x000fca00000010ff */
[----:B------:R0:W-:Y:S04]  /*1870*/  STG.E.U16 desc[UR4][R2.64], R0 ;  /* 0x0000000002007986 */ /* 0x0001e8000c101504 */
[----:B------:R-:W-:Y:S05]  /*1880*/  @P0 BRA `(.L_x_14) ;  /* 0xfffffffc00ac0947 */ /* 0x000fea000383ffff */
[----:B------:R-:W-:Y:S05]  /*1890*/  EXIT ;  /* 0x000000000000794d */ /* 0x000fea0003800000 */
.L_x_15:
        /* <DEDUP_REMOVED lines=14> */
.L_x_163:


//--------------------- .text._ZN2at6native54_GLOBAL__N__f6d41790_21_PhiloxDistribution_cu_0636f2c123philox_multi_key_kernelIN3c104HalfEZZZZNS0_20_philox_normal_cuda_ERNS_6TensorERKS5_ddENKUlvE_clEvENKUlvE1_clEvENKUlvE_clEvEUlmmE0_ZZZNS0_20_philox_normal_cuda_ES6_S8_ddENKS9_clEvENKSA_clEvEUlfE_EEvPT_PKmllT0_T1_16OffsetCalculatorILi1EjLb0EE --------------------------
	.section	.text._ZN2at6native54_GLOBAL__N__f6d41790_21_PhiloxDistribution_cu_0636f2c123philox_multi_key_kernelIN3c104HalfEZZZZNS0_20_philox_normal_cuda_ERNS_6TensorERKS5_ddENKUlvE_clEvENKUlvE1_clEvENKUlvE_clEvEUlmmE0_ZZZNS0_20_philox_normal_cuda_ES6_S8_ddENKS9_clEvENKSA_clEvEUlfE_EEvPT_PKmllT0_T1_16OffsetCalculatorILi1EjLb0EE,"ax",@progbits
	.align	128
.text._ZN2at6native54_GLOBAL__N__f6d41790_21_PhiloxDistribution_cu_0636f2c123philox_multi_key_kernelIN3c104HalfEZZZZNS0_20_philox_normal_cuda_ERNS_6TensorERKS5_ddENKUlvE_clEvENKUlvE1_clEvENKUlvE_clEvEUlmmE0_ZZZNS0_20_philox_normal_cuda_ES6_S8_ddENKS9_clEvENKSA_clEvEUlfE_EEvPT_PKmllT0_T1_16OffsetCalculatorILi1EjLb0EE:
        .type           _ZN2at6native54_GLOBAL__N__f6d41790_21_PhiloxDistribution_cu_0636f2c123philox_multi_key_kernelIN3c104HalfEZZZZNS0_20_philox_normal_cuda_ERNS_6TensorERKS5_ddENKUlvE_clEvENKUlvE1_clEvENKUlvE_clEvEUlmmE0_ZZZNS0_20_philox_normal_cuda_ES6_S8_ddENKS9_clEvENKSA_clEvEUlfE_EEvPT_PKmllT0_T1_16OffsetCalculatorILi1EjLb0EE,@function
        .size           _ZN2at6native54_GLOBAL__N__f6d41790_21_PhiloxDistribution_cu_0636f2c123philox_multi_key_kernelIN3c104HalfEZZZZNS0_20_philox_normal_cuda_ERNS_6TensorERKS5_ddENKUlvE_clEvENKUlvE1_clEvENKUlvE_clEvEUlmmE0_ZZZNS0_20_philox_normal_cuda_ES6_S8_ddENKS9_clEvENKSA_clEvEUlfE_EEvPT_PKmllT0_T1_16OffsetCalculatorILi1EjLb0EE,(.L_x_164 - _ZN2at6native54_GLOBAL__N__f6d41790_21_PhiloxDistribution_cu_0636f2c123philox_multi_key_kernelIN3c104HalfEZZZZNS0_20_philox_normal_cuda_ERNS_6TensorERKS5_ddENKUlvE_clEvENKUlvE1_clEvENKUlvE_clEvEUlmmE0_ZZZNS0_20_philox_normal_cuda_ES6_S8_ddENKS9_clEvENKSA_clEvEUlfE_EEvPT_PKmllT0_T1_16OffsetCalculatorILi1EjLb0EE)
        .other          _ZN2at6native54_GLOBAL__N__f6d41790_21_PhiloxDistribution_cu_0636f2c123philox_multi_key_kernelIN3c104HalfEZZZZNS0_20_philox_normal_cuda_ERNS_6TensorERKS5_ddENKUlvE_clEvENKUlvE1_clEvENKUlvE_clEvEUlmmE0_ZZZNS0_20_philox_normal_cuda_ES6_S8_ddENKS9_clEvENKSA_clEvEUlfE_EEvPT_PKmllT0_T1_16OffsetCalculatorILi1EjLb0EE,@"STO_CUDA_ENTRY STV_DEFAULT"
_ZN2at6native54_GLOBAL__N__f6d41790_21_PhiloxDistribution_cu_0636f2c123philox_multi_key_kernelIN3c104HalfEZZZZNS0_20_philox_normal_cuda_ERNS_6TensorERKS5_ddENKUlvE_clEvENKUlvE1_clEvENKUlvE_clEvEUlmmE0_ZZZNS0_20_philox_normal_cuda_ES6_S8_ddENKS9_clEvENKSA_clEvEUlfE_EEvPT_PKmllT0_T1_16OffsetCalculatorILi1EjLb0EE:
        /* <DEDUP_REMOVED lines=27> */
[----:B------:R-:W-:Y:S05]  /*01b0*/  CALL.REL.NOINC `($__internal_1_$__cuda_sm20_div_s64) ;  /* 0x0000001c00547944 */ /* 0x000fea0003c00000 */
        /* <DEDUP_REMOVED lines=9> */
.L_x_17:
        /* <DEDUP_REMOVED lines=22> */
.L_x_18:
[----:B------:R-:W-:Y:S05]  /*03b0*/  BSYNC B0 ;  /* 0x0000000000007941 */ /* 0x000fea0003800000 */
.L_x_16:
        /* <DEDUP_REMOVED lines=278> */
.L_x_19:
        /* <DEDUP_REMOVED lines=122> */
[----:B------:R-:W-:Y:S02]  /*1cc0*/  F2FP.F16.F32.PACK_AB R10, RZ, R3 ;  /* 0x00000003ff0a723e */ /* 0x000fe400000000ff */
[----:B------:R-:W-:-:S05]  /*1cd0*/  LEA.HI.X R3, R8, UR7, R15, 0x1, P1 ;  /* 0x0000000708037c11 */ /* 0x000fca00088f0c0f */
[----:B------:R0:W-:Y:S01]  /*1ce0*/  STG.E.U16 desc[UR4][R2.64], R10 ;  /* 0x0000000a02007986 */ /* 0x0001e2000c101504 */
[----:B------:R-:W-:Y:S05]  /*1cf0*/  @P0 EXIT ;  /* 0x000000000000094d */ /* 0x000fea0003800000 */
[----:B------:R-:W-:Y:S01]  /*1d00*/  IADD3 R13, P1, R6, 0x2, RZ ;  /* 0x00000002060d7810 */ /* 0x000fe20007f3e0ff */
[----:B------:R-:W-:-:S03]  /*1d10*/  FFMA.FTZ R8, R16, R9, R11 ;  /* 0x0000000910087223 */ /* 0x000fc6000001000b */
[----:B------:R-:W-:Y:S01]  /*1d20*/  ISETP.GE.U32.AND P0, PT, R13, R4, PT ;  /* 0x000000040d00720c */ /* 0x000fe20003f06070 */
[----:B0-----:R-:W-:Y:S01]  /*1d30*/  IMAD.X R10, RZ, RZ, R7, P1 ;  /* 0x000000ffff0a7224 */ /* 0x001fe200008e0607 */
[----:B------:R-:W-:-:S04]  /*1d40*/  F2FP.F16.F32.PACK_AB R8, RZ, R8 ;  /* 0x00000008ff08723e */ /* 0x000fc800000000ff */
[----:B------:R-:W-:Y:S01]  /*1d50*/  ISETP.GE.AND.EX P0, PT, R10, R5, PT, P0 ;  /* 0x000000050a00720c */ /* 0x000fe20003f06300 */
[----:B------:R0:W-:-:S12]  /*1d60*/  STG.E.U16 desc[UR4][R2.64+0x2], R8 ;  /* 0x0000020802007986 */ /* 0x0001d8000c101504 */
[----:B0-----:R-:W-:Y:S05]  /*1d70*/  @P0 EXIT ;  /* 0x000000000000094d */ /* 0x001fea0003800000 */
[----:B------:R-:W-:Y:S01]  /*1d80*/  IADD3 R13, P1, R6, 0x3, RZ ;  /* 0x00000003060d7810 */ /* 0x000fe20007f3e0ff */
[----:B------:R-:W-:-:S03]  /*1d90*/  FFMA.FTZ R12, R12, R9, R11 ;  /* 0x000000090c0c7223 */ /* 0x000fc6000001000b */
[----:B------:R-:W-:Y:S02]  /*1da0*/  ISETP.GE.U32.AND P0, PT, R13, R4, PT ;  /* 0x000000040d00720c */ /* 0x000fe40003f06070 */
[----:B------:R-:W-:Y:S02]  /*1db0*/  IADD3.X R6, RZ, R7, RZ, P1, !PT ;  /* 0x00000007ff067210 */ /* 0x000fe40000ffe4ff */
[----:B------:R-:W-:Y:S02]  /*1dc0*/  F2FP.F16.F32.PACK_AB R12, RZ, R12 ;  /* 0x0000000cff0c723e */ /* 0x000fe400000000ff */
[----:B------:R-:W-:-:S03]  /*1dd0*/  ISETP.GE.AND.EX P0, PT, R6, R5, PT, P0 ;  /* 0x000000050600720c */ /* 0x000fc60003f06300 */
[----:B------:R0:W-:Y:S10]  /*1de0*/  STG.E.U16 desc[UR4][R2.64+0x4], R12 ;  /* 0x0000040c02007986 */ /* 0x0001f4000c101504 */
[----:B------:R-:W-:Y:S05]  /*1df0*/  @P0 EXIT ;  /* 0x000000000000094d */ /* 0x000fea0003800000 */
[----:B------:R-:W-:-:S05]  /*1e00*/  FFMA.FTZ R0, R0, R9, R11 ;  /* 0x0000000900007223 */ /* 0x000fca000001000b */
[----:B------:R-:W-:-:S05]  /*1e10*/  F2FP.F16.F32.PACK_AB R0, RZ, R0 ;  /* 0x00000000ff00723e */ /* 0x000fca00000000ff */
[----:B------:R-:W-:Y:S01]  /*1e20*/  STG.E.U16 desc[UR4][R2.64+0x6], R0 ;  /* 0x0000060002007986 */ /* 0x000fe2000c101504 */
[----:B------:R-:W-:Y:S05]  /*1e30*/  EXIT ;  /* 0x000000000000794d */ /* 0x000fea0003800000 */
.L_x_20:
        /* <DEDUP_REMOVED lines=9> */
[----:B------:R-:W-:-:S02]  /*1ed0*/  F2FP.F16.F32.PACK_AB R4, R5, R4 ;  /* 0x000000040504723e */ /* 0x000fc400000000ff */
[----:B------:R-:W-:-:S05]  /*1ee0*/  F2FP.F16.F32.PACK_AB R5, R7, R12 ;  /* 0x0000000c0705723e */ /* 0x000fca00000000ff */
[----:B------:R-:W-:Y:S01]  /*1ef0*/  STG.E.64 desc[UR4][R2.64], R4 ;  /* 0x0000000402007986 */ /* 0x000fe2000c101b04 */
[----:B------:R-:W-:Y:S05]  /*1f00*/  EXIT ;  /* 0x000000000000794d */ /* 0x000fea0003800000 */
        .weak           $__internal_1_$__cuda_sm20_div_s64
        .type           $__internal_1_$__cuda_sm20_div_s64,@function
        .size           $__internal_1_$__cuda_sm20_div_s64,(.L_x_164 - $__internal_1_$__cuda_sm20_div_s64)
$__internal_1_$__cuda_sm20_div_s64:
        /* <DEDUP_REMOVED lines=83> */
[----:B------:R-:W-:Y:S06]  /*2440*/  RET.REL.NODEC R2 `(_ZN2at6native54_GLOBAL__N__f6d41790_21_PhiloxDistribution_cu_0636f2c123philox_multi_key_kernelIN3c104HalfEZZZZNS0_20_philox_normal_cuda_ERNS_6TensorERKS5_ddENKUlvE_clEvENKUlvE1_clEvENKUlvE_clEvEUlmmE0_ZZZNS0_20_philox_normal_cuda_ES6_S8_ddENKS9_clEvENKSA_clEvEUlfE_EEvPT_PKmllT0_T1_16OffsetCalculatorILi1EjLb0EE) ;  /* 0xffffffd802ec7950 */ /* 0x000fec0003c3ffff */
.L_x_21:
        /* <DEDUP_REMOVED lines=11> */
.L_x_164:


//--------------------- .text._ZN2at6native54_GLOBAL__N__f6d41790_21_PhiloxDistribution_cu_0636f2c124philox_single_key_kernelIN3c104HalfEZZZZNS0_20_philox_normal_cuda_ERNS_6TensorERKS5_ddENKUlvE_clEvENKUlvE1_clEvENKUlvE_clEvEUlmmE0_ZZZNS0_20_philox_normal_cuda_ES6_S8_ddENKS9_clEvENKSA_clEvEUlfE_EEvPT_PKmlT0_T1_ --------------------------
	.section	.text._ZN2at6native54_GLOBAL__N__f6d41790_21_PhiloxDistribution_cu_0636f2c124philox_single_key_kernelIN3c104HalfEZZZZNS0_20_philox_normal_cuda_ERNS_6TensorERKS5_ddENKUlvE_clEvENKUlvE1_clEvENKUlvE_clEvEUlmmE0_ZZZNS0_20_philox_normal_cuda_ES6_S8_ddENKS9_clEvENKSA_clEvEUlfE_EEvPT_PKmlT0_T1_,"ax",@progbits
	.align	128
.text._ZN2at6native54_GLOBAL__N__f6d41790_21_PhiloxDistribution_cu_0636f2c124philox_single_key_kernelIN3c104HalfEZZZZNS0_20_philox_normal_cuda_ERNS_6TensorERKS5_ddENKUlvE_clEvENKUlvE1_clEvENKUlvE_clEvEUlmmE0_ZZZNS0_20_philox_normal_cuda_ES6_S8_ddENKS9_clEvENKSA_clEvEUlfE_EEvPT_PKmlT0_T1_:
        .type           _ZN2at6native54_GLOBAL__N__f6d41790_21_PhiloxDistribution_cu_0636f2c124philox_single_key_kernelIN3c104HalfEZZZZNS0_20_philox_normal_cuda_ERNS_6TensorERKS5_ddENKUlvE_clEvENKUlvE1_clEvENKUlvE_clEvEUlmmE0_ZZZNS0_20_philox_normal_cuda_ES6_S8_ddENKS9_clEvENKSA_clEvEUlfE_EEvPT_PKmlT0_T1_,@function
        .size           _ZN2at6native54_GLOBAL__N__f6d41790_21_PhiloxDistribution_cu_0636f2c124philox_single_key_kernelIN3c104HalfEZZZZNS0_20_philox_normal_cuda_ERNS_6TensorERKS5_ddENKUlvE_clEvENKUlvE1_clEvENKUlvE_clEvEUlmmE0_ZZZNS0_20_philox_normal_cuda_ES6_S8_ddENKS9_clEvENKSA_clEvEUlfE_EEvPT_PKmlT0_T1_,(.L_x_166 - _ZN2at6native54_GLOBAL__N__f6d41790_21_PhiloxDistribution_cu_0636f2c124philox_single_key_kernelIN3c104HalfEZZZZNS0_20_philox_normal_cuda_ERNS_6TensorERKS5_ddENKUlvE_clEvENKUlvE1_clEvENKUlvE_clEvEUlmmE0_ZZZNS0_20_philox_normal_cuda_ES6_S8_ddENKS9_clEvENKSA_clEvEUlfE_EEvPT_PKmlT0_T1_)
        .other          _ZN2at6native54_GLOBAL__N__f6d41790_21_PhiloxDistribution_cu_0636f2c124philox_single_key_kernelIN3c104HalfEZZZZNS0_20_philox_normal_cuda_ERNS_6TensorERKS5_ddENKUlvE_clEvENKUlvE1_clEvENKUlvE_clEvEUlmmE0_ZZZNS0_20_philox_normal_cuda_ES6_S8_ddENKS9_clEvENKSA_clEvEUlfE_EEvPT_PKmlT0_T1_,@"STO_CUDA_ENTRY STV_DEFAULT"
_ZN2at6native54_GLOBAL__N__f6d41790_21_PhiloxDistribution_cu_0636f2c124philox_single_key_kernelIN3c104HalfEZZZZNS0_20_philox_normal_cuda_ERNS_6TensorERKS5_ddENKUlvE_clEvENKUlvE1_clEvENKUlvE_clEvEUlmmE0_ZZZNS0_20_philox_normal_cuda_ES6_S8_ddENKS9_clEvENKSA_clEvEUlfE_EEvPT_PKmlT0_T1_:
        /* <DEDUP_REMOVED lines=118> */
[----:B------:R-:W-:-:S03]  /*0760*/  F2FP.F16.F32.PACK_AB R8, R15, R10 ;  /* 0x0000000a0f08723e */ /* 0x000fc600000000ff */
[----:B------:R-:W-:-:S05]  /*0770*/  F2FP.F16.F32.PACK_AB R9, R17, R16 ;  /* 0x000000101109723e */ /* 0x000fca00000000ff */
[----:B------:R0:W-:Y:S02]  /*0780*/  STG.E.64 desc[UR4][R12.64], R8 ;  /* 0x000000080c007986 */ /* 0x0001e4000c101b04 */
.L_x_23:
[----:B------:R-:W-:Y:S05]  /*0790*/  BSYNC B0 ;  /* 0x0000000000007941 */ /* 0x000fea0003800000 */
.L_x_22:
        /* <DEDUP_REMOVED lines=123> */
.L_x_27:
[--C-:B0-----:R-:W-:Y:S01]  /*0f50*/  FFMA.FTZ R14, R6, UR6, R13.reuse ;  /* 0x00000006060e7c23 */ /* 0x101fe2000801000d */
[----:B------:R-:W-:Y:S01]  /*0f60*/  FFMA.FTZ R15, R4, UR6, R13 ;  /* 0x00000006040f7c23 */ /* 0x000fe2000801000d */
[----:B------:R-:W-:Y:S01]  /*0f70*/  IADD3 R11, P1, R11, 0x10, RZ ;  /* 0x000000100b0b7810 */ /* 0x000fe20007f3e0ff */
[----:B------:R-:W-:Y:S02]  /*0f80*/  VIADD R9, R9, 0x10 ;  /* 0x0000001009097836 */ /* 0x000fe40000000000 */
[----:B------:R-:W-:Y:S02]  /*0f90*/  F2FP.F16.F32.PACK_AB R14, RZ, R14 ;  /* 0x0000000eff0e723e */ /* 0x000fe400000000ff */
[----:B------:R-:W-:Y:S01]  /*0fa0*/  F2FP.F16.F32.PACK_AB R15, RZ, R15 ;  /* 0x0000000fff0f723e */ /* 0x000fe200000000ff */
        /* <DEDUP_REMOVED lines=15> */
[----:B------:R-:W-:Y:S01]  /*10a0*/  F2FP.F16.F32.PACK_AB R14, RZ, R14 ;  /* 0x0000000eff0e723e */ /* 0x000fe200000000ff */
[----:B------:R2:W-:Y:S01]  /*10b0*/  STG.E.U16 desc[UR4][R2.64+0xe], R21 ;  /* 0x00000e1502007986 */ /* 0x0005e2000c101504 */
[----:B------:R-:W-:Y:S02]  /*10c0*/  ISETP.GE.AND.EX P1, PT, R12, -0x1, PT, P1 ;  /* 0xffffffff0c00780c */ /* 0x000fe40003f26310 */
[C---:B0-----:R-:W-:Y:S01]  /*10d0*/  PRMT R18, R14.reuse, 0x7610, R18 ;  /* 0x000076100e127816 */ /* 0x041fe20000000012 */
[----:B------:R0:W-:Y:S01]  /*10e0*/  STG.E.U16 desc[UR4][R2.64], R14 ;  /* 0x0000000e02007986 */ /* 0x0001e2000c101504 */
[----:B------:R-:W-:Y:S02]  /*10f0*/  F2FP.F16.F32.PACK_AB R15, RZ, R15 ;  /* 0x0000000fff0f723e */ /* 0x000fe400000000ff */
        /* <DEDUP_REMOVED lines=22> */
.L_x_26:
        /* <DEDUP_REMOVED lines=13> */
[----:B------:R-:W-:Y:S02]  /*1330*/  F2FP.F16.F32.PACK_AB R14, RZ, R14 ;  /* 0x0000000eff0e723e */ /* 0x000fe400000000ff */
[----:B------:R-:W-:Y:S02]  /*1340*/  F2FP.F16.F32.PACK_AB R15, RZ, R15 ;  /* 0x0000000fff0f723e */ /* 0x000fe400000000ff */
[C---:B------:R-:W-:Y:S02]  /*1350*/  PRMT R16, R14.reuse, 0x7610, R16 ;  /* 0x000076100e107816 */ /* 0x040fe40000000010 */
[----:B------:R-:W-:Y:S01]  /*1360*/  PRMT R19, R14, 0x7610, R19 ;  /* 0x000076100e137816 */ /* 0x000fe20000000013 */
[--C-:B------:R-:W-:Y:S01]  /*1370*/  FFMA.FTZ R14, R8, UR6, R13.reuse ;  /* 0x00000006080e7c23 */ /* 0x100fe2000801000d */
[----:B------:R-:W-:Y:S01]  /*1380*/  FFMA.FTZ R13, R7, UR6, R13 ;  /* 0x00000006070d7c23 */ /* 0x000fe2000801000d */
[----:B------:R-:W-:Y:S01]  /*1390*/  PRMT R20, R15, 0x7610, R20 ;  /* 0x000076100f147816 */ /* 0x000fe20000000014 */
[----:B------:R-:W-:Y:S02]  /*13a0*/  STG.E.U16 desc[UR4][R2.64+-0x4], R16 ;  /* 0xfffffc1002007986 */ /* 0x000fe4000c101504 */
[----:B------:R-:W-:-:S02]  /*13b0*/  F2FP.F16.F32.PACK_AB R14, RZ, R14 ;  /* 0x0000000eff0e723e */ /* 0x000fc400000000ff */
[----:B------:R-:W-:Y:S01]  /*13c0*/  F2FP.F16.F32.PACK_AB R13, RZ, R13 ;  /* 0x0000000dff0d723e */ /* 0x000fe200000000ff */
        /* <DEDUP_REMOVED lines=15> */
.L_x_28:
[----:B------:R-:W-:-:S04]  /*14c0*/  ISETP.NE.U32.AND P1, PT, R11, RZ, PT ;  /* 0x000000ff0b00720c */ /* 0x000fc80003f25070 */
[----:B------:R-:W-:-:S13]  /*14d0*/  ISETP.NE.OR.EX P0, PT, R12, RZ, P0, P1 ;  /* 0x000000ff0c00720c */ /* 0x000fda0000705710 */
[----:B------:R-:W-:Y:S05]  /*14e0*/  @!P0 BRA `(.L_x_24) ;  /* 0x0000000000608947 */ /* 0x000fea0003800000 */
.L_x_25:
[----:B------:R-:W0:Y:S01]  /*14f0*/  LDC R13, c[0x0][0x22c] ;  /* 0x00008b00ff0d7b82 */ /* 0x000e220000000800 */
[----:B------:R-:W-:Y:S02]  /*1500*/  ULDC UR6, c[0x0][0x230] ;  /* 0x00008c0000067ab9 */ /* 0x000fe40000000800 */
[--C-:B0-----:R-:W-:Y:S01]  /*1510*/  FFMA.FTZ R14, R6, UR6, R13.reuse ;  /* 0x00000006060e7c23 */ /* 0x101fe2000801000d */
[--C-:B------:R-:W-:Y:S01]  /*1520*/  FFMA.FTZ R16, R4, UR6, R13.reuse ;  /* 0x0000000604107c23 */ /* 0x100fe2000801000d */
[--C-:B------:R-:W-:Y:S01]  /*1530*/  FFMA.FTZ R17, R8, UR6, R13.reuse ;  /* 0x0000000608117c23 */ /* 0x100fe2000801000d */
[----:B------:R-:W-:Y:S02]  /*1540*/  FFMA.FTZ R13, R7, UR6, R13 ;  /* 0x00000006070d7c23 */ /* 0x000fe4000801000d */
[----:B------:R-:W-:Y:S02]  /*1550*/  F2FP.F16.F32.PACK_AB R15, RZ, R14 ;  /* 0x0000000eff0f723e */ /* 0x000fe400000000ff */
[----:B------:R-:W-:-:S02]  /*1560*/  F2FP.F16.F32.PACK_AB R16, RZ, R16 ;  /* 0x00000010ff10723e */ /* 0x000fc400000000ff */
[----:B------:R-:W-:Y:S02]  /*1570*/  F2FP.F16.F32.PACK_AB R17, RZ, R17 ;  /* 0x00000011ff11723e */ /* 0x000fe400000000ff */
[----:B------:R-:W-:-:S07]  /*1580*/  F2FP.F16.F32.PACK_AB R18, RZ, R13 ;  /* 0x0000000dff12723e */ /* 0x000fce00000000ff */
.L_x_29:
        /* <DEDUP_REMOVED lines=14> */
.L_x_24:
        /* <DEDUP_REMOVED lines=13> */
.L_x_30:
        /* <DEDUP_REMOVED lines=18> */
[----:B------:R-:W-:-:S05]  /*1860*/  F2FP.F16.F32.PACK_AB R0, RZ, R0 ;  /* 0x00000000ff00723e */ /* 0x000fca00000000ff */
[----:B------:R0:W-:Y:S04]  /*1870*/  STG.E.U16 desc[UR4][R2.64], R0 ;  /* 0x0000000002007986 */ /* 0x0001e8000c101504 */
[----:B------:R-:W-:Y:S05]  /*1880*/  @P0 BRA `(.L_x_30) ;  /* 0xfffffffc00ac0947 */ /* 0x000fea000383ffff */
[----:B------:R-:W-:Y:S05]  /*1890*/  EXIT ;  /* 0x000000000000794d */ /* 0x000fea0003800000 */
.L_x_31:
        /* <DEDUP_REMOVED lines=14> */
.L_x_166:


//--------------------- .text._ZN2at6native54_GLOBAL__N__f6d41790_21_PhiloxDistribution_cu_0636f2c123philox_multi_key_kernelIfZZZZNS0_20_philox_normal_cuda_ERNS_6TensorERKS3_ddENKUlvE_clEvENKUlvE0_clEvENKUlvE_clEvEUlmmE0_ZZZNS0_20_philox_normal_cuda_ES4_S6_ddENKS7_clEvENKS8_clEvEUlfE_EEvPT_PKmllT0_T1_16OffsetCalculatorILi1EjLb0EE --------------------------
	.section	.text._ZN2at6native54_GLOBAL__N__f6d41790_21_PhiloxDistribution_cu_0636f2c123philox_multi_key_kernelIfZZZZNS0_20_philox_normal_cuda_ERNS_6TensorERKS3_ddENKUlvE_clEvENKUlvE0_clEvENKUlvE_clEvEUlmmE0_ZZZNS0_20_philox_normal_cuda_ES4_S6_ddENKS7_clEvENKS8_clEvEUlfE_EEvPT_PKmllT0_T1_16OffsetCalculatorILi1EjLb0EE,"ax",@progbits
	.align	128
.text._ZN2at6native54_GLOBAL__N__f6d41790_21_PhiloxDistribution_cu_0636f2c123philox_multi_key_kernelIfZZZZNS0_20_philox_normal_cuda_ERNS_6TensorERKS3_ddENKUlvE_clEvENKUlvE0_clEvENKUlvE_clEvEUlmmE0_ZZZNS0_20_philox_normal_cuda_ES4_S6_ddENKS7_clEvENKS8_clEvEUlfE_EEvPT_PKmllT0_T1_16OffsetCalculatorILi1EjLb0EE:
        .type           _ZN2at6native54_GLOBAL__N__f6d41790_21_PhiloxDistribution_cu_0636f2c123philox_multi_key_kernelIfZZZZNS0_20_philox_normal_cuda_ERNS_6TensorERKS3_ddENKUlvE_clEvENKUlvE0_clEvENKUlvE_clEvEUlmmE0_ZZZNS0_20_philox_normal_cuda_ES4_S6_ddENKS7_clEvENKS8_clEvEUlfE_EEvPT_PKmllT0_T1_16OffsetCalculatorILi1EjLb0EE,@function
        .size           _ZN2at6native54_GLOBAL__N__f6d41790_21_PhiloxDistribution_cu_0636f2c123philox_multi_key_kernelIfZZZZNS0_20_philox_normal_cuda_ERNS_6TensorERKS3_ddENKUlvE_clEvENKUlvE0_clEvENKUlvE_clEvEUlmmE0_ZZZNS0_20_philox_normal_cuda_ES4_S6_ddENKS7_clEvENKS8_clEvEUlfE_EEvPT_PKmllT0_T1_16OffsetCalculatorILi1EjLb0EE,(.L_x_167 - _ZN2at6native54_GLOBAL__N__f6d41790_21_PhiloxDistribution_cu_0636f2c123philox_multi_key_kernelIfZZZZNS0_20_philox_normal_cuda_ERNS_6TensorERKS3_ddENKUlvE_clEvENKUlvE0_clEvENKUlvE_clEvEUlmmE0_ZZZNS0_20_philox_normal_cuda_ES4_S6_ddENKS7_clEvENKS8_clEvEUlfE_EEvPT_PKmllT0_T1_16OffsetCalculatorILi1EjLb0EE)
        .other          _ZN2at6native54_GLOBAL__N__f6d41790_21_PhiloxDistribution_cu_0636f2c123philox_multi_key_kernelIfZZZZNS0_20_philox_normal_cuda_ERNS_6TensorERKS3_ddENKUlvE_clEvENKUlvE0_clEvENKUlvE_clEvEUlmmE0_ZZZNS0_20_philox_normal_cuda_ES4_S6_ddENKS7_clEvENKS8_clEvEUlfE_EEvPT_PKmllT0_T1_16OffsetCalculatorILi1EjLb0EE,@"STO_CUDA_ENTRY STV_DEFAULT"
_ZN2at6native54_GLOBAL__N__f6d41790_21_PhiloxDistribution_cu_0636f2c123philox_multi_key_kernelIfZZZZNS0_20_philox_normal_cuda_ERNS_6TensorERKS3_ddENKUlvE_clEvENKUlvE0_clEvENKUlvE_clEvEUlmmE0_ZZZNS0_20_philox_normal_cuda_ES4_S6_ddENKS7_clEvENKS8_clEvEUlfE_EEvPT_PKmllT0_T1_16OffsetCalculatorILi1EjLb0EE:
        /* <DEDUP_REMOVED lines=27> */
[----:B------:R-:W-:Y:S05]  /*01b0*/  CALL.REL.NOINC `($__internal_2_$__cuda_sm20_div_s64) ;  /* 0x0000001c003c7944 */ /* 0x000fea0003c00000 */
        /* <DEDUP_REMOVED lines=9> */
.L_x_33:
        /* <DEDUP_REMOVED lines=22> */
.L_x_34:
[----:B------:R-:W-:Y:S05]  /*03b0*/  BSYNC B0 ;  /* 0x0000000000007941 */ /* 0x000fea0003800000 */
.L_x_32:
        /* <DEDUP_REMOVED lines=278> */
.L_x_35:
        /* <DEDUP_REMOVED lines=18> */
[----:B------:R-:W-:Y:S02]  /*1640*/  LOP3.LUT R7, R15, R12, R7, 0x96, !PT ;  /* 0x0000000c0f077212 */ /* 0x000fe400078e9607 */
[C---:B------:R-:W-:Y:S02]  /*1650*/  IADD3 R9, R4.reuse, -0x255992d5, RZ ;  /* 0xdaa66d2b04097810 */ /* 0x040fe40007ffe0ff */
[----:B------:R-:W-:Y:S01]  /*1660*/  LOP3.LUT R13, R11, R14, R13, 0x96, !PT ;  /* 0x0000000e0b0d7212 */ /* 0x000fe200078e960d */
[----:B------:R-:W-:Y:S01]  /*1670*/  IMAD.WIDE.U32 R14, R7, -0x326172a9, RZ ;  /* 0xcd9e8d57070e7825 */ /* 0x000fe200078e00ff */
[----:B------:R-:W-:Y:S02]  /*1680*/  IADD3 R7, R4, 0x3c6ef372, RZ ;  /* 0x3c6ef37204077810 */ /* 0x000fe40007ffe0ff */
[----:B------:R-:W-:Y:S01]  /*1690*/  IADD3 R11, R5, -0x126145ec, RZ ;  /* 0xed9eba14050b7810 */ /* 0x000fe20007ffe0ff */
[----:B------:R-:W-:Y:S01]  /*16a0*/  IMAD.WIDE.U32 R12, R13, -0x326172a9, RZ ;  /* 0xcd9e8d570d0c7825 */ /* 0x000fe200078e00ff */
[----:B------:R-:W-:-:S04]  /*16b0*/  LOP3.LUT R7, R15, R8, R7, 0x96, !PT ;  /* 0x000000080f077212 */ /* 0x000fc800078e9607 */
[----:B------:R-:W-:Y:S01]  /*16c0*/  LOP3.LUT R9, R13, R14, R9, 0x96, !PT ;  /* 0x0000000e0d097212 */ /* 0x000fe200078e9609 */
[----:B------:R-:W-:-:S04]  /*16d0*/  IMAD.WIDE.U32 R14, R7, -0x2daee0ad, RZ ;  /* 0xd2511f53070e7825 */ /* 0x000fc800078e00ff */
[----:B------:R-:W-:Y:S02]  /*16e0*/  VIADD R7, R5, 0x32370b8f ;  /* 0x32370b8f05077836 */ /* 0x000fe40000000000 */
[----:B------:R-:W-:-:S03]  /*16f0*/  IMAD.WIDE.U32 R8, R9, -0x2daee0ad, RZ ;  /* 0xd2511f5309087825 */ /* 0x000fc600078e00ff */
[----:B------:R-:W-:Y:S02]  /*1700*/  LOP3.LUT R7, R15, R10, R7, 0x96, !PT ;  /* 0x0000000a0f077212 */ /* 0x000fe400078e9607 */
[----:B------:R-:W-:Y:S01]  /*1710*/  LOP3.LUT R11, R9, R14, R11, 0x96, !PT ;  /* 0x0000000e090b7212 */ /* 0x000fe200078e960b */
[C---:B------:R-:W-:Y:S02]  /*1720*/  VIADD R9, R4.reuse, 0x1715609d ;  /* 0x1715609d04097836 */ /* 0x040fe40000000000 */
[----:B------:R-:W-:Y:S01]  /*1730*/  IMAD.WIDE.U32 R14, R7, -0x326172a9, RZ ;  /* 0xcd9e8d57070e7825 */ /* 0x000fe200078e00ff */
[----:B------:R-:W-:-:S03]  /*1740*/  IADD3 R7, R4, 0x78dde6e4, RZ ;  /* 0x78dde6e404077810 */ /* 0x000fc60007ffe0ff */
[----:B------:R-:W-:Y:S01]  /*1750*/  IMAD.WIDE.U32 R10, R11, -0x326172a9, RZ ;  /* 0xcd9e8d570b0a7825 */ /* 0x000fe200078e00ff */
[----:B------:R-:W-:-:S04]  /*1760*/  LOP3.LUT R7, R15, R12, R7, 0x96, !PT ;  /* 0x0000000c0f077212 */ /* 0x000fc800078e9607 */
[----:B------:R-:W-:Y:S01]  /*1770*/  LOP3.LUT R9, R11, R14, R9, 0x96, !PT ;  /* 0x0000000e0b097212 */ /* 0x000fe200078e9609 */
[----:B------:R-:W-:Y:S01]  /*1780*/  IMAD.WIDE.U32 R14, R7, -0x2daee0ad, RZ ;  /* 0xd2511f53070e7825 */ /* 0x000fe200078e00ff */
[C---:B------:R-:W-:Y:S02]  /*1790*/  IADD3 R7, R5.reuse, -0x56f99767, RZ ;  /* 0xa906689905077810 */ /* 0x040fe40007ffe0ff */
[----:B------:R-:W-:Y:S01]  /*17a0*/  IADD3 R11, R5, 0x646e171e, RZ ;  /* 0x646e171e050b7810 */ /* 0x000fe20007ffe0ff */
[----:B------:R-:W-:Y:S01]  /*17b0*/  IMAD.WIDE.U32 R12, R9, -0x2daee0ad, RZ ;  /* 0xd2511f53090c7825 */ /* 0x000fe200078e00ff */
[----:B------:R-:W-:-:S04]  /*17c0*/  LOP3.LUT R7, R15, R8, R7, 0x96, !PT ;  /* 0x000000080f077212 */ /* 0x000fc800078e9607 */
[----:B------:R-:W-:Y:S01]  /*17d0*/  LOP3.LUT R8, R13, R14, R11, 0x96, !PT ;  /* 0x0000000e0d087212 */ /* 0x000fe200078e960b */
[----:B------:R-:W-:Y:S01]  /*17e0*/  IMAD.WIDE.U32 R14, R7, -0x326172a9, RZ ;  /* 0xcd9e8d57070e7825 */ /* 0x000fe200078e00ff */
[----:B------:R-:W-:-:S03]  /*17f0*/  IADD3 R11, R4, 0x5384540f, RZ ;  /* 0x5384540f040b7810 */ /* 0x000fc60007ffe0ff */
[----:B------:R-:W-:Y:S02]  /*1800*/  VIADD R7, R4, 0xb54cda56 ;  /* 0xb54cda5604077836 */ /* 0x000fe40000000000 */
[----:B------:R-:W-:-:S03]  /*1810*/  IMAD.WIDE.U32 R8, R8, -0x326172a9, RZ ;  /* 0xcd9e8d5708087825 */ /* 0x000fc600078e00ff */
[----:B------:R-:W-:Y:S02]  /*1820*/  LOP3.LUT R7, R15, R10, R7, 0x96, !PT ;  /* 0x0000000a0f077212 */ /* 0x000fe400078e9607 */
[----:B------:R-:W-:Y:S01]  /*1830*/  LOP3.LUT R11, R9, R14, R11, 0x96, !PT ;  /* 0x0000000e090b7212 */ /* 0x000fe200078e960b */
[----:B------:R-:W-:Y:S02]  /*1840*/  VIADD R9, R5, 0xdb3d7428 ;  /* 0xdb3d742805097836 */ /* 0x000fe40000000000 */
[----:B------:R-:W-:Y:S01]  /*1850*/  IMAD.WIDE.U32 R14, R7, -0x2daee0ad, RZ ;  /* 0xd2511f53070e7825 */ /* 0x000fe200078e00ff */
[----:B------:R-:W-:-:S03]  /*1860*/  IADD3 R7, R5, 0x1fd5c5a3, RZ ;  /* 0x1fd5c5a305077810 */ /* 0x000fc60007ffe0ff */
[----:B------:R-:W-:Y:S01]  /*1870*/  IMAD.WIDE.U32 R10, R11, -0x2daee0ad, RZ ;  /* 0xd2511f530b0a7825 */ /* 0x000fe200078e00ff */
[----:B------:R-:W-:-:S03]  /*1880*/  LOP3.LUT R7, R15, R12, R7, 0x96, !PT ;  /* 0x0000000c0f077212 */ /* 0x000fc600078e9607 */
[----:B------:R-:W-:Y:S01]  /*1890*/  VIADD R5, R5, 0x96a522ad ;  /* 0x96a522ad05057836 */ /* 0x000fe20000000000 */
[----:B------:R-:W-:Y:S01]  /*18a0*/  LOP3.LUT R9, R11, R14, R9, 0x96, !PT ;  /* 0x0000000e0b097212 */ /* 0x000fe200078e9609 */
[----:B------:R-:W-:Y:S01]  /*18b0*/  IMAD.WIDE.U32 R14, R7, -0x326172a9, RZ ;  /* 0xcd9e8d57070e7825 */ /* 0x000fe200078e00ff */
[C---:B------:R-:W-:Y:S02]  /*18c0*/  IADD3 R7, R4.reuse, -0xe443238, RZ ;  /* 0xf1bbcdc804077810 */ /* 0x040fe40007ffe0ff */
[----:B------:R-:W-:Y:S01]  /*18d0*/  IADD3 R11, R4, -0x700cb87f, RZ ;  /* 0x8ff34781040b7810 */ /* 0x000fe20007ffe0ff */
[----:B------:R-:W-:Y:S01]  /*18e0*/  IMAD.WIDE.U32 R12, R9, -0x326172a9, RZ ;  /* 0xcd9e8d57090c7825 */ /* 0x000fe200078e00ff */
[----:B------:R-:W-:-:S04]  /*18f0*/  LOP3.LUT R8, R15, R8, R7, 0x96, !PT ;  /* 0x000000080f087212 */ /* 0x000fc800078e9607 */
[----:B------:R-:W-:Y:S01]  /*1900*/  LOP3.LUT R11, R13, R14, R11, 0x96, !PT ;  /* 0x0000000e0d0b7212 */ /* 0x000fe200078e960b */
[----:B------:R-:W-:Y:S01]  /*1910*/  IMAD.WIDE.U32 R8, R8, -0x2daee0ad, RZ ;  /* 0xd2511f5308087825 */ /* 0x000fe200078e00ff */
[----:B------:R-:W-:Y:S01]  /*1920*/  HFMA2.MMA R14, -RZ, RZ, 0.1171875, 0 ;  /* 0x2f800000ff0e7435 */ /* 0x000fe200000001ff */
[----:B------:R-:W-:Y:S02]  /*1930*/  I2FP.F32.U32 R12, R12 ;  /* 0x0000000c000c7245 */ /* 0x000fe40000201000 */
[----:B------:R-:W-:Y:S02]  /*1940*/  I2FP.F32.U32 R11, R11 ;  /* 0x0000000b000b7245 */ /* 0x000fe40000201000 */
[----:B------:R-:W-:Y:S02]  /*1950*/  LOP3.LUT R5, R9, R10, R5, 0x96, !PT ;  /* 0x0000000a09057212 */ /* 0x000fe400078e9605 */
[----:B------:R-:W-:Y:S02]  /*1960*/  I2FP.F32.U32 R8, R8 ;  /* 0x0000000800087245 */ /* 0x000fe40000201000 */
[----:B------:R-:W-:Y:S01]  /*1970*/  I2FP.F32.U32 R5, R5 ;  /* 0x0000000500057245 */ /* 0x000fe20000201000 */
[-C--:B------:R-:W-:Y:S01]  /*1980*/  FFMA.FTZ R11, R11, R14.reuse, 1.1641532182693481445e-10 ;  /* 0x2f0000000b0b7423 */ /* 0x080fe2000001000e */
[-C--:B------:R-:W-:Y:S01]  /*1990*/  FFMA.FTZ R12, R12, R14.reuse, 1.1641532182693481445e-10 ;  /* 0x2f0000000c0c7423 */ /* 0x080fe2000001000e */
[----:B------:R-:W-:-:S02]  /*19a0*/  FFMA.FTZ R8, R8, R14, 1.1641532182693481445e-10 ;  /* 0x2f00000008087423 */ /* 0x000fc4000001000e */
[----:B------:R-:W-:Y:S01]  /*19b0*/  FFMA.FTZ R7, R5, R14, 1.1641532182693481445e-10 ;  /* 0x2f00000005077423 */ /* 0x000fe2000001000e */
[----:B------:R-:W0:Y:S01]  /*19c0*/  MUFU.LG2 R9, R11 ;  /* 0x0000000b00097308 */ /* 0x000e220000000c00 */
[----:B------:R-:W1:Y:S01]  /*19d0*/  LDC.64 R4, c[0x0][0x228] ;  /* 0x00008a00ff047b82 */ /* 0x000e620000000a00 */
[----:B------:R-:W-:Y:S01]  /*19e0*/  FMUL.FTZ R8, R8, 6.2831854820251464844 ;  /* 0x40c90fdb08087820 */ /* 0x000fe20000410000 */
[----:B------:R-:W-:-:S03]  /*19f0*/  FMUL.FTZ R12, R12, 6.2831854820251464844 ;  /* 0x40c90fdb0c0c7820 */ /* 0x000fc60000410000 */
[----:B------:R-:W-:Y:S01]  /*1a00*/  FMUL.RZ R17, R8, 0.15915493667125701904 ;  /* 0x3e22f98308117820 */ /* 0x000fe2000040c000 */
[----:B------:R-:W-:Y:S01]  /*1a10*/  FMUL.RZ R16, R12, 0.15915493667125701904 ;  /* 0x3e22f9830c107820 */ /* 0x000fe2000040c000 */
[----:B------:R2:W3:Y:S08]  /*1a20*/  MUFU.LG2 R13, R7 ;  /* 0x00000007000d7308 */ /* 0x0004f00000000c00 */
[----:B------:R-:W-:Y:S01]  /*1a30*/  MUFU.SIN R10, R16 ;  /* 0x00000010000a7308 */ /* 0x000fe20000000400 */
[----:B0-----:R-:W-:-:S04]  /*1a40*/  FMUL.FTZ R9, R9, 0.69314718246459960938 ;  /* 0x3f31721809097820 */ /* 0x001fc80000410000 */
[----:B--2---:R-:W-:-:S03]  /*1a50*/  FMUL.FTZ R7, R9, -2 ;  /* 0xc000000009077820 */ /* 0x004fc60000410000 */
[----:B------:R-:W-:Y:S01]  /*1a60*/  MUFU.COS R11, R16 ;  /* 0x00000010000b7308 */ /* 0x000fe20000000000 */
[----:B-1----:R-:W-:Y:S01]  /*1a70*/  SHF.R.S32.HI R9, RZ, 0x1f, R5 ;  /* 0x0000001fff097819 */ /* 0x002fe20000011405 */
[----:B---3--:R-:W-:Y:S01]  /*1a80*/  FMUL.FTZ R8, R13, 0.69314718246459960938 ;  /* 0x3f3172180d087820 */ /* 0x008fe20000410000 */
[----:B------:R-:W-:Y:S02]  /*1a90*/  LOP3.LUT P1, RZ, R4, 0x3, RZ, 0xc0, !PT ;  /* 0x0000000304ff7812 */ /* 0x000fe4000782c0ff */
[----:B------:R-:W-:Y:S01]  /*1aa0*/  LEA.HI R9, P0, R9, R4, RZ, 0x2 ;  /* 0x0000000409097211 */ /* 0x000fe200078110ff */
[----:B------:R-:W-:Y:S02]  /*1ab0*/  FMUL.FTZ R14, R8, -2 ;  /* 0xc0000000080e7820 */ /* 0x000fe40000410000 */
[----:B------:R-:W-:Y:S01]  /*1ac0*/  MUFU.COS R12, R17 ;  /* 0x00000011000c7308 */ /* 0x000fe20000000000 */
[----:B------:R-:W-:-:S04]  /*1ad0*/  IADD3.X R8, RZ, R5, RZ, P0, !PT ;  /* 0x00000005ff087210 */ /* 0x000fc800007fe4ff */
[--C-:B------:R-:W-:Y:S02]  /*1ae0*/  SHF.R.S64 R9, R9, 0x2, R8.reuse ;  /* 0x0000000209097819 */ /* 0x100fe40000001008 */
[----:B------:R-:W-:Y:S01]  /*1af0*/  SHF.R.S32.HI R19, RZ, 0x2, R8 ;  /* 0x00000002ff137819 */ /* 0x000fe20000011408 */
[----:B------:R-:W0:Y:S01]  /*1b00*/  MUFU.SQRT R15, R14 ;  /* 0x0000000e000f7308 */ /* 0x000e220000002000 */
[C---:B------:R-:W-:Y:S01]  /*1b10*/  ISETP.LT.U32.AND P0, PT, R6.reuse, R9, PT ;  /* 0x000000090600720c */ /* 0x040fe20003f01070 */
[C---:B------:R-:W-:Y:S01]  /*1b20*/  IMAD.SHL.U32 R8, R6.reuse, 0x4, RZ ;  /* 0x0000000406087824 */ /* 0x040fe200078e00ff */
[----:B------:R-:W-:Y:S02]  /*1b30*/  SHF.L.U64.HI R9, R6, 0x2, R0 ;  /* 0x0000000206097819 */ /* 0x000fe40000010200 */
        /* <DEDUP_REMOVED lines=22> */
[----:B------:R-:W-:Y:S02]  /*1ca0*/  ISETP.GE.AND.EX P0, PT, R10, R5, PT, P0 ;  /* 0x000000050a00720c */ /* 0x000fe40003f06300 */
[----:B------:R-:W-:Y:S01]  /*1cb0*/  LEA.HI.X R3, R6, UR7, R15, 0x2, P1 ;  /* 0x0000000706037c11 */ /* 0x000fe200088f140f */
[----:B0-----:R-:W-:-:S05]  /*1cc0*/  FFMA.FTZ R7, R14, R11, R13 ;  /* 0x0000000b0e077223 */ /* 0x001fca000001000d */
[----:B------:R0:W-:Y:S05]  /*1cd0*/  STG.E desc[UR4][R2.64], R7 ;  /* 0x0000000702007986 */ /* 0x0001ea000c101904 */
[----:B------:R-:W-:Y:S05]  /*1ce0*/  @P0 EXIT ;  /* 0x000000000000094d */ /* 0x000fea0003800000 */
[----:B0-----:R-:W-:-:S04]  /*1cf0*/  IADD3 R7, P1, R8, 0x2, RZ ;  /* 0x0000000208077810 */ /* 0x001fc80007f3e0ff */
[----:B------:R-:W-:Y:S01]  /*1d00*/  ISETP.GE.U32.AND P0, PT, R7, R4, PT ;  /* 0x000000040700720c */ /* 0x000fe20003f06070 */
[----:B------:R-:W-:Y:S02]  /*1d10*/  IMAD.X R6, RZ, RZ, R9, P1 ;  /* 0x000000ffff067224 */ /* 0x000fe400008e0609 */
[----:B------:R-:W-:-:S03]  /*1d20*/  FFMA.FTZ R7, R18, R11, R13 ;  /* 0x0000000b12077223 */ /* 0x000fc6000001000d */
[----:B------:R-:W-:Y:S02]  /*1d30*/  ISETP.GE.AND.EX P0, PT, R6, R5, PT, P0 ;  /* 0x000000050600720c */ /* 0x000fe40003f06300 */
[----:B------:R0:W-:Y:S11]  /*1d40*/  STG.E desc[UR4][R2.64+0x4], R7 ;  /* 0x0000040702007986 */ /* 0x0001f6000c101904 */
[----:B------:R-:W-:Y:S05]  /*1d50*/  @P0 EXIT ;  /* 0x000000000000094d */ /* 0x000fea0003800000 */
[----:B0-----:R-:W-:-:S04]  /*1d60*/  IADD3 R7, P1, R8, 0x3, RZ ;  /* 0x0000000308077810 */ /* 0x001fc80007f3e0ff */
[----:B------:R-:W-:Y:S02]  /*1d70*/  ISETP.GE.U32.AND P0, PT, R7, R4, PT ;  /* 0x000000040700720c */ /* 0x000fe40003f06070 */
[----:B------:R-:W-:-:S04]  /*1d80*/  IADD3.X R8, RZ, R9, RZ, P1, !PT ;  /* 0x00000009ff087210 */ /* 0x000fc80000ffe4ff */
[----:B------:R-:W-:Y:S01]  /*1d90*/  ISETP.GE.AND.EX P0, PT, R8, R5, PT, P0 ;  /* 0x000000050800720c */ /* 0x000fe20003f06300 */
[----:B------:R-:W-:-:S05]  /*1da0*/  FFMA.FTZ R5, R12, R11, R13 ;  /* 0x0000000b0c057223 */ /* 0x000fca000001000d */
[----:B------:R0:W-:Y:S07]  /*1db0*/  STG.E desc[UR4][R2.64+0x8], R5 ;  /* 0x0000080502007986 */ /* 0x0001ee000c101904 */
[----:B------:R-:W-:Y:S05]  /*1dc0*/  @P0 EXIT ;  /* 0x000000000000094d */ /* 0x000fea0003800000 */
[----:B0-----:R-:W-:-:S05]  /*1dd0*/  FFMA.FTZ R5, R0, R11, R13 ;  /* 0x0000000b00057223 */ /* 0x001fca000001000d */
[----:B------:R-:W-:Y:S01]  /*1de0*/  STG.E desc[UR4][R2.64+0xc], R5 ;  /* 0x00000c0502007986 */ /* 0x000fe2000c101904 */
[----:B------:R-:W-:Y:S05]  /*1df0*/  EXIT ;  /* 0x000000000000794d */ /* 0x000fea0003800000 */
.L_x_36:
[----:B------:R-:W0:Y:S01]  /*1e00*/  LDC R7, c[0x0][0x234] ;  /* 0x00008d00ff077b82 */ /* 0x000e220000000800 */
[----:B------:R-:W-:Y:S01]  /*1e10*/  ULDC.64 UR8, c[0x0][0x210] ;  /* 0x0000840000087ab9 */ /* 0x000fe20000000a00 */
[----:B------:R-:W-:Y:S01]  /*1e20*/  ULDC UR6, c[0x0][0x238] ;  /* 0x00008e0000067ab9 */ /* 0x000fe20000000800 */
[----:B------:R-:W-:-:S04]  /*1e30*/  LEA R2, P0, R6, UR8, 0x2 ;  /* 0x0000000806027c11 */ /* 0x000fc8000f8010ff */
[----:B------:R-:W-:Y:S01]  /*1e40*/  LEA.HI.X R3, R6, UR9, R15, 0x2, P0 ;  /* 0x0000000906037c11 */ /* 0x000fe200080f140f */
[--C-:B0-----:R-:W-:Y:S01]  /*1e50*/  FFMA.FTZ R4, R14, UR6, R7.reuse ;  /* 0x000000060e047c23 */ /* 0x101fe20008010007 */
[--C-:B------:R-:W-:Y:S01]  /*1e60*/  FFMA.FTZ R5, R18, UR6, R7.reuse ;  /* 0x0000000612057c23 */ /* 0x100fe20008010007 */
[--C-:B------:R-:W-:Y:S01]  /*1e70*/  FFMA.FTZ R6, R12, UR6, R7.reuse ;  /* 0x000000060c067c23 */ /* 0x100fe20008010007 */
[----:B------:R-:W-:-:S05]  /*1e80*/  FFMA.FTZ R7, R0, UR6, R7 ;  /* 0x0000000600077c23 */ /* 0x000fca0008010007 */
[----:B------:R-:W-:Y:S01]  /*1e90*/  STG.E.128 desc[UR4][R2.64], R4 ;  /* 0x0000000402007986 */ /* 0x000fe2000c101d04 */
[----:B------:R-:W-:Y:S05]  /*1ea0*/  EXIT ;  /* 0x000000000000794d */ /* 0x000fea0003800000 */
        .weak           $__internal_2_$__cuda_sm20_div_s64
        .type           $__internal_2_$__cuda_sm20_div_s64,@function
        .size           $__internal_2_$__cuda_sm20_div_s64,(.L_x_167 - $__internal_2_$__cuda_sm20_div_s64)
$__internal_2_$__cuda_sm20_div_s64:
        /* <DEDUP_REMOVED lines=83> */
[----:B------:R-:W-:Y:S06]  /*23e0*/  RET.REL.NODEC R2 `(_ZN2at6native54_GLOBAL__N__f6d41790_21_PhiloxDistribution_cu_0636f2c123philox_multi_key_kernelIfZZZZNS0_20_philox_normal_cuda_ERNS_6TensorERKS3_ddENKUlvE_clEvENKUlvE0_clEvENKUlvE_clEvEUlmmE0_ZZZNS0_20_philox_normal_cuda_ES4_S6_ddENKS7_clEvENKS8_clEvEUlfE_EEvPT_PKmllT0_T1_16OffsetCalculatorILi1EjLb0EE) ;  /* 0xffffffdc02047950 */ /* 0x000fec0003c3ffff */
.L_x_37:
        /* <DEDUP_REMOVED lines=9> */
.L_x_167:


//--------------------- .text._ZN2at6native54_GLOBAL__N__f6d41790_21_PhiloxDistribution_cu_0636f2c124philox_single_key_kernelIfZZZZNS0_20_philox_normal_cuda_ERNS_6TensorERKS3_ddENKUlvE_clEvENKUlvE0_clEvENKUlvE_clEvEUlmmE0_ZZZNS0_20_philox_normal_cuda_ES4_S6_ddENKS7_clEvENKS8_clEvEUlfE_EEvPT_PKmlT0_T1_ --------------------------
	.section	.text._ZN2at6native54_GLOBAL__N__f6d41790_21_PhiloxDistribution_cu_0636f2c124philox_single_key_kernelIfZZZZNS0_20_philox_normal_cuda_ERNS_6TensorERKS3_ddENKUlvE_clEvENKUlvE0_clEvENKUlvE_clEvEUlmmE0_ZZZNS0_20_philox_normal_cuda_ES4_S6_ddENKS7_clEvENKS8_clEvEUlfE_EEvPT_PKmlT0_T1_,"ax",@progbits
	.align	128
.text._ZN2at6native54_GLOBAL__N__f6d41790_21_PhiloxDistribution_cu_0636f2c124philox_single_key_kernelIfZZZZNS0_20_philox_normal_cuda_ERNS_6TensorERKS3_ddENKUlvE_clEvENKUlvE0_clEvENKUlvE_clEvEUlmmE0_ZZZNS0_20_philox_normal_cuda_ES4_S6_ddENKS7_clEvENKS8_clEvEUlfE_EEvPT_PKmlT0_T1_:
        .type           _ZN2at6native54_GLOBAL__N__f6d41790_21_PhiloxDistribution_cu_0636f2c124philox_single_key_kernelIfZZZZNS0_20_philox_normal_cuda_ERNS_6TensorERKS3_ddENKUlvE_clEvENKUlvE0_clEvENKUlvE_clEvEUlmmE0_ZZZNS0_20_philox_normal_cuda_ES4_S6_ddENKS7_clEvENKS8_clEvEUlfE_EEvPT_PKmlT0_T1_,@function
        .size           _ZN2at6native54_GLOBAL__N__f6d41790_21_PhiloxDistribution_cu_0636f2c124philox_single_key_kernelIfZZZZNS0_20_philox_normal_cuda_ERNS_6TensorERKS3_ddENKUlvE_clEvENKUlvE0_clEvENKUlvE_clEvEUlmmE0_ZZZNS0_20_philox_normal_cuda_ES4_S6_ddENKS7_clEvENKS8_clEvEUlfE_EEvPT_PKmlT0_T1_,(.L_x_169 - _ZN2at6native54_GLOBAL__N__f6d41790_21_PhiloxDistribution_cu_0636f2c124philox_single_key_kernelIfZZZZNS0_20_philox_normal_cuda_ERNS_6TensorERKS3_ddENKUlvE_clEvENKUlvE0_clEvENKUlvE_clEvEUlmmE0_ZZZNS0_20_philox_normal_cuda_ES4_S6_ddENKS7_clEvENKS8_clEvEUlfE_EEvPT_PKmlT0_T1_)
        .other          _ZN2at6native54_GLOBAL__N__f6d41790_21_PhiloxDistribution_cu_0636f2c124philox_single_key_kernelIfZZZZNS0_20_philox_normal_cuda_ERNS_6TensorERKS3_ddENKUlvE_clEvENKUlvE0_clEvENKUlvE_clEvEUlmmE0_ZZZNS0_20_philox_normal_cuda_ES4_S6_ddENKS7_clEvENKS8_clEvEUlfE_EEvPT_PKmlT0_T1_,@"STO_CUDA_ENTRY STV_DEFAULT"
_ZN2at6native54_GLOBAL__N__f6d41790_21_PhiloxDistribution_cu_0636f2c124philox_single_key_kernelIfZZZZNS0_20_philox_normal_cuda_ERNS_6TensorERKS3_ddENKUlvE_clEvENKUlvE0_clEvENKUlvE_clEvEUlmmE0_ZZZNS0_20_philox_normal_cuda_ES4_S6_ddENKS7_clEvENKS8_clEvEUlfE_EEvPT_PKmlT0_T1_:
        /* <DEDUP_REMOVED lines=25> */
[----:B------:R-:W-:Y:S01]  /*0190*/  IADD3.X R17, R7, R9, RZ, P0, !PT ;  /* 0x0000000907117210 */ /* 0x000fe200007fe4ff */
[----:B------:R-:W-:-:S03]  /*01a0*/  IMAD.WIDE.U32 R14, R14, -0x2daee0ad, RZ ;  /* 0xd2511f530e0e7825 */ /* 0x000fc600078e00ff */
[----:B------:R-:W-:Y:S02]  /*01b0*/  LOP3.LUT R18, R17, R4, RZ, 0x3c, !PT ;  /* 0x0000000411127212 */ /* 0x000fe400078e3cff */
[----:B------:R-:W-:Y:S01]  /*01c0*/  LOP3.LUT R12, R5, R15, RZ, 0x3c, !PT ;  /* 0x0000000f050c7212 */ /* 0x000fe200078e3cff */
[----:B------:R-:W-:Y:S02]  /*01d0*/  VIADD R15, R4, 0x9e3779b9 ;  /* 0x9e3779b9040f7836 */ /* 0x000fe40000000000 */
[----:B------:R-:W-:-:S04]  /*01e0*/  IMAD.WIDE.U32 R18, R18, -0x2daee0ad, RZ ;  /* 0xd2511f5312127825 */ /* 0x000fc800078e00ff */
[----:B------:R-:W-:-:S05]  /*01f0*/  IMAD.WIDE.U32 R12, R12, -0x326172a9, RZ ;  /* 0xcd9e8d570c0c7825 */ /* 0x000fca00078e00ff */
[----:B------:R-:W-:Y:S01]  /*0200*/  LOP3.LUT R15, R15, R13, RZ, 0x3c, !PT ;  /* 0x0000000d0f0f7212 */ /* 0x000fe200078e3cff */
[----:B------:R-:W-:-:S04]  /*0210*/  VIADD R13, R5, 0xbb67ae85 ;  /* 0xbb67ae85050d7836 */ /* 0x000fc80000000000 */
[----:B------:R-:W-:Y:S01]  /*0220*/  IMAD.WIDE.U32 R16, R15, -0x2daee0ad, RZ ;  /* 0xd2511f530f107825 */ /* 0x000fe200078e00ff */
[----:B------:R-:W-:Y:S02]  /*0230*/  IADD3 R15, R5, 0x76cf5d0a, RZ ;  /* 0x76cf5d0a050f7810 */ /* 0x000fe40007ffe0ff */
[----:B------:R-:W-:Y:S02]  /*0240*/  LOP3.LUT R13, R19, R14, R13, 0x96, !PT ;  /* 0x0000000e130d7212 */ /* 0x000fe400078e960d */
[----:B------:R-:W-:Y:S01]  /*0250*/  LOP3.LUT R15, R17, R18, R15, 0x96, !PT ;  /* 0x00000012110f7212 */ /* 0x000fe200078e960f */
[----:B------:R-:W-:Y:S02]  /*0260*/  VIADD R17, R4, 0xdaa66d2b ;  /* 0xdaa66d2b04117836 */ /* 0x000fe40000000000 */
[----:B------:R-:W-:-:S04]  /*0270*/  IMAD.WIDE.U32 R18, R13, -0x326172a9, RZ ;  /* 0xcd9e8d570d127825 */ /* 0x000fc800078e00ff */
[----:B------:R-:W-:Y:S02]  /*0280*/  VIADD R13, R4, 0x3c6ef372 ;  /* 0x3c6ef372040d7836 */ /* 0x000fe40000000000 */
[----:B------:R-:W-:-:S03]  /*0290*/  IMAD.WIDE.U32 R14, R15, -0x326172a9, RZ ;  /* 0xcd9e8d570f0e7825 */ /* 0x000fc600078e00ff */
[----:B------:R-:W-:Y:S02]  /*02a0*/  LOP3.LUT R13, R19, R12, R13, 0x96, !PT ;  /* 0x0000000c130d7212 */ /* 0x000fe400078e960d */
[----:B------:R-:W-:Y:S01]  /*02b0*/  LOP3.LUT R12, R15, R18, R17, 0x96, !PT ;  /* 0x000000120f0c7212 */ /* 0x000fe200078e9611 */
[C---:B------:R-:W-:Y:S01]  /*02c0*/  VIADD R17, R5.reuse, 0xed9eba14 ;  /* 0xed9eba1405117836 */ /* 0x040fe20000000000 */
[----:B------:R-:W-:Y:S01]  /*02d0*/  IADD3 R15, R5, 0x32370b8f, RZ ;  /* 0x32370b8f050f7810 */ /* 0x000fe20007ffe0ff */
[----:B------:R-:W-:-:S04]  /*02e0*/  IMAD.WIDE.U32 R18, R13, -0x2daee0ad, RZ ;  /* 0xd2511f530d127825 */ /* 0x000fc800078e00ff */
        /* <DEDUP_REMOVED lines=16> */
[----:B------:R-:W-:Y:S01]  /*03f0*/  IADD3 R15, R4, -0x4ab325aa, RZ ;  /* 0xb54cda56040f7810 */ /* 0x000fe20007ffe0ff */
[----:B------:R-:W-:-:S04]  /*0400*/  IMAD.WIDE.U32 R18, R13, -0x326172a9, RZ ;  /* 0xcd9e8d570d127825 */ /* 0x000fc800078e00ff */
[----:B------:R-:W-:Y:S01]  /*0410*/  IMAD.WIDE.U32 R12, R12, -0x326172a9, RZ ;  /* 0xcd9e8d570c0c7825 */ /* 0x000fe200078e00ff */
[----:B------:R-:W-:-:S04]  /*0420*/  LOP3.LUT R15, R19, R16, R15, 0x96, !PT ;  /* 0x00000010130f7212 */ /* 0x000fc800078e960f */
[----:B------:R-:W-:Y:S01]  /*0430*/  LOP3.LUT R17, R13, R18, R17, 0x96, !PT ;  /* 0x000000120d117212 */ /* 0x000fe200078e9611 */
[----:B------:R-:W-:Y:S01]  /*0440*/  IMAD.WIDE.U32 R18, R15, -0x2daee0ad, RZ ;  /* 0xd2511f530f127825 */ /* 0x000fe200078e00ff */
[----:B------:R-:W-:-:S03]  /*0450*/  IADD3 R15, R5, -0x24c28bd8, RZ ;  /* 0xdb3d7428050f7810 */ /* 0x000fc60007ffe0ff */
        /* <DEDUP_REMOVED lines=9> */
[----:B------:R-:W-:Y:S02]  /*04f0*/  LOP3.LUT R17, R15, R18, R17, 0x96, !PT ;  /* 0x000000120f117212 */ /* 0x000fe400078e9611 */
[----:B------:R-:W-:Y:S01]  /*0500*/  IADD3 R15, R5, -0x695add53, RZ ;  /* 0x96a522ad050f7810 */ /* 0x000fe20007ffe0ff */
[----:B------:R-:W-:Y:S01]  /*0510*/  IMAD.WIDE.U32 R12, R13, -0x2daee0ad, RZ ;  /* 0xd2511f530d0c7825 */ /* 0x000fe200078e00ff */
        /* <DEDUP_REMOVED lines=18> */
[----:B------:R1:W-:Y:S01]  /*0640*/  MUFU.COS R10, R12 ;  /* 0x0000000c000a7308 */ /* 0x0003e20000000000 */
[----:B--2---:R-:W-:-:S04]  /*0650*/  FMUL.FTZ R15, R15, 0.69314718246459960938 ;  /* 0x3f3172180f0f7820 */ /* 0x004fc80000410000 */
[----:B------:R-:W-:-:S03]  /*0660*/  FMUL.FTZ R15, R15, -2 ;  /* 0xc00000000f0f7820 */ /* 0x000fc60000410000 */
[----:B------:R-:W-:Y:S01]  /*0670*/  MUFU.COS R18, R20 ;  /* 0x0000001400127308 */ /* 0x000fe20000000000 */
[----:B-1----:R-:W-:Y:S01]  /*0680*/  LEA R12, P0, R8, UR6, 0x4 ;  /* 0x00000006080c7c11 */ /* 0x002fe2000f8020ff */
[----:B------:R-:W-:-:S03]  /*0690*/  ULDC UR6, c[0x0][0x230] ;  /* 0x00008c0000067ab9 */ /* 0x000fc60000000800 */
[----:B------:R-:W-:-:S03]  /*06a0*/  LEA.HI.X R13, R8, UR7, R9, 0x4, P0 ;  /* 0x00000007080d7c11 */ /* 0x000fc600080f2409 */
[----:B------:R-:W1:Y:S08]  /*06b0*/  MUFU.SQRT R17, R17 ;  /* 0x0000001100117308 */ /* 0x000e700000002000 */
[----:B------:R-:W2:Y:S08]  /*06c0*/  MUFU.SQRT R15, R15 ;  /* 0x0000000f000f7308 */ /* 0x000eb00000002000 */
[----:B------:R-:W3:Y:S01]  /*06d0*/  MUFU.SIN R16, R20 ;  /* 0x0000001400107308 */ /* 0x000ee20000000400 */
[C---:B-1----:R-:W-:Y:S01]  /*06e0*/  FMUL.FTZ R10, R17.reuse, R10 ;  /* 0x0000000a110a7220 */ /* 0x042fe20000410000 */
[----:B------:R-:W-:-:S04]  /*06f0*/  FMUL.FTZ R14, R17, R14 ;  /* 0x0000000e110e7220 */ /* 0x000fc80000410000 */
[----:B0-----:R-:W-:Y:S01]  /*0700*/  FFMA.FTZ R17, R14, UR6, R21 ;  /* 0x000000060e117c23 */ /* 0x001fe20008010015 */
[----:B--2---:R-:W-:-:S04]  /*0710*/  FMUL.FTZ R18, R15, R18 ;  /* 0x000000120f127220 */ /* 0x004fc80000410000 */
[--C-:B------:R-:W-:Y:S01]  /*0720*/  FFMA.FTZ R18, R18, UR6, R21.reuse ;  /* 0x0000000612127c23 */ /* 0x100fe20008010015 */
[----:B---3--:R-:W-:Y:S01]  /*0730*/  FMUL.FTZ R19, R15, R16 ;  /* 0x000000100f137220 */ /* 0x008fe20000410000 */
[----:B------:R-:W-:-:S03]  /*0740*/  FFMA.FTZ R16, R10, UR6, R21 ;  /* 0x000000060a107c23 */ /* 0x000fc60008010015 */
[----:B------:R-:W-:-:S05]  /*0750*/  FFMA.FTZ R19, R19, UR6, R21 ;  /* 0x0000000613137c23 */ /* 0x000fca0008010015 */
[----:B------:R0:W-:Y:S02]  /*0760*/  STG.E.128 desc[UR4][R12.64], R16 ;  /* 0x000000100c007986 */ /* 0x0001e4000c101d04 */
.L_x_39:
[----:B------:R-:W-:Y:S05]  /*0770*/  BSYNC B0 ;  /* 0x0000000000007941 */ /* 0x000fea0003800000 */
.L_x_38:
[----:B------:R-:W-:Y:S05]  /*0780*/  @P1 EXIT ;  /* 0x000000000000194d */ /* 0x000fea0003800000 */
[----:B-----5:R-:W-:-:S05]  /*0790*/  IADD3 R8, P0, R6, R11, RZ ;  /* 0x0000000b06087210 */ /* 0x020fca0007f1e0ff */
[----:B------:R-:W-:-:S04]  /*07a0*/  IMAD.WIDE.U32 R8, R8, -0x2daee0ad, RZ ;  /* 0xd2511f5308087825 */ /* 0x000fc800078e00ff */
[--C-:B------:R-:W-:Y:S01]  /*07b0*/  IMAD.X R7, R7, 0x1, R0.reuse, P0 ;  /* 0x0000000107077824 */ /* 0x100fe200000e0600 */
[----:B0-----:R-:W-:Y:S02]  /*07c0*/  LOP3.LUT R12, R5, R9, RZ, 0x3c, !PT ;  /* 0x00000009050c7212 */ /* 0x001fe400078e3cff */
[----:B------:R-:W-:Y:S02]  /*07d0*/  IADD3 R9, R4, -0x61c88647, RZ ;  /* 0x9e3779b904097810 */ /* 0x000fe40007ffe0ff */
[----:B------:R-:W-:Y:S01]  /*07e0*/  LOP3.LUT R14, R7, R4, RZ, 0x3c, !PT ;  /* 0x00000004070e7212 */ /* 0x000fe200078e3cff */
[----:B------:R-:W-:Y:S01]  /*07f0*/  IMAD.WIDE.U32 R12, R12, -0x326172a9, RZ ;  /* 0xcd9e8d570c0c7825 */ /* 0x000fe200078e00ff */
[----:B------:R-:W-:-:S03]  /*0800*/  SHF.L.U64.HI R0, R11, 0x2, R0 ;  /* 0x000000020b007819 */ /* 0x000fc60000010200 */
[----:B------:R-:W-:Y:S01]  /*0810*/  IMAD.WIDE.U32 R14, R14, -0x2daee0ad, RZ ;  /* 0xd2511f530e0e7825 */ /* 0x000fe200078e00ff */
[----:B------:R-:W-:-:S03]  /*0820*/  LOP3.LUT R6, R9, R13, RZ, 0x3c, !PT ;  /* 0x0000000d09067212 */ /* 0x000fc600078e3cff */
        /* <DEDUP_REMOVED lines=9> */
[----:B------:R-:W-:Y:S02]  /*08c0*/  VIADD R13, R4, 0xdaa66d2b ;  /* 0xdaa66d2b040d7836 */ /* 0x000fe40000000000 */
[----:B------:R-:W-:-:S03]  /*08d0*/  VIADD R7, R5, 0x32370b8f ;  /* 0x32370b8f05077836 */ /* 0x000fc60000000000 */
[----:B------:R-:W-:Y:S01]  /*08e0*/  LOP3.LUT R12, R9, R14, R13, 0x96, !PT ;  /* 0x0000000e090c7212 */ /* 0x000fe200078e960d */
[----:B------:R-:W-:Y:S01]  /*08f0*/  IMAD.WIDE.U32 R14, R15, -0x2daee0ad, RZ ;  /* 0xd2511f530f0e7825 */ /* 0x000fe200078e00ff */
[----:B------:R-:W-:-:S03]  /*0900*/  IADD3 R9, R5, -0x126145ec, RZ ;  /* 0xed9eba1405097810 */ /* 0x000fc60007ffe0ff */
[----:B------:R-:W-:Y:S01]  /*0910*/  IMAD.WIDE.U32 R12, R12, -0x2daee0ad, RZ ;  /* 0xd2511f530c0c7825 */ /* 0x000fe200078e00ff */
[----:B------:R-:W-:-:S04]  /*0920*/  LOP3.LUT R15, R15, R6, R7, 0x96, !PT ;  /* 0x000000060f0f7212 */ /* 0x000fc800078e9607 */
        /* <DEDUP_REMOVED lines=14> */
[----:B------:R-:W-:Y:S01]  /*0a10*/  IMAD.WIDE.U32 R14, R15, -0x326172a9, RZ ;  /* 0xcd9e8d570f0e7825 */ /* 0x000fe200078e00ff */
[----:B------:R-:W-:-:S03]  /*0a20*/  IADD3 R9, R4, 0x5384540f, RZ ;  /* 0x5384540f04097810 */ /* 0x000fc60007ffe0ff */
        /* <DEDUP_REMOVED lines=11> */
[----:B------:R-:W-:Y:S01]  /*0ae0*/  VIADD R13, R4, 0x8ff34781 ;  /* 0x8ff34781040d7836 */ /* 0x000fe20000000000 */
[----:B------:R-:W-:Y:S01]  /*0af0*/  LOP3.LUT R4, R15, R12, R7, 0x96, !PT ;  /* 0x0000000c0f047212 */ /* 0x000fe200078e9607 */
[----:B------:R-:W-:-:S04]  /*0b00*/  IMAD.WIDE.U32 R8, R8, -0x326172a9, RZ ;  /* 0xcd9e8d5708087825 */ /* 0x000fc800078e00ff */
[----:B------:R-:W-:Y:S01]  /*0b10*/  VIADD R7, R5, 0x96a522ad ;  /* 0x96a522ad05077836 */ /* 0x000fe20000000000 */
[----:B------:R-:W-:Y:S01]  /*0b20*/  LOP3.LUT R14, R9, R14, R13, 0x96, !PT ;  /* 0x0000000e090e7212 */ /* 0x000fe200078e960d */
[----:B------:R-:W-:Y:S01]  /*0b30*/  IMAD.WIDE.U32 R4, R4, -0x2daee0ad, RZ ;  /* 0xd2511f5304047825 */ /* 0x000fe200078e00ff */
[----:B------:R-:W-:Y:S01]  /*0b40*/  HFMA2.MMA R9, -RZ, RZ, 0.1171875, 0 ;  /* 0x2f800000ff097435 */ /* 0x000fe200000001ff */
[----:B------:R-:W-:Y:S02]  /*0b50*/  I2FP.F32.U32 R8, R8 ;  /* 0x0000000800087245 */ /* 0x000fe40000201000 */
[----:B------:R-:W-:Y:S02]  /*0b60*/  I2FP.F32.U32 R14, R14 ;  /* 0x0000000e000e7245 */ /* 0x000fe40000201000 */
[----:B------:R-:W-:Y:S01]  /*0b70*/  LOP3.LUT R6, R5, R6, R7, 0x96, !PT ;  /* 0x0000000605067212 */ /* 0x000fe200078e9607 */
[----:B------:R-:W-:Y:S01]  /*0b80*/  IMAD.SHL.U32 R5, R11, 0x4, RZ ;  /* 0x000000040b057824 */ /* 0x000fe200078e00ff */
[----:B------:R-:W-:-:S02]  /*0b90*/  I2FP.F32.U32 R4, R4 ;  /* 0x0000000400047245 */ /* 0x000fc40000201000 */
[----:B------:R-:W-:Y:S01]  /*0ba0*/  I2FP.F32.U32 R6, R6 ;  /* 0x0000000600067245 */ /* 0x000fe20000201000 */
[-C--:B------:R-:W-:Y:S01]  /*0bb0*/  FFMA.FTZ R14, R14, R9.reuse, 1.1641532182693481445e-10 ;  /* 0x2f0000000e0e7423 */ /* 0x080fe20000010009 */
[-C--:B------:R-:W-:Y:S01]  /*0bc0*/  FFMA.FTZ R8, R8, R9.reuse, 1.1641532182693481445e-10 ;  /* 0x2f00000008087423 */ /* 0x080fe20000010009 */
[-C--:B------:R-:W-:Y:S01]  /*0bd0*/  FFMA.FTZ R4, R4, R9.reuse, 1.1641532182693481445e-10 ;  /* 0x2f00000004047423 */ /* 0x080fe20000010009 */
[----:B------:R-:W-:Y:S01]  /*0be0*/  ISETP.GE.U32.AND P0, PT, R5, R2, PT ;  /* 0x000000020500720c */ /* 0x000fe20003f06070 */
[----:B------:R-:W-:Y:S01]  /*0bf0*/  FFMA.FTZ R6, R6, R9, 1.1641532182693481445e-10 ;  /* 0x2f00000006067423 */ /* 0x000fe20000010009 */
[----:B------:R-:W-:Y:S01]  /*0c00*/  FMUL.FTZ R8, R8, 6.2831854820251464844 ;  /* 0x40c90fdb08087820 */ /* 0x000fe20000410000 */
[----:B------:R-:W0:Y:S01]  /*0c10*/  MUFU.LG2 R14, R14 ;  /* 0x0000000e000e7308 */ /* 0x000e220000000c00 */
[----:B------:R-:W-:Y:S01]  /*0c20*/  FMUL.FTZ R4, R4, 6.2831854820251464844 ;  /* 0x40c90fdb04047820 */ /* 0x000fe20000410000 */
[----:B------:R-:W-:Y:S01]  /*0c30*/  ISETP.GE.AND.EX P0, PT, R0, R3, PT, P0 ;  /* 0x000000030000720c */ /* 0x000fe20003f06300 */
[----:B------:R-:W-:-:S02]  /*0c40*/  FMUL.RZ R8, R8, 0.15915493667125701904 ;  /* 0x3e22f98308087820 */ /* 0x000fc4000040c000 */
[----:B------:R-:W-:-:S03]  /*0c50*/  FMUL.RZ R13, R4, 0.15915493667125701904 ;  /* 0x3e22f983040d7820 */ /* 0x000fc6000040c000 */
        /* <DEDUP_REMOVED lines=13> */
[----:B------:R-:W-:Y:S02]  /*0d30*/  LOP3.LUT R6, RZ, R0, RZ, 0x33, !PT ;  /* 0x00000000ff067212 */ /* 0x000fe400078e33ff */
[-C--:B------:R-:W-:Y:S02]  /*0d40*/  IADD3 R4, P1, R15, R2.reuse, RZ ;  /* 0x000000020f047210 */ /* 0x080fe40007f3e0ff */
[----:B------:R-:W-:Y:S02]  /*0d50*/  IADD3 R10, -R5, R2, RZ ;  /* 0x00000002050a7210 */ /* 0x000fe40007ffe1ff */
[----:B------:R-:W-:Y:S01]  /*0d60*/  ISETP.GE.U32.AND P0, PT, R4, 0x3, PT ;  /* 0x000000030400780c */ /* 0x000fe20003f06070 */
[----:B------:R-:W-:Y:S02]  /*0d70*/  IMAD.X R4, R6, 0x1, R3, P1 ;  /* 0x0000000106047824 */ /* 0x000fe400008e0603 */
[----:B0---4-:R-:W-:Y:S01]  /*0d80*/  FMUL.FTZ R6, R14, R9 ;  /* 0x000000090e067220 */ /* 0x011fe20000410000 */
[----:B------:R-:W-:Y:S01]  /*0d90*/  IMAD.MOV.U32 R9, RZ, RZ, RZ ;  /* 0x000000ffff097224 */ /* 0x000fe200078e00ff */
[----:B------:R-:W-:-:S02]  /*0da0*/  LOP3.LUT R10, R10, 0x3, RZ, 0xc0, !PT ;  /* 0x000000030a0a7812 */ /* 0x000fc400078ec0ff */
[----:B------:R-:W-:Y:S01]  /*0db0*/  ISETP.GE.U32.AND.EX P0, PT, R4, RZ, PT, P0 ;  /* 0x000000ff0400720c */ /* 0x000fe20003f06100 */
[----:B------:R-:W-:Y:S01]  /*0dc0*/  FMUL.FTZ R4, R14, R7 ;  /* 0x000000070e047220 */ /* 0x000fe20000410000 */
[C---:B------:R-:W-:Y:S01]  /*0dd0*/  FMUL.FTZ R7, R8.reuse, R11 ;  /* 0x0000000b08077220 */ /* 0x040fe20000410000 */
[----:B-1----:R-:W-:-:S10]  /*0de0*/  FMUL.FTZ R8, R8, R13 ;  /* 0x0000000d08087220 */ /* 0x002fd40000410000 */
[----:B------:R-:W-:Y:S05]  /*0df0*/  @!P0 BRA `(.L_x_40) ;  /* 0x00000004008c8947 */ /* 0x000fea0003800000 */
[----:B------:R-:W0:Y:S01]  /*0e00*/  LDC.64 R12, c[0x0][0x210] ;  /* 0x00008400ff0c7b82 */ /* 0x000e220000000a00 */
[C---:B------:R-:W-:Y:S02]  /*0e10*/  IADD3 R11, P0, P1, R5.reuse, -R2, R10 ;  /* 0x80000002050b7210 */ /* 0x040fe4000791e00a */
[----:B------:R-:W-:Y:S02]  /*0e20*/  MOV R9, RZ ;  /* 0x000000ff00097202 */ /* 0x000fe40000000f00 */
[C---:B0-----:R-:W-:Y:S02]  /*0e30*/  LEA R2, P2, R5.reuse, R12, 0x2 ;  /* 0x0000000c05027211 */ /* 0x041fe400078410ff */
[----:B------:R-:W-:Y:S02]  /*0e40*/  IADD3.X R12, R0, ~R3, RZ, P0, P1 ;  /* 0x80000003000c7210 */ /* 0x000fe400007e24ff */
[----:B------:R-:W-:Y:S02]  /*0e50*/  LEA.HI.X R3, R5, R13, R0, 0x2, P2 ;  /* 0x0000000d05037211 */ /* 0x000fe400010f1400 */
[----:B------:R-:W-:-:S02]  /*0e60*/  ISETP.GE.AND P0, PT, R12, RZ, PT ;  /* 0x000000ff0c00720c */ /* 0x000fc40003f06270 */
[----:B------:R-:W-:-:S05]  /*0e70*/  IADD3 R2, P1, R2, 0x8, RZ ;  /* 0x0000000802027810 */ /* 0x000fca0007f3e0ff */
[----:B------:R-:W-:-:S06]  /*0e80*/  IMAD.X R3, RZ, RZ, R3, P1 ;  /* 0x000000ffff037224 */ /* 0x000fcc00008e0603 */
[----:B------:R-:W-:Y:S05]  /*0e90*/  @P0 BRA `(.L_x_41) ;  /* 0x0000000400140947 */ /* 0x000fea0003800000 */
[----:B------:R-:W-:-:S04]  /*0ea0*/  IADD3 R13, P0, RZ, -R11, RZ ;  /* 0x8000000bff0d7210 */ /* 0x000fc80007f1e0ff */
[----:B------:R-:W-:Y:S01]  /*0eb0*/  ISETP.GT.U32.AND P1, PT, R13, 0xc, PT ;  /* 0x0000000c0d00780c */ /* 0x000fe20003f24070 */
[----:B------:R-:W-:Y:S01]  /*0ec0*/  IMAD.X R13, RZ, RZ, ~R12, P0 ;  /* 0x000000ffff0d7224 */ /* 0x000fe200000e0e0c */
[----:B------:R-:W-:-:S04]  /*0ed0*/  PLOP3.LUT P0, PT, PT, PT, PT, 0x80, 0x0 ;  /* 0x000000000000781c */ /* 0x000fc80003f0f070 */
[----:B------:R-:W-:-:S13]  /*0ee0*/  ISETP.GT.AND.EX P1, PT, R13, RZ, PT, P1 ;  /* 0x000000ff0d00720c */ /* 0x000fda0003f24310 */
[----:B------:R-:W-:Y:S05]  /*0ef0*/  @!P1 BRA `(.L_x_42) ;  /* 0x0000000000849947 */ /* 0x000fea0003800000 */
[----:B------:R-:W0:Y:S01]  /*0f00*/  LDC R19, c[0x0][0x22c] ;  /* 0x00008b00ff137b82 */ /* 0x000e220000000800 */
[----:B------:R-:W-:Y:S01]  /*0f10*/  ULDC UR6, c[0x0][0x230] ;  /* 0x00008c0000067ab9 */ /* 0x000fe20000000800 */
[----:B------:R-:W-:Y:S01]  /*0f20*/  PLOP3.LUT P0, PT, PT, PT, PT, 0x8, 0x0 ;  /* 0x000000000000781c */ /* 0x000fe20003f0e170 */
[--C-:B0-----:R-:W-:Y:S01]  /*0f30*/  FFMA.FTZ R13, R6, UR6, R19.reuse ;  /* 0x00000006060d7c23 */ /* 0x101fe20008010013 */
[--C-:B------:R-:W-:Y:S01]  /*0f40*/  FFMA.FTZ R15, R4, UR6, R19.reuse ;  /* 0x00000006040f7c23 */ /* 0x100fe20008010013 */
[--C-:B------:R-:W-:Y:S01]  /*0f50*/  FFMA.FTZ R17, R8, UR6, R19.reuse ;  /* 0x0000000608117c23 */ /* 0x100fe20008010013 */
[----:B------:R-:W-:-:S09]  /*0f60*/  FFMA.FTZ R19, R7, UR6, R19 ;  /* 0x0000000607137c23 */ /* 0x000fd20008010013 */
.L_x_43:
[----:B------:R-:W-:Y:S01]  /*0f70*/  IADD3 R11, P1, R11, 0x10, RZ ;  /* 0x000000100b0b7810 */ /* 0x000fe20007f3e0ff */
[----:B------:R-:W-:Y:S01]  /*0f80*/  STG.E desc[UR4][R2.64+-0x8], R13 ;  /* 0xfffff80d02007986 */ /* 0x000fe2000c101904 */
[----:B------:R-:W-:Y:S01]  /*0f90*/  IADD3 R14, P2, R2, 0x40, RZ ;  /* 0x00000040020e7810 */ /* 0x000fe20007f5e0ff */
[----:B------:R-:W-:Y:S02]  /*0fa0*/  VIADD R9, R9, 0x10 ;  /* 0x0000001009097836 */ /* 0x000fe40000000000 */
[----:B------:R-:W-:Y:S01]  /*0fb0*/  IMAD.X R12, RZ, RZ, R12, P1 ;  /* 0x000000ffff0c7224 */ /* 0x000fe200008e060c */
[----:B------:R-:W-:Y:S01]  /*0fc0*/  ISETP.GE.U32.AND P1, PT, R11, -0xc, PT ;  /* 0xfffffff40b00780c */ /* 0x000fe20003f26070 */
[----:B------:R-:W-:Y:S01]  /*0fd0*/  STG.E desc[UR4][R2.64+-0x4], R15 ;  /* 0xfffffc0f02007986 */ /* 0x000fe2000c101904 */
[----:B------:R-:W-:Y:S02]  /*0fe0*/  IADD3.X R21, RZ, R3, RZ, P2, !PT ;  /* 0x00000003ff157210 */ /* 0x000fe400017fe4ff */
[----:B------:R-:W-:Y:S01]  /*0ff0*/  ISETP.GE.AND.EX P1, PT, R12, -0x1, PT, P1 ;  /* 0xffffffff0c00780c */ /* 0x000fe20003f26310 */
[----:B------:R-:W-:Y:S04]  /*1000*/  STG.E desc[UR4][R2.64], R17 ;  /* 0x0000001102007986 */ /* 0x000fe8000c101904 */
        /* <DEDUP_REMOVED lines=12> */
[----:B------:R0:W-:Y:S02]  /*10d0*/  STG.E desc[UR4][R2.64+0x34], R19 ;  /* 0x0000341302007986 */ /* 0x0001e4000c101904 */
[----:B0-----:R-:W-:Y:S01]  /*10e0*/  IMAD.MOV.U32 R2, RZ, RZ, R14 ;  /* 0x000000ffff027224 */ /* 0x001fe200078e000e */
[----:B------:R-:W-:Y:S01]  /*10f0*/  MOV R3, R21 ;  /* 0x0000001500037202 */ /* 0x000fe20000000f00 */
[----:B------:R-:W-:Y:S06]  /*1100*/  @!P1 BRA `(.L_x_43) ;  /* 0xfffffffc00989947 */ /* 0x000fec000383ffff */
.L_x_42:
        /* <DEDUP_REMOVED lines=12> */
[--C-:B------:R-:W-:Y:S01]  /*11d0*/  FFMA.FTZ R17, R4, UR6, R13.reuse ;  /* 0x0000000604117c23 */ /* 0x100fe2000801000d */
[--C-:B------:R-:W-:Y:S01]  /*11e0*/  FFMA.FTZ R19, R8, UR6, R13.reuse ;  /* 0x0000000608137c23 */ /* 0x100fe2000801000d */
[----:B------:R-:W-:Y:S01]  /*11f0*/  FFMA.FTZ R21, R7, UR6, R13 ;  /* 0x0000000607157c23 */ /* 0x000fe2000801000d */
[----:B------:R-:W-:Y:S01]  /*1200*/  IADD3 R13, P1, R2, 0x20, RZ ;  /* 0x00000020020d7810 */ /* 0x000fe20007f3e0ff */
[----:B------:R-:W-:Y:S04]  /*1210*/  STG.E desc[UR4][R2.64+-0x8], R15 ;  /* 0xfffff80f02007986 */ /* 0x000fe8000c101904 */
[----:B------:R-:W-:Y:S01]  /*1220*/  IMAD.X R14, RZ, RZ, R3, P1 ;  /* 0x000000ffff0e7224 */ /* 0x000fe200008e0603 */
        /* <DEDUP_REMOVED lines=8> */
[----:B------:R-:W-:-:S07]  /*12b0*/  MOV R3, R14 ;  /* 0x0000000e00037202 */ /* 0x000fce0000000f00 */
.L_x_44:
[----:B------:R-:W-:-:S04]  /*12c0*/  ISETP.NE.U32.AND P1, PT, R11, RZ, PT ;  /* 0x000000ff0b00720c */ /* 0x000fc80003f25070 */
[----:B------:R-:W-:-:S13]  /*12d0*/  ISETP.NE.OR.EX P0, PT, R12, RZ, P0, P1 ;  /* 0x000000ff0c00720c */ /* 0x000fda0000705710 */
[----:B------:R-:W-:Y:S05]  /*12e0*/  @!P0 BRA `(.L_x_40) ;  /* 0x0000000000508947 */ /* 0x000fea0003800000 */
.L_x_41:
[----:B------:R-:W0:Y:S01]  /*12f0*/  LDC R13, c[0x0][0x22c] ;  /* 0x00008b00ff0d7b82 */ /* 0x000e220000000800 */
[----:B------:R-:W-:Y:S02]  /*1300*/  ULDC UR6, c[0x0][0x230] ;  /* 0x00008c0000067ab9 */ /* 0x000fe40000000800 */
[--C-:B0-----:R-:W-:Y:S01]  /*1310*/  FFMA.FTZ R15, R6, UR6, R13.reuse ;  /* 0x00000006060f7c23 */ /* 0x101fe2000801000d */
[--C-:B------:R-:W-:Y:S01]  /*1320*/  FFMA.FTZ R17, R4, UR6, R13.reuse ;  /* 0x0000000604117c23 */ /* 0x100fe2000801000d */
[--C-:B------:R-:W-:Y:S01]  /*1330*/  FFMA.FTZ R19, R8, UR6, R13.reuse ;  /* 0x0000000608137c23 */ /* 0x100fe2000801000d */
[----:B------:R-:W-:-:S07]  /*1340*/  FFMA.FTZ R21, R7, UR6, R13 ;  /* 0x0000000607157c23 */ /* 0x000fce000801000d */
.L_x_45:
[----:B------:R-:W-:Y:S01]  /*1350*/  IADD3 R11, P0, R11, 0x4, RZ ;  /* 0x000000040b0b7810 */ /* 0x000fe20007f1e0ff */
[----:B------:R-:W-:Y:S01]  /*1360*/  STG.E desc[UR4][R2.64+-0x8], R15 ;  /* 0xfffff80f02007986 */ /* 0x000fe2000c101904 */
[----:B------:R-:W-:Y:S01]  /*1370*/  IADD3 R13, P1, R2, 0x10, RZ ;  /* 0x00000010020d7810 */ /* 0x000fe20007f3e0ff */
[----:B------:R-:W-:Y:S02]  /*1380*/  VIADD R9, R9, 0x4 ;  /* 0x0000000409097836 */ /* 0x000fe40000000000 */
[----:B------:R-:W-:Y:S01]  /*1390*/  IMAD.X R12, RZ, RZ, R12, P0 ;  /* 0x000000ffff0c7224 */ /* 0x000fe200000e060c */
[----:B------:R-:W-:Y:S01]  /*13a0*/  ISETP.NE.U32.AND P0, PT, R11, RZ, PT ;  /* 0x000000ff0b00720c */ /* 0x000fe20003f05070 */
[----:B------:R-:W-:Y:S01]  /*13b0*/  STG.E desc[UR4][R2.64+-0x4], R17 ;  /* 0xfffffc1102007986 */ /* 0x000fe2000c101904 */
[----:B------:R-:W-:Y:S02]  /*13c0*/  IADD3.X R14, RZ, R3, RZ, P1, !PT ;  /* 0x00000003ff0e7210 */ /* 0x000fe40000ffe4ff */
[----:B------:R-:W-:Y:S01]  /*13d0*/  ISETP.NE.AND.EX P0, PT, R12, RZ, PT, P0 ;  /* 0x000000ff0c00720c */ /* 0x000fe20003f05300 */
[----:B------:R-:W-:Y:S04]  /*13e0*/  STG.E desc[UR4][R2.64], R19 ;  /* 0x0000001302007986 */ /* 0x000fe8000c101904 */
[----:B------:R0:W-:Y:S02]  /*13f0*/  STG.E desc[UR4][R2.64+0x4], R21 ;  /* 0x0000041502007986 */ /* 0x0001e4000c101904 */
[----:B0-----:R-:W-:Y:S01]  /*1400*/  MOV R2, R13 ;  /* 0x0000000d00027202 */ /* 0x001fe20000000f00 */
[----:B------:R-:W-:-:S05]  /*1410*/  IMAD.MOV.U32 R3, RZ, RZ, R14 ;  /* 0x000000ffff037224 */ /* 0x000fca00078e000e */
[----:B------:R-:W-:Y:S05]  /*1420*/  @P0 BRA `(.L_x_45) ;  /* 0xfffffffc00c80947 */ /* 0x000fea000383ffff */
.L_x_40:
[----:B------:R-:W-:-:S04]  /*1430*/  ISETP.NE.U32.AND P0, PT, R10, RZ, PT ;  /* 0x000000ff0a00720c */ /* 0x000fc80003f05070 */
[----:B------:R-:W-:-:S13]  /*1440*/  ISETP.NE.AND.EX P0, PT, RZ, RZ, PT, P0 ;  /* 0x000000ffff00720c */ /* 0x000fda0003f05300 */
[----:B------:R-:W-:Y:S05]  /*1450*/  @!P0 EXIT ;  /* 0x000000000000894d */ /* 0x000fea0003800000 */
[----:B------:R-:W0:Y:S01]  /*1460*/  LDC.64 R12, c[0x0][0x210] ;  /* 0x00008400ff0c7b82 */ /* 0x000e220000000a00 */
[C---:B------:R-:W-:Y:S01]  /*1470*/  IADD3 R5, P0, R9.reuse, R5, RZ ;  /* 0x0000000509057210 */ /* 0x040fe20007f1e0ff */
[----:B------:R-:W-:Y:S01]  /*1480*/  ULDC UR6, c[0x0][0x230] ;  /* 0x00008c0000067ab9 */ /* 0x000fe20000000800 */
[----:B------:R-:W-:Y:S02]  /*1490*/  IADD3 R10, P1, RZ, -R10, RZ ;  /* 0x8000000aff0a7210 */ /* 0x000fe40007f3e0ff */
[C---:B------:R-:W-:Y:S02]  /*14a0*/  LEA.HI.X.SX32 R0, R9.reuse, R0, 0x1, P0 ;  /* 0x0000000009007211 */ /* 0x040fe400000f0eff */
[----:B------:R-:W-:Y:S01]  /*14b0*/  SHF.L.U32 R11, R9, 0x2, RZ ;  /* 0x00000002090b7819 */ /* 0x000fe200000006ff */
[----:B------:R-:W1:Y:S01]  /*14c0*/  LDC R15, c[0x0][0x22c] ;  /* 0x00008b00ff0f7b82 */ /* 0x000e620000000800 */
[----:B------:R-:W-:Y:S01]  /*14d0*/  IMAD.X R9, RZ, RZ, -0x1, P1 ;  /* 0xffffffffff097424 */ /* 0x000fe200008e06ff */
[----:B0-----:R-:W-:-:S04]  /*14e0*/  LEA R12, P0, R5, R12, 0x2 ;  /* 0x0000000c050c7211 */ /* 0x001fc800078010ff */
[----:B------:R-:W-:-:S09]  /*14f0*/  LEA.HI.X R13, R5, R13, R0, 0x2, P0 ;  /* 0x0000000d050d7211 */ /* 0x000fd200000f1400 */
.L_x_46:
[C---:B------:R-:W-:Y:S01]  /*1500*/  ISETP.EQ.AND P0, PT, R11.reuse, RZ, PT ;  /* 0x000000ff0b00720c */ /* 0x040fe20003f02270 */
[----:B0-----:R-:W-:Y:S01]  /*1510*/  IMAD.MOV.U32 R3, RZ, RZ, R13 ;  /* 0x000000ffff037224 */ /* 0x001fe200078e000d */
[C---:B------:R-:W-:Y:S02]  /*1520*/  ISETP.EQ.AND P1, PT, R11.reuse, 0x4, PT ;  /* 0x000000040b00780c */ /* 0x040fe40003f22270 */
[C---:B------:R-:W-:Y:S02]  /*1530*/  ISETP.EQ.AND P2, PT, R11.reuse, 0x8, PT ;  /* 0x000000080b00780c */ /* 0x040fe40003f42270 */
[C---:B------:R-:W-:Y:S01]  /*1540*/  ISETP.EQ.AND P3, PT, R11.reuse, 0xc, PT ;  /* 0x0000000c0b00780c */ /* 0x040fe20003f62270 */
[----:B------:R-:W-:Y:S01]  /*1550*/  VIADD R11, R11, 0x4 ;  /* 0x000000040b0b7836 */ /* 0x000fe20000000000 */
[----:B------:R-:W-:-:S05]  /*1560*/  MOV R2, R12 ;  /* 0x0000000c00027202 */ /* 0x000fca0000000f00 */
[----:B------:R-:W-:Y:S02]  /*1570*/  @P0 MOV R0, R6 ;  /* 0x0000000600000202 */ /* 0x000fe40000000f00 */
[----:B------:R-:W-:Y:S01]  /*1580*/  @P1 IMAD.MOV.U32 R0, RZ, RZ, R4 ;  /* 0x000000ffff001224 */ /* 0x000fe200078e0004 */
[----:B------:R-:W-:Y:S02]  /*1590*/  IADD3 R10, P0, R10, 0x1, RZ ;  /* 0x000000010a0a7810 */ /* 0x000fe40007f1e0ff */
[----:B------:R-:W-:Y:S01]  /*15a0*/  @P2 MOV R0, R8 ;  /* 0x0000000800002202 */ /* 0x000fe20000000f00 */
[----:B------:R-:W-:Y:S01]  /*15b0*/  @P3 IMAD.MOV.U32 R0, RZ, RZ, R7 ;  /* 0x000000ffff003224 */ /* 0x000fe200078e0007 */
[----:B------:R-:W-:Y:S02]  /*15c0*/  IADD3.X R9, RZ, R9, RZ, P0, !PT ;  /* 0x00000009ff097210 */ /* 0x000fe400007fe4ff */
[----:B------:R-:W-:Y:S01]  /*15d0*/  ISETP.NE.U32.AND P0, PT, R10, RZ, PT ;  /* 0x000000ff0a00720c */ /* 0x000fe20003f05070 */
[----:B-1----:R-:W-:Y:S01]  /*15e0*/  FFMA.FTZ R5, R0, UR6, R15 ;  /* 0x0000000600057c23 */ /* 0x002fe2000801000f */
[----:B------:R-:W-:-:S02]  /*15f0*/  IADD3 R12, P1, R12, 0x4, RZ ;  /* 0x000000040c0c7810 */ /* 0x000fc40007f3e0ff */
[----:B------:R-:W-:Y:S02]  /*1600*/  ISETP.NE.AND.EX P0, PT, R9, RZ, PT, P0 ;  /* 0x000000ff0900720c */ /* 0x000fe40003f05300 */
[----:B------:R0:W-:Y:S01]  /*1610*/  STG.E desc[UR4][R2.64], R5 ;  /* 0x0000000502007986 */ /* 0x0001e2000c101904 */
[----:B------:R-:W-:-:S10]  /*1620*/  IADD3.X R13, RZ, R13, RZ, P1, !PT ;  /* 0x0000000dff0d7210 */ /* 0x000fd40000ffe4ff */
[----:B------:R-:W-:Y:S05]  /*1630*/  @P0 BRA `(.L_x_46) ;  /* 0xfffffffc00b00947 */ /* 0x000fea000383ffff */
[----:B------:R-:W-:Y:S05]  /*1640*/  EXIT ;  /* 0x000000000000794d */ /* 0x000fea0003800000 */
.L_x_47:
        /* <DEDUP_REMOVED lines=11> */
.L_x_169:


//--------------------- .text._ZN2at6native54_GLOBAL__N__f6d41790_21_PhiloxDistribution_cu_0636f2c123philox_multi_key_kernelIdZZZZNS0_20_philox_normal_cuda_ERNS_6TensorERKS3_ddENKUlvE_clEvENKUlvE_clEvENKUlvE_clEvEUlmmE_ZZZNS0_20_philox_normal_cuda_ES4_S6_ddENKS7_clEvENKS8_clEvEUldE_EEvPT_PKmllT0_T1_16OffsetCalculatorILi1EjLb0EE --------------------------
	.section	.text._ZN2at6native54_GLOBAL__N__f6d41790_21_PhiloxDistribution_cu_0636f2c123philox_multi_key_kernelIdZZZZNS0_20_philox_normal_cuda_ERNS_6TensorERKS3_ddENKUlvE_clEvENKUlvE_clEvENKUlvE_clEvEUlmmE_ZZZNS0_20_philox_normal_cuda_ES4_S6_ddENKS7_clEvENKS8_clEvEUldE_EEvPT_PKmllT0_T1_16OffsetCalculatorILi1EjLb0EE,"ax",@progbits
	.align	128
.text._ZN2at6native54_GLOBAL__N__f6d41790_21_PhiloxDistribution_cu_0636f2c123philox_multi_key_kernelIdZZZZNS0_20_philox_normal_cuda_ERNS_6TensorERKS3_ddENKUlvE_clEvENKUlvE_clEvENKUlvE_clEvEUlmmE_ZZZNS0_20_philox_normal_cuda_ES4_S6_ddENKS7_clEvENKS8_clEvEUldE_EEvPT_PKmllT0_T1_16OffsetCalculatorILi1EjLb0EE:
        .type           _ZN2at6native54_GLOBAL__N__f6d41790_21_PhiloxDistribution_cu_0636f2c123philox_multi_key_kernelIdZZZZNS0_20_philox_normal_cuda_ERNS_6TensorERKS3_ddENKUlvE_clEvENKUlvE_clEvENKUlvE_clEvEUlmmE_ZZZNS0_20_philox_normal_cuda_ES4_S6_ddENKS7_clEvENKS8_clEvEUldE_EEvPT_PKmllT0_T1_16OffsetCalculatorILi1EjLb0EE,@function
        .size           _ZN2at6native54_GLOBAL__N__f6d41790_21_PhiloxDistribution_cu_0636f2c123philox_multi_key_kernelIdZZZZNS0_20_philox_normal_cuda_ERNS_6TensorERKS3_ddENKUlvE_clEvENKUlvE_clEvENKUlvE_clEvEUlmmE_ZZZNS0_20_philox_normal_cuda_ES4_S6_ddENKS7_clEvENKS8_clEvEUldE_EEvPT_PKmllT0_T1_16OffsetCalculatorILi1EjLb0EE,(.L_x_170 - _ZN2at6native54_GLOBAL__N__f6d41790_21_PhiloxDistribution_cu_0636f2c123philox_multi_key_kernelIdZZZZNS0_20_philox_normal_cuda_ERNS_6TensorERKS3_ddENKUlvE_clEvENKUlvE_clEvENKUlvE_clEvEUlmmE_ZZZNS0_20_philox_normal_cuda_ES4_S6_ddENKS7_clEvENKS8_clEvEUldE_EEvPT_PKmllT0_T1_16OffsetCalculatorILi1EjLb0EE)
        .other          _ZN2at6native54_GLOBAL__N__f6d41790_21_PhiloxDistribution_cu_0636f2c123philox_multi_key_kernelIdZZZZNS0_20_philox_normal_cuda_ERNS_6TensorERKS3_ddENKUlvE_clEvENKUlvE_clEvENKUlvE_clEvEUlmmE_ZZZNS0_20_philox_normal_cuda_ES4_S6_ddENKS7_clEvENKS8_clEvEUldE_EEvPT_PKmllT0_T1_16OffsetCalculatorILi1EjLb0EE,@"STO_CUDA_ENTRY STV_DEFAULT"
_ZN2at6native54_GLOBAL__N__f6d41790_21_PhiloxDistribution_cu_0636f2c123philox_multi_key_kernelIdZZZZNS0_20_philox_normal_cuda_ERNS_6TensorERKS3_ddENKUlvE_clEvENKUlvE_clEvENKUlvE_clEvEUlmmE_ZZZNS0_20_philox_normal_cuda_ES4_S6_ddENKS7_clEvENKS8_clEvEUldE_EEvPT_PKmllT0_T1_16OffsetCalculatorILi1EjLb0EE:
[----:B------:R-:W0:Y:S01]  /*0000*/  LDC R1, c[0x0][0x28] ;  /* 0x00000a00ff017b82 */ /* 0x000e220000000800 */
[----:B------:R-:W1:Y:S01]  /*0010*/  S2R R4, SR_TID.X ;  /* 0x0000000000047919 */ /* 0x000e620000002100 */
[----:B------:R-:W-:-:S06]  /*0020*/  ULDC.64 UR6, c[0x0][0x228] ;  /* 0x00008a0000067ab9 */ /* 0x000fcc0000000a00 */
[----:B------:R-:W1:Y:S01]  /*0030*/  S2UR UR10, SR_CTAID.X ;  /* 0x00000000000a79c3 */ /* 0x000e620000002500 */
[----:B------:R-:W-:Y:S01]  /*0040*/  UIADD3 UR6, UP0, UR6, 0x1, URZ ;  /* 0x0000000106067890 */ /* 0x000fe2000ff1e03f */
[----:B------:R-:W-:Y:S01]  /*0050*/  IMAD.MOV.U32 R5, RZ, RZ, RZ ;  /* 0x000000ffff057224 */ /* 0x000fe200078e00ff */
[----:B------:R-:W-:Y:S01]  /*0060*/  ULDC.64 UR8, c[0x0][0x220] ;  /* 0x0000880000087ab9 */ /* 0x000fe20000000a00 */
[----:B0-----:R-:W-:Y:S01]  /*0070*/  VIADD R1, R1, 0xffffffd8 ;  /* 0xffffffd801017836 */ /* 0x001fe20000000000 */
[----:B------:R-:W-:-:S03]  /*0080*/  UIADD3.X UR4, URZ, UR7, URZ, UP0, !UPT ;  /* 0x000000073f047290 */ /* 0x000fc600087fe43f */
[----:B------:R-:W1:Y:S01]  /*0090*/  LDC R3, c[0x0][RZ] ;  /* 0x00000000ff037b82 */ /* 0x000e620000000800 */
[----:B------:R-:W-:-:S04]  /*00a0*/  ULEA.HI UR6, UP0, UR4, UR6, URZ, 0x1 ;  /* 0x0000000604067291 */ /* 0x000fc8000f81083f */
[----:B------:R-:W-:-:S04]  /*00b0*/  UIADD3.X UR4, URZ, UR4, URZ, UP0, !UPT ;  /* 0x000000043f047290 */ /* 0x000fc800087fe43f */
[----:B------:R-:W-:Y:S02]  /*00c0*/  USHF.R.S32.HI UR11, URZ, 0x1, UR4 ;  /* 0x000000013f0b7899 */ /* 0x000fe40008011404 */
[----:B------:R-:W-:Y:S02]  /*00d0*/  USHF.R.S64 UR6, UR6, 0x1, UR4 ;  /* 0x0000000106067899 */ /* 0x000fe40008001004 */
[----:B------:R-:W-:Y:S02]  /*00e0*/  UIMAD UR7, UR11, UR8, URZ ;  /* 0x000000080b0772a4 */ /* 0x000fe4000f8e023f */
[----:B------:R-:W-:Y:S02]  /*00f0*/  UIMAD.WIDE.U32 UR4, UR6, UR8, URZ ;  /* 0x00000008060472a5 */ /* 0x000fe4000f8e003f */
[----:B------:R-:W-:-:S04]  /*0100*/  UIMAD UR7, UR6, UR9, UR7 ;  /* 0x00000009060772a4 */ /* 0x000fc8000f8e0207 */
[----:B------:R-:W-:Y:S01]  /*0110*/  UIADD3 UR5, UR5, UR7, URZ ;  /* 0x0000000705057290 */ /* 0x000fe2000fffe03f */
[----:B-1----:R-:W-:-:S03]  /*0120*/  IMAD.WIDE.U32 R4, R3, UR10, R4 ;  /* 0x0000000a03047c25 */ /* 0x002fc6000f8e0004 */
[----:B------:R-:W-:-:S04]  /*0130*/  ISETP.GE.U32.AND P0, PT, R4, UR4, PT ;  /* 0x0000000404007c0c */ /* 0x000fc8000bf06070 */
[----:B------:R-:W-:-:S13]  /*0140*/  ISETP.GE.AND.EX P0, PT, R5, UR5, PT, P0 ;  /* 0x0000000505007c0c */ /* 0x000fda000bf06300 */
[----:B------:R-:W-:Y:S05]  /*0150*/  @P0 EXIT ;  /* 0x000000000000094d */ /* 0x000fea0003800000 */
[----:B------:R-:W-:Y:S01]  /*0160*/  LOP3.LUT R0, R5, UR11, RZ, 0xfc, !PT ;  /* 0x0000000b05007c12 */ /* 0x000fe2000f8efcff */
[----:B------:R-:W-:Y:S03]  /*0170*/  BSSY B0, `(.L_x_48) ;  /* 0x0000022000007945 */ /* 0x000fe60003800000 */
[----:B------:R-:W-:-:S13]  /*0180*/  ISETP.NE.U32.AND P0, PT, R0, RZ, PT ;  /* 0x000000ff0000720c */ /* 0x000fda0003f05070 */
[----:B------:R-:W-:Y:S05]  /*0190*/  @!P0 BRA `(.L_x_49) ;  /* 0x0000000000248947 */ /* 0x000fea0003800000 */
[----:B------:R-:W-:-:S07]  /*01a0*/  MOV R0, 0x1c0 ;  /* 0x000001c000007802 */ /* 0x000fce0000000f00 */
[----:B------:R-:W-:Y:S05]  /*01b0*/  CALL.REL.NOINC `($__internal_3_$__cuda_sm20_div_s64) ;  /* 0x0000002400b47944 */ /* 0x000fea0003c00000 */
[----:B------:R-:W-:-:S05]  /*01c0*/  IADD3 R3, P0, RZ, -R10, RZ ;  /* 0x8000000aff037210 */ /* 0x000fca0007f1e0ff */
[----:B------:R-:W-:Y:S02]  /*01d0*/  IMAD.X R0, RZ, RZ, ~R11, P0 ;  /* 0x000000ffff007224 */ /* 0x000fe400000e0e0b */
[----:B------:R-:W-:-:S04]  /*01e0*/  IMAD.WIDE.U32 R4, R3, UR6, R4 ;  /* 0x0000000603047c25 */ /* 0x000fc8000f8e0004 */
[----:B------:R-:W-:-:S04]  /*01f0*/  IMAD R0, R0, UR6, RZ ;  /* 0x0000000600007c24 */ /* 0x000fc8000f8e02ff */
[----:B------:R-:W-:-:S05]  /*0200*/  IMAD R3, R3, UR11, R0 ;  /* 0x0000000b03037c24 */ /* 0x000fca000f8e0200 */
[----:B------:R-:W-:Y:S01]  /*0210*/  IADD3 R3, R5, R3, RZ ;  /* 0x0000000305037210 */ /* 0x000fe20007ffe0ff */
[----:B------:R-:W-:Y:S06]  /*0220*/  BRA `(.L_x_50) ;  /* 0x0000000000587947 */ /* 0x000fec0003800000 */
.L_x_49:
[----:B------:R-:W0:Y:S01]  /*0230*/  I2F.U32.RP R0, UR6 ;  /* 0x0000000600007d06 */ /* 0x000e220008209000 */
[----:B------:R-:W-:Y:S01]  /*0240*/  ISETP.NE.U32.AND P2, PT, RZ, UR6, PT ;  /* 0x00000006ff007c0c */ /* 0x000fe2000bf45070 */
[----:B------:R-:W-:-:S06]  /*0250*/  IMAD.MOV.U32 R11, RZ, RZ, RZ ;  /* 0x000000ffff0b7224 */ /* 0x000fcc00078e00ff */
[----:B0-----:R-:W0:Y:S02]  /*0260*/  MUFU.RCP R0, R0 ;  /* 0x0000000000007308 */ /* 0x001e240000001000 */
[----:B0-----:R-:W-:-:S06]  /*0270*/  VIADD R2, R0, 0xffffffe ;  /* 0x0ffffffe00027836 */ /* 0x001fcc0000000000 */
[----:B------:R0:W1:Y:S02]  /*0280*/  F2I.FTZ.U32.TRUNC.NTZ R3, R2 ;  /* 0x0000000200037305 */ /* 0x000064000021f000 */
[----:B0-----:R-:W-:Y:S02]  /*0290*/  IMAD.MOV.U32 R2, RZ, RZ, RZ ;  /* 0x000000ffff027224 */ /* 0x001fe400078e00ff */
[----:B-1----:R-:W-:-:S04]  /*02a0*/  IMAD.MOV R5, RZ, RZ, -R3 ;  /* 0x000000ffff057224 */ /* 0x002fc800078e0a03 */
[----:B------:R-:W-:-:S04]  /*02b0*/  IMAD R5, R5, UR6, RZ ;  /* 0x0000000605057c24 */ /* 0x000fc8000f8e02ff */
[----:B------:R-:W-:-:S06]  /*02c0*/  IMAD.HI.U32 R3, R3, R5, R2 ;  /* 0x0000000503037227 */ /* 0x000fcc00078e0002 */
[----:B------:R-:W-:-:S05]  /*02d0*/  IMAD.HI.U32 R10, R3, R4, RZ ;  /* 0x00000004030a7227 */ /* 0x000fca00078e00ff */
[----:B------:R-:W-:-:S05]  /*02e0*/  IADD3 R3, -R10, RZ, RZ ;  /* 0x000000ff0a037210 */ /* 0x000fca0007ffe1ff */
[----:B------:R-:W-:-:S05]  /*02f0*/  IMAD R3, R3, UR6, R4 ;  /* 0x0000000603037c24 */ /* 0x000fca000f8e0204 */
[----:B------:R-:W-:-:S13]  /*0300*/  ISETP.GE.U32.AND P0, PT, R3, UR6, PT ;  /* 0x0000000603007c0c */ /* 0x000fda000bf06070 */
[----:B------:R-:W-:Y:S02]  /*0310*/  @P0 VIADD R3, R3, -UR6 ;  /* 0x8000000603030c36 */ /* 0x000fe40008000000 */
[----:B------:R-:W-:-:S03]  /*0320*/  @P0 VIADD R10, R10, 0x1 ;  /* 0x000000010a0a0836 */ /* 0x000fc60000000000 */
[----:B------:R-:W-:Y:S01]  /*0330*/  ISETP.GE.U32.AND P1, PT, R3, UR6, PT ;  /* 0x0000000603007c0c */ /* 0x000fe2000bf26070 */
[----:B------:R-:W-:-:S12]  /*0340*/  IMAD.MOV.U32 R3, RZ, RZ, RZ ;  /* 0x000000ffff037224 */ /* 0x000fd800078e00ff */
[----:B------:R-:W-:Y:S01]  /*0350*/  @P1 VIADD R10, R10, 0x1 ;  /* 0x000000010a0a1836 */ /* 0x000fe20000000000 */
[----:B------:R-:W-:-:S04]  /*0360*/  @!P2 LOP3.LUT R10, RZ, UR6, RZ, 0x33, !PT ;  /* 0x00000006ff0aac12 */ /* 0x000fc8000f8e33ff */
[----:B------:R-:W-:-:S05]  /*0370*/  IADD3 R5, -R10, RZ, RZ ;  /* 0x000000ff0a057210 */ /* 0x000fca0007ffe1ff */
[----:B------:R-:W-:-:S07]  /*0380*/  IMAD R4, R5, UR6, R4 ;  /* 0x0000000605047c24 */ /* 0x000fce000f8e0204 */
.L_x_50:
[----:B------:R-:W-:Y:S05]  /*0390*/  BSYNC B0 ;  /* 0x0000000000007941 */ /* 0x000fea0003800000 */
.L_x_48:
[----:B------:R-:W0:Y:S01]  /*03a0*/  LDC R2, c[0x0][0x248] ;  /* 0x00009200ff027b82 */ /* 0x000e220000000800 */
[----:B------:R-:W-:Y:S01]  /*03b0*/  ULDC.64 UR6, c[0x0][0x208] ;  /* 0x0000820000067ab9 */ /* 0x000fe20000000a00 */
[----:B------:R-:W-:Y:S01]  /*03c0*/  IMAD.MOV.U32 R0, RZ, RZ, RZ ;  /* 0x000000ffff007224 */ /* 0x000fe200078e00ff */
[----:B0-----:R-:W-:-:S13]  /*03d0*/  ISETP.NE.AND P0, PT, R2, RZ, PT ;  /* 0x000000ff0200720c */ /* 0x001fda0003f05270 */
[----:B------:R-:W-:Y:S05]  /*03e0*/  @!P0 BRA `(.L_x_51) ;  /* 0x0000001000448947 */ /* 0x000fea0003800000 */
[----:B------:R-:W-:Y:S01]  /*03f0*/  HFMA2.MMA R6, -RZ, RZ, 0, 0 ;  /* 0x00000000ff067435 */ /* 0x000fe200000001ff */
[----:B------:R-:W-:Y:S01]  /*0400*/  IMAD.MOV.U32 R7, RZ, RZ, R10 ;  /* 0x000000ffff077224 */ /* 0x000fe200078e000a */
[----:B------:R-:W-:Y:S01]  /*0410*/  ULDC.64 UR4, c[0x0][0x250] ;  /* 0x0000940000047ab9 */ /* 0x000fe20000000a00 */
[----:B------:R-:W-:-:S07]  /*0420*/  ISETP.NE.AND P0, PT, R2, 0x1, PT ;  /* 0x000000010200780c */ /* 0x000fce0003f05270 */
[----:B------:R-:W-:Y:S01]  /*0430*/  IMAD.HI.U32 R6, R10, UR4, R6 ;  /* 0x000000040a067c27 */ /* 0x000fe2000f8e0006 */
[----:B------:R-:W-:-:S04]  /*0440*/  ULDC UR4, c[0x0][0x24c] ;  /* 0x0000930000047ab9 */ /* 0x000fc80000000800 */
[----:B------:R-:W-:-:S05]  /*0450*/  SHF.R.U32.HI R7, RZ, UR5, R6 ;  /* 0x00000005ff077c19 */ /* 0x000fca0008011606 */
[----:B------:R-:W-:-:S04]  /*0460*/  IMAD.MOV R5, RZ, RZ, -R7 ;  /* 0x000000ffff057224 */ /* 0x000fc800078e0a07 */
[----:B------:R-:W-:Y:S01]  /*0470*/  IMAD R0, R5, UR4, R10 ;  /* 0x0000000405007c24 */ /* 0x000fe2000f8e020a */
[----:B------:R-:W-:-:S03]  /*0480*/  ULDC UR4, c[0x0][0x378] ;  /* 0x0000de0000047ab9 */ /* 0x000fc60000000800 */
[----:B------:R-:W-:Y:S01]  /*0490*/  IMAD R0, R0, UR4, RZ ;  /* 0x0000000400007c24 */ /* 0x000fe2000f8e02ff */
        /* <DEDUP_REMOVED lines=17> */
[----:B------:R-:W-:-:S05]  /*05b0*/  SHF.R.U32.HI R7, RZ, UR5, R6 ;  /* 0x00000005ff077c19 */ /* 0x000fca0008011606 */
[----:B------:R-:W-:-:S04]  /*05c0*/  IMAD.MOV R5, RZ, RZ, -R7 ;  /* 0x000000ffff057224 */ /* 0x000fc800078e0a07 */
        /* <DEDUP_REMOVED lines=224> */
[----:B------:R-:W-:Y:S01]  /*13d0*/  ISETP.NE.AND P0, PT, R2, 0x18, PT ;  /* 0x000000180200780c */ /* 0x000fe20003f05270 */
[----:B------:R-:W-:Y:S01]  /*13e0*/  IMAD.MOV.U32 R6, RZ, RZ, RZ ;  /* 0x000000ffff067224 */ /* 0x000fe200078e00ff */
[----:B------:R-:W-:Y:S01]  /*13f0*/  ULDC.64 UR8, c[0x0][0x360] ;  /* 0x0000d80000087ab9 */ /* 0x000fe20000000a00 */
[----:B------:R-:W-:Y:S02]  /*1400*/  ULDC UR4, c[0x0][0x368] ;  /* 0x0000da0000047ab9 */ /* 0x000fe40000000800 */
[----:B------:R-:W-:-:S05]  /*1410*/  IMAD.HI.U32 R8, R7, UR9, R6 ;  /* 0x0000000907087c27 */ /* 0x000fca000f8e0006 */
[----:B------:R-:W-:Y:S01]  /*1420*/  SHF.R.U32.HI R9, RZ, UR4, R8 ;  /* 0x00000004ff097c19 */ /* 0x000fe20008011608 */
[----:B------:R-:W-:Y:S02]  /*1430*/  ULDC UR4, c[0x0][0x3d4] ;  /* 0x0000f50000047ab9 */ /* 0x000fe40000000800 */
[----:B------:R-:W0:Y:S01]  /*1440*/  @P0 LDC.64 R12, c[0x0][0x370] ;  /* 0x0000dc00ff0c0b82 */ /* 0x000e220000000a00 */
[----:B------:R-:W-:Y:S01]  /*1450*/  @P0 MOV R8, RZ ;  /* 0x000000ff00080202 */ /* 0x000fe20000000f00 */
[----:B------:R-:W-:-:S04]  /*1460*/  IMAD.MOV R5, RZ, RZ, -R9 ;  /* 0x000000ffff057224 */ /* 0x000fc800078e0a09 */
[----:B------:R-:W-:Y:S02]  /*1470*/  IMAD R7, R5, UR8, R7 ;  /* 0x0000000805077c24 */ /* 0x000fe4000f8e0207 */
[----:B------:R-:W1:Y:S02]  /*1480*/  @P0 LDC R6, c[0x0][0x36c] ;  /* 0x0000db00ff060b82 */ /* 0x000e640000000800 */
[----:B------:R-:W-:-:S06]  /*1490*/  IMAD R0, R7, UR4, R0 ;  /* 0x0000000407007c24 */ /* 0x000fcc000f8e0200 */
[----:B------:R-:W2:Y:S01]  /*14a0*/  @P0 LDC R14, c[0x0][0x3d8] ;  /* 0x0000f600ff0e0b82 */ /* 0x000ea20000000800 */
[----:B0-----:R-:W-:-:S05]  /*14b0*/  @P0 IMAD.HI.U32 R2, R9, R12, R8 ;  /* 0x0000000c09020227 */ /* 0x001fca00078e0008 */
[----:B------:R-:W-:-:S05]  /*14c0*/  @P0 SHF.R.U32.HI R2, RZ, R13, R2 ;  /* 0x0000000dff020219 */ /* 0x000fca0000011602 */
[----:B------:R-:W-:-:S04]  /*14d0*/  @P0 IMAD.MOV R5, RZ, RZ, -R2 ;  /* 0x000000ffff050224 */ /* 0x000fc800078e0a02 */
[----:B-1----:R-:W-:-:S04]  /*14e0*/  @P0 IMAD R9, R5, R6, R9 ;  /* 0x0000000605090224 */ /* 0x002fc800078e0209 */
[----:B--2---:R-:W-:-:S07]  /*14f0*/  @P0 IMAD R0, R9, R14, R0 ;  /* 0x0000000e09000224 */ /* 0x004fce00078e0200 */
.L_x_51:
[----:B------:R-:W0:Y:S01]  /*1500*/  LDC.64 R6, c[0x0][0x218] ;  /* 0x00008600ff067b82 */ /* 0x000e220000000a00 */
[----:B------:R-:W-:-:S04]  /*1510*/  VIADD R13, R0, 0x1 ;  /* 0x00000001000d7836 */ /* 0x000fc80000000000 */
[----:B0-----:R-:W-:-:S06]  /*1520*/  IMAD.WIDE.U32 R12, R13, 0x8, R6 ;  /* 0x000000080d0c7825 */ /* 0x001fcc00078e0006 */
[----:B------:R-:W2:Y:S01]  /*1530*/  LDG.E.64.CONSTANT R12, desc[UR6][R12.64] ;  /* 0x000000060c0c7981 */ /* 0x000ea2000c1e9b00 */
[----:B------:R-:W-:-:S06]  /*1540*/  IMAD.WIDE.U32 R6, R0, 0x8, R6 ;  /* 0x0000000800067825 */ /* 0x000fcc00078e0006 */
[----:B------:R-:W3:Y:S01]  /*1550*/  LDG.E.64.CONSTANT R6, desc[UR6][R6.64] ;  /* 0x0000000606067981 */ /* 0x000ee2000c1e9b00 */
[----:B------:R-:W-:Y:S01]  /*1560*/  BSSY B0, `(.L_x_52) ;  /* 0x0000098000007945 */ /* 0x000fe20003800000 */
[----:B--2---:R-:W-:-:S05]  /*1570*/  IADD3 R14, P0, R12, R4, RZ ;  /* 0x000000040c0e7210 */ /* 0x004fca0007f1e0ff */
[----:B------:R-:W-:-:S04]  /*1580*/  IMAD.WIDE.U32 R14, R14, -0x2daee0ad, RZ ;  /* 0xd2511f530e0e7825 */ /* 0x000fc800078e00ff */
[----:B---3--:R-:W-:Y:S01]  /*1590*/  VIADD R5, R6, 0x9e3779b9 ;  /* 0x9e3779b906057836 */ /* 0x008fe20000000000 */
[----:B------:R-:W-:Y:S02]  /*15a0*/  LOP3.LUT R8, R15, R7, RZ, 0x3c, !PT ;  /* 0x000000070f087212 */ /* 0x000fe400078e3cff */
[----:B------:R-:W-:-:S03]  /*15b0*/  IADD3.X R15, R13, R3, RZ, P0, !PT ;  /* 0x000000030d0f7210 */ /* 0x000fc600007fe4ff */
[----:B------:R-:W-:Y:S01]  /*15c0*/  IMAD.WIDE.U32 R8, R8, -0x326172a9, RZ ;  /* 0xcd9e8d5708087825 */ /* 0x000fe200078e00ff */
[----:B------:R-:W-:-:S04]  /*15d0*/  LOP3.LUT R16, R15, R6, RZ, 0x3c, !PT ;  /* 0x000000060f107212 */ /* 0x000fc800078e3cff */
[----:B------:R-:W-:Y:S01]  /*15e0*/  LOP3.LUT R0, R5, R9, RZ, 0x3c, !PT ;  /* 0x0000000905007212 */ /* 0x000fe200078e3cff */
[----:B------:R-:W-:Y:S02]  /*15f0*/  VIADD R5, R7, 0xbb67ae85 ;  /* 0xbb67ae8507057836 */ /* 0x000fe40000000000 */
[----:B------:R-:W-:-:S04]  /*1600*/  IMAD.WIDE.U32 R16, R16, -0x2daee0ad, RZ ;  /* 0xd2511f5310107825 */ /* 0x000fc800078e00ff */
[----:B------:R-:W-:Y:S01]  /*1610*/  IMAD.WIDE.U32 R12, R0, -0x2daee0ad, RZ ;  /* 0xd2511f53000c7825 */ /* 0x000fe200078e00ff */
[----:B------:R-:W-:-:S03]  /*1620*/  LOP3.LUT R5, R17, R14, R5, 0x96, !PT ;  /* 0x0000000e11057212 */ /* 0x000fc600078e9605 */
        /* <DEDUP_REMOVED lines=9> */
[----:B------:R-:W-:Y:S02]  /*16c0*/  VIADD R5, R7, 0x32370b8f ;  /* 0x32370b8f07057836 */ /* 0x000fe40000000000 */
[----:B------:R-:W-:-:S04]  /*16d0*/  IMAD.WIDE.U32 R16, R9, -0x2daee0ad, RZ ;  /* 0xd2511f5309107825 */ /* 0x000fc800078e00ff */
[----:B------:R-:W-:Y:S01]  /*16e0*/  IMAD.WIDE.U32 R8, R8, -0x2daee0ad, RZ ;  /* 0xd2511f5308087825 */ /* 0x000fe200078e00ff */
[----:B------:R-:W-:Y:S02]  /*16f0*/  LOP3.LUT R12, R17, R12, R5, 0x96, !PT ;  /* 0x0000000c110c7212 */ /* 0x000fe400078e9605 */
[----:B------:R-:W-:Y:S02]  /*1700*/  IADD3 R5, R6, 0x78dde6e4, RZ ;  /* 0x78dde6e406057810 */ /* 0x000fe40007ffe0ff */
[----:B------:R-:W-:Y:S01]  /*1710*/  LOP3.LUT R16, R9, R16, R13, 0x96, !PT ;  /* 0x0000001009107212 */ /* 0x000fe200078e960d */
[----:B------:R-:W-:-:S04]  /*1720*/  IMAD.WIDE.U32 R12, R12, -0x326172a9, RZ ;  /* 0xcd9e8d570c0c7825 */ /* 0x000fc800078e00ff */
[----:B------:R-:W-:Y:S01]  /*1730*/  IMAD.WIDE.U32 R16, R16, -0x326172a9, RZ ;  /* 0xcd9e8d5710107825 */ /* 0x000fe200078e00ff */
[----:B------:R-:W-:-:S03]  /*1740*/  LOP3.LUT R5, R13, R14, R5, 0x96, !PT ;  /* 0x0000000e0d057212 */ /* 0x000fc600078e9605 */
[----:B------:R-:W-:-:S05]  /*1750*/  VIADD R9, R6, 0x1715609d ;  /* 0x1715609d06097836 */ /* 0x000fca0000000000 */
[----:B------:R-:W-:Y:S01]  /*1760*/  LOP3.LUT R14, R17, R12, R9, 0x96, !PT ;  /* 0x0000000c110e7212 */ /* 0x000fe200078e9609 */
[----:B------:R-:W-:Y:S02]  /*1770*/  VIADD R9, R7, 0xa9066899 ;  /* 0xa906689907097836 */ /* 0x000fe40000000000 */
[----:B------:R-:W-:-:S04]  /*1780*/  IMAD.WIDE.U32 R12, R5, -0x2daee0ad, RZ ;  /* 0xd2511f53050c7825 */ /* 0x000fc800078e00ff */
[----:B------:R-:W-:Y:S01]  /*1790*/  IMAD.WIDE.U32 R14, R14, -0x2daee0ad, RZ ;  /* 0xd2511f530e0e7825 */ /* 0x000fe200078e00ff */
[----:B------:R-:W-:-:S03]  /*17a0*/  LOP3.LUT R9, R13, R8, R9, 0x96, !PT ;  /* 0x000000080d097212 */ /* 0x000fc600078e9609 */
[----:B------:R-:W-:Y:S02]  /*17b0*/  VIADD R5, R7, 0x646e171e ;  /* 0x646e171e07057836 */ /* 0x000fe40000000000 */
[----:B------:R-:W-:-:S03]  /*17c0*/  IMAD.WIDE.U32 R8, R9, -0x326172a9, RZ ;  /* 0xcd9e8d5709087825 */ /* 0x000fc600078e00ff */
[----:B------:R-:W-:Y:S01]  /*17d0*/  LOP3.LUT R12, R15, R12, R5, 0x96, !PT ;  /* 0x0000000c0f0c7212 */ /* 0x000fe200078e9605 */
[C---:B------:R-:W-:Y:S01]  /*17e0*/  VIADD R15, R6.reuse, 0x5384540f ;  /* 0x5384540f060f7836 */ /* 0x040fe20000000000 */
[----:B------:R-:W-:-:S03]  /*17f0*/  IADD3 R5, R6, -0x4ab325aa, RZ ;  /* 0xb54cda5606057810 */ /* 0x000fc60007ffe0ff */
[----:B------:R-:W-:Y:S01]  /*1800*/  IMAD.WIDE.U32 R12, R12, -0x326172a9, RZ ;  /* 0xcd9e8d570c0c7825 */ /* 0x000fe200078e00ff */
[----:B------:R-:W-:-:S04]  /*1810*/  LOP3.LUT R5, R9, R16, R5, 0x96, !PT ;  /* 0x0000001009057212 */ /* 0x000fc800078e9605 */
[----:B------:R-:W-:Y:S01]  /*1820*/  LOP3.LUT R8, R13, R8, R15, 0x96, !PT ;  /* 0x000000080d087212 */ /* 0x000fe200078e960f */
[----:B------:R-:W-:-:S04]  /*1830*/  IMAD.WIDE.U32 R18, R5, -0x2daee0ad, RZ ;  /* 0xd2511f5305127825 */ /* 0x000fc800078e00ff */
[----:B------:R-:W-:-:S04]  /*1840*/  IMAD.WIDE.U32 R8, R8, -0x2daee0ad, RZ ;  /* 0xd2511f5308087825 */ /* 0x000fc800078e00ff */
[----:B------:R-:W-:-:S05]  /*1850*/  VIADD R5, R7, 0xdb3d7428 ;  /* 0xdb3d742807057836 */ /* 0x000fca0000000000 */
[----:B------:R-:W-:-:S05]  /*1860*/  LOP3.LUT R5, R9, R18, R5, 0x96, !PT ;  /* 0x0000001209057212 */ /* 0x000fca00078e9605 */
[----:B------:R-:W-:-:S04]  /*1870*/  IMAD.WIDE.U32 R22, R5, -0x326172a9, RZ ;  /* 0xcd9e8d5705167825 */ /* 0x000fc800078e00ff */
[C---:B------:R-:W-:Y:S01]  /*1880*/  VIADD R5, R7.reuse, 0x1fd5c5a3 ;  /* 0x1fd5c5a307057836 */ /* 0x040fe20000000000 */
[----:B------:R-:W0:Y:S01]  /*1890*/  I2F.F64.U32 R16, R22 ;  /* 0x0000001600107312 */ /* 0x000e220000201800 */
[----:B------:R-:W-:-:S03]  /*18a0*/  VIADD R7, R7, 0x96a522ad ;  /* 0x96a522ad07077836 */ /* 0x000fc60000000000 */
[----:B------:R-:W-:-:S05]  /*18b0*/  LOP3.LUT R5, R19, R14, R5, 0x96, !PT ;  /* 0x0000000e13057212 */ /* 0x000fca00078e9605 */
[----:B------:R-:W-:Y:S01]  /*18c0*/  IMAD.WIDE.U32 R20, R5, -0x326172a9, RZ ;  /* 0xcd9e8d5705147825 */ /* 0x000fe200078e00ff */
[----:B------:R-:W-:-:S04]  /*18d0*/  IADD3 R5, R6, -0x700cb87f, RZ ;  /* 0x8ff3478106057810 */ /* 0x000fc80007ffe0ff */
[----:B------:R-:W-:Y:S01]  /*18e0*/  LOP3.LUT R23, R23, R20, R5, 0x96, !PT ;  /* 0x0000001417177212 */ /* 0x000fe200078e9605 */
[----:B0-----:R-:W-:Y:S01]  /*18f0*/  DMUL R14, R16, 2.3283064365386962891e-10 ;  /* 0x3df00000100e7828 */ /* 0x001fe20000000000 */
[----:B------:R-:W-:Y:S02]  /*1900*/  VIADD R5, R6, 0xf1bbcdc8 ;  /* 0xf1bbcdc806057836 */ /* 0x000fe40000000000 */
[----:B------:R-:W0:Y:S01]  /*1910*/  I2F.F64.U32 R18, R23 ;  /* 0x0000001700127312 */ /* 0x000e220000201800 */
[----:B------:R-:W-:Y:S02]  /*1920*/  IMAD.MOV.U32 R16, RZ, RZ, 0x0 ;  /* 0x00000000ff107424 */ /* 0x000fe400078e00ff */
[----:B------:R-:W-:Y:S01]  /*1930*/  IMAD.MOV.U32 R17, RZ, RZ, 0x3df00000 ;  /* 0x3df00000ff117424 */ /* 0x000fe200078e00ff */
[----:B------:R-:W-:-:S05]  /*1940*/  LOP3.LUT R20, R21, R12, R5, 0x96, !PT ;  /* 0x0000000c15147212 */ /* 0x000fca00078e9605 */
[----:B------:R-:W-:Y:S01]  /*1950*/  DFMA R14, R14, R16, 2.710505431213761085e-20 ;  /* 0x3be000000e0e742b */ /* 0x000fe20000000010 */
[----:B------:R-:W-:-:S04]  /*1960*/  IMAD.WIDE.U32 R20, R20, -0x2daee0ad, RZ ;  /* 0xd2511f5314147825 */ /* 0x000fc800078e00ff */
[----:B------:R-:W1:Y:S01]  /*1970*/  I2F.F64.U32 R12, R20 ;  /* 0x00000014000c7312 */ /* 0x000e620000201800 */
[----:B------:R-:W-:Y:S02]  /*1980*/  LOP3.LUT R21, R21, R8, R7, 0x96, !PT ;  /* 0x0000000815157212 */ /* 0x000fe400078e9607 */
[----:B0-----:R-:W-:-:S05]  /*1990*/  DFMA R18, R18, 2.3283064365386962891e-10, R14 ;  /* 0x3df000001212782b */ /* 0x001fca000000000e */
[----:B------:R-:W0:Y:S05]  /*19a0*/  I2F.F64.U32 R6, R21 ;  /* 0x0000001500067312 */ /* 0x000e2a0000201800 */
[----:B------:R-:W-:Y:S01]  /*19b0*/  ISETP.GT.AND P0, PT, R19, 0xfffff, PT ;  /* 0x000fffff1300780c */ /* 0x000fe20003f04270 */
[----:B------:R-:W-:Y:S01]  /*19c0*/  IMAD.MOV.U32 R14, RZ, RZ, R18 ;  /* 0x000000ffff0e7224 */ /* 0x000fe200078e0012 */
[----:B------:R-:W-:Y:S01]  /*19d0*/  MOV R15, R19 ;  /* 0x00000013000f7202 */ /* 0x000fe20000000f00 */
[----:B------:R-:W-:Y:S01]  /*19e0*/  IMAD.MOV.U32 R5, RZ, RZ, R19 ;  /* 0x000000ffff057224 */ /* 0x000fe200078e0013 */
[----:B-1----:R-:W-:-:S08]  /*19f0*/  DMUL R12, R12, 2.3283064365386962891e-10 ;  /* 0x3df000000c0c7828 */ /* 0x002fd00000000000 */
[----:B------:R-:W-:Y:S02]  /*1a00*/  DFMA R12, R12, R16, 2.710505431213761085e-20 ;  /* 0x3be000000c0c742b */ /* 0x000fe40000000010 */
[----:B------:R-:W-:-:S06]  /*1a10*/  @!P0 DMUL R14, R14, 1.80143985094819840000e+16 ;  /* 0x435000000e0e8828 */ /* 0x000fcc0000000000 */
[----:B0-----:R-:W-:-:S04]  /*1a20*/  DFMA R6, R6, 2.3283064365386962891e-10, R12 ;  /* 0x3df000000606782b */ /* 0x001fc8000000000c */
[----:B------:R-:W-:Y:S02]  /*1a30*/  @!P0 IMAD.MOV.U32 R5, RZ, RZ, R15 ;  /* 0x000000ffff058224 */ /* 0x000fe400078e000f */
[----:B------:R-:W-:-:S03]  /*1a40*/  @!P0 IMAD.MOV.U32 R18, RZ, RZ, R14 ;  /* 0x000000ffff128224 */ /* 0x000fc600078e000e */
[----:B------:R-:W-:-:S04]  /*1a50*/  IADD3 R0, R5, -0x1, RZ ;  /* 0xffffffff05007810 */ /* 0x000fc80007ffe0ff */
[----:B------:R-:W-:Y:S02]  /*1a60*/  ISETP.GE.U32.AND P1, PT, R0, 0x7fefffff, PT ;  /* 0x7fefffff0000780c */ /* 0x000fe40003f26070 */
[----:B------:R-:W-:Y:S01]  /*1a70*/  MOV R0, 0xfffffc01 ;  /* 0xfffffc0100007802 */ /* 0x000fe20000000f00 */
[----:B------:R-:W-:-:S10]  /*1a80*/  @!P0 IMAD.MOV.U32 R0, RZ, RZ, -0x435 ;  /* 0xfffffbcbff008424 */ /* 0x000fd400078e00ff */
[----:B------:R-:W-:Y:S01]  /*1a90*/  @P1 IMAD.MOV.U32 R8, RZ, RZ, 0x0 ;  /* 0x00000000ff081424 */ /* 0x000fe200078e00ff */
[----:B------:R-:W-:Y:S01]  /*1aa0*/  @P1 FSETP.NEU.FTZ.AND P2, PT, R15, RZ, PT ;  /* 0x000000ff0f00120b */ /* 0x000fe20003f5d000 */
[----:B------:R-:W-:-:S06]  /*1ab0*/  @P1 IMAD.MOV.U32 R9, RZ, RZ, 0x7ff00000 ;  /* 0x7ff00000ff091424 */ /* 0x000fcc00078e00ff */
[----:B------:R-:W-:-:S10]  /*1ac0*/  @P1 DFMA R8, R14, R8, +INF ;  /* 0x7ff000000e08142b */ /* 0x000fd40000000008 */
[----:B------:R-:W-:Y:S02]  /*1ad0*/  @P1 FSEL R12, R8, RZ, P2 ;  /* 0x000000ff080c1208 */ /* 0x000fe40001000000 */
[----:B------:R-:W-:Y:S01]  /*1ae0*/  @P1 FSEL R13, R9, -QNAN , P2 ;  /* 0xfff00000090d1808 */ /* 0x000fe20001000000 */
[----:B------:R-:W-:Y:S06]  /*1af0*/  @P1 BRA `(.L_x_53) ;  /* 0x0000000000f81947 */ /* 0x000fec0003800000 */
[----:B------:R-:W-:Y:S01]  /*1b00*/  LOP3.LUT R2, R5, 0x800fffff, RZ, 0xc0, !PT ;  /* 0x800fffff05027812 */ /* 0x000fe200078ec0ff */
[----:B------:R-:W-:Y:S01]  /*1b10*/  IMAD.MOV.U32 R8, RZ, RZ, R18 ;  /* 0x000000ffff087224 */ /* 0x000fe200078e0012 */
[----:B------:R-:W-:Y:S01]  /*1b20*/  MOV R21, 0x3ed0ee25 ;  /* 0x3ed0ee2500157802 */ /* 0x000fe20000000f00 */
[----:B------:R-:W-:Y:S01]  /*1b30*/  IMAD.MOV.U32 R12, RZ, RZ, RZ ;  /* 0x000000ffff0c7224 */ /* 0x000fe200078e00ff */
[----:B------:R-:W-:Y:S01]  /*1b40*/  LOP3.LUT R9, R2, 0x3ff00000, RZ, 0xfc, !PT ;  /* 0x3ff0000002097812 */ /* 0x000fe200078efcff */
[----:B------:R-:W-:Y:S01]  /*1b50*/  IMAD.MOV.U32 R20, RZ, RZ, -0x748574fc ;  /* 0x8b7a8b04ff147424 */ /* 0x000fe200078e00ff */
[----:B------:R-:W-:Y:S01]  /*1b60*/  UMOV UR4, 0x3ae80f1e ;  /* 0x3ae80f1e00047882 */ /* 0x000fe20000000000 */
[----:B------:R-:W-:Y:S01]  /*1b70*/  UMOV UR5, 0x3eb1380b ;  /* 0x3eb1380b00057882 */ /* 0x000fe20000000000 */
[----:B------:R-:W-:Y:S01]  /*1b80*/  ISETP.GE.AND P0, PT, R9, 0x3ff6a09f, PT ;  /* 0x3ff6a09f0900780c */ /* 0x000fe20003f06270 */
[----:B------:R-:W-:Y:S01]  /*1b90*/  IMAD.MOV.U32 R25, RZ, RZ, 0x43300000 ;  /* 0x43300000ff197424 */ /* 0x000fe200078e00ff */
[----:B------:R-:W-:Y:S01]  /*1ba0*/  LEA.HI R0, R5, R0, RZ, 0xc ;  /* 0x0000000005007211 */ /* 0x000fe200078f60ff */
[----:B------:R-:W-:Y:S01]  /*1bb0*/  UMOV UR8, 0x80000000 ;  /* 0x8000000000087882 */ /* 0x000fe20000000000 */
[----:B------:R-:W-:-:S09]  /*1bc0*/  UMOV UR9, 0x43300000 ;  /* 0x4330000000097882 */ /* 0x000fd20000000000 */
[----:B------:R-:W-:Y:S01]  /*1bd0*/  @P0 IADD3 R13, R9, -0x100000, RZ ;  /* 0xfff00000090d0810 */ /* 0x000fe20007ffe0ff */
[----:B------:R-:W-:-:S04]  /*1be0*/  @P0 VIADD R0, R0, 0x1 ;  /* 0x0000000100000836 */ /* 0x000fc80000000000 */
[----:B------:R-:W-:Y:S01]  /*1bf0*/  @P0 IMAD.MOV.U32 R9, RZ, RZ, R13 ;  /* 0x000000ffff090224 */ /* 0x000fe200078e000d */
[----:B------:R-:W-:-:S05]  /*1c00*/  LOP3.LUT R24, R0, 0x80000000, RZ, 0x3c, !PT ;  /* 0x8000000000187812 */ /* 0x000fca00078e3cff */
[C---:B------:R-:W-:Y:S02]  /*1c10*/  DADD R18, R8.reuse, 1 ;  /* 0x3ff0000008127429 */ /* 0x040fe40000000000 */
[----:B------:R-:W-:-:S04]  /*1c20*/  DADD R8, R8, -1 ;  /* 0xbff0000008087429 */ /* 0x000fc80000000000 */
[----:B------:R-:W0:Y:S02]  /*1c30*/  MUFU.RCP64H R13, R19 ;  /* 0x00000013000d7308 */ /* 0x000e240000001800 */
[----:B0-----:R-:W-:-:S08]  /*1c40*/  DFMA R14, -R18, R12, 1 ;  /* 0x3ff00000120e742b */ /* 0x001fd0000000010c */
[----:B------:R-:W-:-:S08]  /*1c50*/  DFMA R14, R14, R14, R14 ;  /* 0x0000000e0e0e722b */ /* 0x000fd0000000000e */
[----:B------:R-:W-:-:S08]  /*1c60*/  DFMA R12, R12, R14, R12 ;  /* 0x0000000e0c0c722b */ /* 0x000fd0000000000c */
[----:B------:R-:W-:-:S08]  /*1c70*/  DMUL R14, R12, R8 ;  /* 0x000000080c0e7228 */ /* 0x000fd00000000000 */
[----:B------:R-:W-:-:S08]  /*1c80*/  DFMA R14, R12, R8, R14 ;  /* 0x000000080c0e722b */ /* 0x000fd0000000000e */
[----:B------:R-:W-:Y:S02]  /*1c90*/  DMUL R16, R14, R14 ;  /* 0x0000000e0e107228 */ /* 0x000fe40000000000 */
[----:B------:R-:W-:-:S06]  /*1ca0*/  DADD R22, R8, -R14 ;  /* 0x0000000008167229 */ /* 0x000fcc000000080e */
[----:B------:R-:W-:Y:S01]  /*1cb0*/  DFMA R18, R16, UR4, R20 ;  /* 0x0000000410127c2b */ /* 0x000fe20008000014 */
[----:B------:R-:W-:Y:S01]  /*1cc0*/  UMOV UR4, 0x9f02676f ;  /* 0x9f02676f00047882 */ /* 0x000fe20000000000 */
[----:B------:R-:W-:Y:S01]  /*1cd0*/  UMOV UR5, 0x3ef3b266 ;  /* 0x3ef3b26600057882 */ /* 0x000fe20000000000 */
[----:B------:R-:W-:-:S05]  /*1ce0*/  DADD R22, R22, R22 ;  /* 0x0000000016167229 */ /* 0x000fca0000000016 */
[----:B------:R-:W-:Y:S01]  /*1cf0*/  DFMA R18, R16, R18, UR4 ;  /* 0x0000000410127e2b */ /* 0x000fe20008000012 */
[----:B------:R-:W-:Y:S01]  /*1d00*/  UMOV UR4, 0xa9ab0956 ;  /* 0xa9ab095600047882 */ /* 0x000fe20000000000 */
[----:B------:R-:W-:Y:S01]  /*1d10*/  UMOV UR5, 0x3f1745cb ;  /* 0x3f1745cb00057882 */ /* 0x000fe20000000000 */
[----:B------:R-:W-:-:S05]  /*1d20*/  DFMA R22, R8, -R14, R22 ;  /* 0x8000000e0816722b */ /* 0x000fca0000000016 */
[----:B------:R-:W-:Y:S01]  /*1d30*/  DFMA R18, R16, R18, UR4 ;  /* 0x0000000410127e2b */ /* 0x000fe20008000012 */
[----:B------:R-:W-:Y:S01]  /*1d40*/  UMOV UR4, 0x2d1b5154 ;  /* 0x2d1b515400047882 */ /* 0x000fe20000000000 */
[----:B------:R-:W-:Y:S01]  /*1d50*/  UMOV UR5, 0x3f3c71c7 ;  /* 0x3f3c71c700057882 */ /* 0x000fe20000000000 */
[----:B------:R-:W-:-:S05]  /*1d60*/  DMUL R22, R12, R22 ;  /* 0x000000160c167228 */ /* 0x000fca0000000000 */
[----:B------:R-:W-:Y:S01]  /*1d70*/  DFMA R18, R16, R18, UR4 ;  /* 0x0000000410127e2b */ /* 0x000fe20008000012 */
[----:B------:R-:W-:Y:S01]  /*1d80*/  UMOV UR4, 0x923be72d ;  /* 0x923be72d00047882 */ /* 0x000fe20000000000 */
[----:B------:R-:W-:-:S06]  /*1d90*/  UMOV UR5, 0x3f624924 ;  /* 0x3f62492400057882 */ /* 0x000fcc0000000000 */
[----:B------:R-:W-:Y:S01]  /*1da0*/  DFMA R20, R16, R18, UR4 ;  /* 0x0000000410147e2b */ /* 0x000fe20008000012 */
[----:B------:R-:W-:Y:S01]  /*1db0*/  UMOV UR4, 0x9999a3c4 ;  /* 0x9999a3c400047882 */ /* 0x000fe20000000000 */
[----:B------:R-:W-:Y:S01]  /*1dc0*/  UMOV UR5, 0x3f899999 ;  /* 0x3f89999900057882 */ /* 0x000fe20000000000 */
[----:B------:R-:W-:Y:S01]  /*1dd0*/  DADD R18, R24, -UR8 ;  /* 0x8000000818127e29 */ /* 0x000fe20008000000 */
[----:B------:R-:W-:Y:S01]  /*1de0*/  UMOV UR8, 0xfefa39ef ;  /* 0xfefa39ef00087882 */ /* 0x000fe20000000000 */
[----:B------:R-:W-:-:S03]  /*1df0*/  UMOV UR9, 0x3fe62e42 ;  /* 0x3fe62e4200097882 */ /* 0x000fc60000000000 */
[----:B------:R-:W-:Y:S01]  /*1e00*/  DFMA R20, R16, R20, UR4 ;  /* 0x0000000410147e2b */ /* 0x000fe20008000014 */
[----:B------:R-:W-:Y:S01]  /*1e10*/  UMOV UR4, 0x55555554 ;  /* 0x5555555400047882 */ /* 0x000fe20000000000 */
[----:B------:R-:W-:Y:S01]  /*1e20*/  UMOV UR5, 0x3fb55555 ;  /* 0x3fb5555500057882 */ /* 0x000fe20000000000 */
[----:B------:R-:W-:-:S05]  /*1e30*/  DFMA R8, R18, UR8, R14 ;  /* 0x0000000812087c2b */ /* 0x000fca000800000e */
[----:B------:R-:W-:Y:S01]  /*1e40*/  DFMA R20, R16, R20, UR4 ;  /* 0x0000000410147e2b */ /* 0x000fe20008000014 */
[----:B------:R-:W-:Y:S01]  /*1e50*/  UMOV UR4, 0x3b39803f ;  /* 0x3b39803f00047882 */ /* 0x000fe20000000000 */
[----:B------:R-:W-:Y:S01]  /*1e60*/  UMOV UR5, 0x3c7abc9e ;  /* 0x3c7abc9e00057882 */ /* 0x000fe20000000000 */
[----:B------:R-:W-:-:S05]  /*1e70*/  DFMA R24, -R18, UR8, R8 ;  /* 0x0000000812187c2b */ /* 0x000fca0008000108 */
[----:B------:R-:W-:-:S03]  /*1e80*/  DMUL R20, R16, R20 ;  /* 0x0000001410147228 */ /* 0x000fc60000000000 */
[----:B------:R-:W-:-:S05]  /*1e90*/  DADD R24, -R14, R24 ;  /* 0x000000000e187229 */ /* 0x000fca0000000118 */
[----:B------:R-:W-:-:S08]  /*1ea0*/  DFMA R20, R14, R20, R22 ;  /* 0x000000140e14722b */ /* 0x000fd00000000016 */
[----:B------:R-:W-:-:S08]  /*1eb0*/  DADD R20, R20, -R24 ;  /* 0x0000000014147229 */ /* 0x000fd00000000818 */
[----:B------:R-:W-:-:S08]  /*1ec0*/  DFMA R20, R18, UR4, R20 ;  /* 0x0000000412147c2b */ /* 0x000fd00008000014 */
[----:B------:R-:W-:-:S11]  /*1ed0*/  DADD R12, R8, R20 ;  /* 0x00000000080c7229 */ /* 0x000fd60000000014 */
.L_x_53:
[----:B------:R-:W-:Y:S05]  /*1ee0*/  BSYNC B0 ;  /* 0x0000000000007941 */ /* 0x000fea0003800000 */
.L_x_52:
[----:B------:R-:W-:Y:S01]  /*1ef0*/  UMOV UR4, 0x54442d18 ;  /* 0x54442d1800047882 */ /* 0x000fe20000000000 */
[----:B------:R-:W-:Y:S01]  /*1f00*/  UMOV UR5, 0x401921fb ;  /* 0x401921fb00057882 */ /* 0x000fe20000000000 */
[----:B------:R-:W-:Y:S01]  /*1f10*/  BSSY B0, `(.L_x_54) ;  /* 0x000001c000007945 */ /* 0x000fe20003800000 */
[----:B------:R-:W-:-:S08]  /*1f20*/  DMUL R8, R6, UR4 ;  /* 0x0000000406087c28 */ /* 0x000fd00008000000 */
[----:B------:R-:W-:-:S14]  /*1f30*/  DSETP.NEU.AND P0, PT, |R8|, +INF , PT ;  /* 0x7ff000000800742a */ /* 0x000fdc0003f0d200 */
[----:B------:R-:W-:Y:S05]  /*1f40*/  @!P0 BRA `(.L_x_55) ;  /* 0x0000000000588947 */ /* 0x000fea0003800000 */
[----:B------:R-:W-:Y:S01]  /*1f50*/  UMOV UR4, 0x6dc9c883 ;  /* 0x6dc9c88300047882 */ /* 0x000fe20000000000 */
[----:B------:R-:W-:Y:S01]  /*1f60*/  UMOV UR5, 0x3fe45f30 ;  /* 0x3fe45f3000057882 */ /* 0x000fe20000000000 */
[C---:B------:R-:W-:Y:S02]  /*1f70*/  DSETP.GE.AND P0, PT, |R8|.reuse, 2.14748364800000000000e+09, PT ;  /* 0x41e000000800742a */ /* 0x040fe40003f06200 */
[----:B------:R-:W-:Y:S01]  /*1f80*/  DMUL R6, R8, UR4 ;  /* 0x0000000408067c28 */ /* 0x000fe20008000000 */
[----:B------:R-:W-:Y:S01]  /*1f90*/  UMOV UR4, 0x54442d18 ;  /* 0x54442d1800047882 */ /* 0x000fe20000000000 */
[----:B------:R-:W-:-:S04]  /*1fa0*/  UMOV UR5, 0x3ff921fb ;  /* 0x3ff921fb00057882 */ /* 0x000fc80000000000 */
[----:B------:R-:W0:Y:S08]  /*1fb0*/  F2I.F64 R0, R6 ;  /* 0x0000000600007311 */ /* 0x000e300000301100 */
[----:B0-----:R-:W0:Y:S02]  /*1fc0*/  I2F.F64 R16, R0 ;  /* 0x0000000000107312 */ /* 0x001e240000201c00 */
[----:B0-----:R-:W-:Y:S01]  /*1fd0*/  DFMA R14, -R16, UR4, R8 ;  /* 0x00000004100e7c2b */ /* 0x001fe20008000108 */
[----:B------:R-:W-:Y:S01]  /*1fe0*/  UMOV UR4, 0x33145c00 ;  /* 0x33145c0000047882 */ /* 0x000fe20000000000 */
[----:B------:R-:W-:-:S06]  /*1ff0*/  UMOV UR5, 0x3c91a626 ;  /* 0x3c91a62600057882 */ /* 0x000fcc0000000000 */
[----:B------:R-:W-:Y:S01]  /*2000*/  DFMA R14, -R16, UR4, R14 ;  /* 0x00000004100e7c2b */ /* 0x000fe2000800010e */
[----:B------:R-:W-:Y:S01]  /*2010*/  UMOV UR4, 0x252049c0 ;  /* 0x252049c000047882 */ /* 0x000fe20000000000 */
[----:B------:R-:W-:-:S06]  /*2020*/  UMOV UR5, 0x397b839a ;  /* 0x397b839a00057882 */ /* 0x000fcc0000000000 */
[----:B------:R-:W-:Y:S01]  /*2030*/  DFMA R16, -R16, UR4, R14 ;  /* 0x0000000410107c2b */ /* 0x000fe2000800010e */
[----:B------:R-:W-:Y:S10]  /*2040*/  @!P0 BRA `(.L_x_56) ;  /* 0x0000000000208947 */ /* 0x000ff40003800000 */
[----:B------:R-:W-:-:S07]  /*2050*/  MOV R2, 0x2070 ;  /* 0x0000207000027802 */ /* 0x000fce0000000f00 */
[----:B------:R-:W-:Y:S05]  /*2060*/  CALL.REL.NOINC `($_ZN2at6native54_GLOBAL__N__f6d41790_21_PhiloxDistribution_cu_0636f2c123philox_multi_key_kernelIdZZZZNS0_20_philox_normal_cuda_ERNS_6TensorERKS3_ddENKUlvE_clEvENKUlvE_clEvENKUlvE_clEvEUlmmE_ZZZNS0_20_philox_normal_cuda_ES4_S6_ddENKS7_clEvENKS8_clEvEUldE_EEvPT_PKmllT0_T1_16OffsetCalculatorILi1EjLb0EE$__internal_trig_reduction_slowpathd) ;  /* 0x0000001000147944 */ /* 0x000fea0003c00000 */
[----:B------:R-:W-:Y:S01]  /*2070*/  IMAD.MOV.U32 R0, RZ, RZ, R15 ;  /* 0x000000ffff007224 */ /* 0x000fe200078e000f */
[----:B------:R-:W-:Y:S01]  /*2080*/  MOV R16, R18 ;  /* 0x0000001200107202 */ /* 0x000fe20000000f00 */
[----:B------:R-:W-:Y:S01]  /*2090*/  IMAD.MOV.U32 R17, RZ, RZ, R19 ;  /* 0x000000ffff117224 */ /* 0x000fe200078e0013 */
[----:B------:R-:W-:Y:S06]  /*20a0*/  BRA `(.L_x_56) ;  /* 0x0000000000087947 */ /* 0x000fec0003800000 */
.L_x_55:
[----:B------:R-:W-:Y:S01]  /*20b0*/  DMUL R16, RZ, R8 ;  /* 0x00000008ff107228 */ /* 0x000fe20000000000 */
[----:B------:R-:W-:-:S10]  /*20c0*/  IMAD.MOV.U32 R0, RZ, RZ, RZ ;  /* 0x000000ffff007224 */ /* 0x000fd400078e00ff */
.L_x_56:
[----:B------:R-:W-:Y:S05]  /*20d0*/  BSYNC B0 ;  /* 0x0000000000007941 */ /* 0x000fea0003800000 */
.L_x_54:
[----:B------:R-:W-:Y:S01]  /*20e0*/  DMUL R14, R16, R16 ;  /* 0x00000010100e7228 */ /* 0x000fe20000000000 */
[----:B------:R-:W-:Y:S01]  /*20f0*/  IMAD.MOV.U32 R18, RZ, RZ, 0x2cb0d246 ;  /* 0x2cb0d246ff127424 */ /* 0x000fe200078e00ff */
[----:B------:R-:W-:Y:S01]  /*2100*/  MOV R19, 0x3e5ae5f1 ;  /* 0x3e5ae5f100137802 */ /* 0x000fe20000000f00 */
[----:B------:R-:W-:Y:S01]  /*2110*/  DMUL R12, R12, -2 ;  /* 0xc00000000c0c7828 */ /* 0x000fe20000000000 */
[----:B------:R-:W-:Y:S01]  /*2120*/  UMOV UR4, 0xf9785eba ;  /* 0xf9785eba00047882 */ /* 0x000fe20000000000 */
[----:B------:R-:W-:Y:S01]  /*2130*/  UMOV UR5, 0x3de5db65 ;  /* 0x3de5db6500057882 */ /* 0x000fe20000000000 */
[----:B------:R-:W-:Y:S01]  /*2140*/  IMAD.MOV.U32 R8, RZ, RZ, -0x3e107ad8 ;  /* 0xc1ef8528ff087424 */ /* 0x000fe200078e00ff */
[----:B------:R-:W-:Y:S01]  /*2150*/  UMOV UR8, 0x69ace392 ;  /* 0x69ace39200087882 */ /* 0x000fe20000000000 */
[----:B------:R-:W-:Y:S01]  /*2160*/  IMAD.MOV.U32 R9, RZ, RZ, 0x3e21eea7 ;  /* 0x3e21eea7ff097424 */ /* 0x000fe200078e00ff */
[C---:B------:R-:W-:Y:S01]  /*2170*/  DFMA R18, R14.reuse, UR4, -R18 ;  /* 0x000000040e127c2b */ /* 0x040fe20008000812 */
[----:B------:R-:W0:Y:S01]  /*2180*/  MUFU.RSQ64H R7, R13 ;  /* 0x0000000d00077308 */ /* 0x000e220000001c00 */
[----:B------:R-:W-:Y:S01]  /*2190*/  UMOV UR4, 0x20fd8164 ;  /* 0x20fd816400047882 */ /* 0x000fe20000000000 */
[----:B------:R-:W-:Y:S01]  /*21a0*/  UMOV UR5, 0x3da8ff83 ;  /* 0x3da8ff8300057882 */ /* 0x000fe20000000000 */
[----:B------:R-:W-:Y:S01]  /*21b0*/  UMOV UR9, 0x3ec71de3 ;  /* 0x3ec71de300097882 */ /* 0x000fe20000000000 */
[C---:B------:R-:W-:Y:S01]  /*21c0*/  DFMA R8, R14.reuse, -UR4, R8 ;  /* 0x800000040e087c2b */ /* 0x040fe20008000008 */
[----:B------:R-:W-:Y:S01]  /*21d0*/  UMOV UR4, 0x8e06e6d9 ;  /* 0x8e06e6d900047882 */ /* 0x000fe20000000000 */
[----:B------:R-:W-:Y:S01]  /*21e0*/  UMOV UR5, 0x3e927e4f ;  /* 0x3e927e4f00057882 */ /* 0x000fe20000000000 */
[----:B------:R-:W-:Y:S01]  /*21f0*/  DFMA R18, R14, R18, UR8 ;  /* 0x000000080e127e2b */ /* 0x000fe20008000012 */
[----:B------:R-:W-:Y:S01]  /*2200*/  VIADD R6, R13, 0xfcb00000 ;  /* 0xfcb000000d067836 */ /* 0x000fe20000000000 */
[----:B------:R-:W-:Y:S01]  /*2210*/  UMOV UR8, 0x19db62a1 ;  /* 0x19db62a100087882 */ /* 0x000fe20000000000 */
[----:B------:R-:W-:Y:S01]  /*2220*/  UMOV UR9, 0x3f2a01a0 ;  /* 0x3f2a01a000097882 */ /* 0x000fe20000000000 */
[----:B------:R-:W-:-:S02]  /*2230*/  HFMA2.MMA R24, -RZ, RZ, 0, 0 ;  /* 0x00000000ff187435 */ /* 0x000fc400000001ff */
[C---:B------:R-:W-:Y:S01]  /*2240*/  DFMA R8, R14.reuse, R8, -UR4 ;  /* 0x800000040e087e2b */ /* 0x040fe20008000008 */
[----:B------:R-:W-:Y:S01]  /*2250*/  UMOV UR4, 0x19ddbce9 ;  /* 0x19ddbce900047882 */ /* 0x000fe20000000000 */
[----:B------:R-:W-:Y:S01]  /*2260*/  UMOV UR5, 0x3efa01a0 ;  /* 0x3efa01a000057882 */ /* 0x000fe20000000000 */
[----:B------:R-:W-:Y:S01]  /*2270*/  DFMA R18, R14, R18, -UR8 ;  /* 0x800000080e127e2b */ /* 0x000fe20008000012 */
[----:B------:R-:W-:Y:S01]  /*2280*/  UMOV UR8, 0x11110818 ;  /* 0x1111081800087882 */ /* 0x000fe20000000000 */
[----:B0-----:R-:W-:Y:S01]  /*2290*/  DMUL R20, R6, R6 ;  /* 0x0000000606147228 */ /* 0x001fe20000000000 */
[----:B------:R-:W-:Y:S01]  /*22a0*/  UMOV UR9, 0x3f811111 ;  /* 0x3f81111100097882 */ /* 0x000fe20000000000 */
[----:B------:R-:W-:Y:S01]  /*22b0*/  IMAD.MOV.U32 R25, RZ, RZ, 0x3fd80000 ;  /* 0x3fd80000ff197424 */ /* 0x000fe200078e00ff */
[C---:B------:R-:W-:Y:S01]  /*22c0*/  DFMA R8, R14.reuse, R8, UR4 ;  /* 0x000000040e087e2b */ /* 0x040fe20008000008 */
[----:B------:R-:W-:Y:S01]  /*22d0*/  UMOV UR4, 0x16c15d47 ;  /* 0x16c15d4700047882 */ /* 0x000fe20000000000 */
[----:B------:R-:W-:Y:S01]  /*22e0*/  UMOV UR5, 0x3f56c16c ;  /* 0x3f56c16c00057882 */ /* 0x000fe20000000000 */
[----:B------:R-:W-:Y:S01]  /*22f0*/  DFMA R22, R14, R18, UR8 ;  /* 0x000000080e167e2b */ /* 0x000fe20008000012 */
[----:B------:R-:W-:Y:S01]  /*2300*/  UMOV UR8, 0x55555554 ;  /* 0x5555555400087882 */ /* 0x000fe20000000000 */
[----:B------:R-:W-:Y:S01]  /*2310*/  DFMA R18, R12, -R20, 1 ;  /* 0x3ff000000c12742b */ /* 0x000fe20000000814 */
[----:B------:R-:W-:Y:S01]  /*2320*/  UMOV UR9, 0x3fc55555 ;  /* 0x3fc5555500097882 */ /* 0x000fe20000000000 */
[----:B------:R-:W-:Y:S01]  /*2330*/  LOP3.LUT R2, R0, 0x1, RZ, 0xc0, !PT ;  /* 0x0000000100027812 */ /* 0x000fe200078ec0ff */
[C---:B------:R-:W-:Y:S01]  /*2340*/  DFMA R20, R14.reuse, R8, -UR4 ;  /* 0x800000040e147e2b */ /* 0x040fe20008000008 */
[----:B------:R-:W-:Y:S01]  /*2350*/  UMOV UR4, 0x55555551 ;  /* 0x5555555100047882 */ /* 0x000fe20000000000 */
[----:B------:R-:W-:Y:S01]  /*2360*/  UMOV UR5, 0x3fa55555 ;  /* 0x3fa5555500057882 */ /* 0x000fe20000000000 */
[----:B------:R-:W-:Y:S01]  /*2370*/  DFMA R22, R14, R22, -UR8 ;  /* 0x800000080e167e2b */ /* 0x000fe20008000016 */
[----:B------:R-:W-:Y:S01]  /*2380*/  ISETP.NE.U32.AND P0, PT, R2, 0x1, PT ;  /* 0x000000010200780c */ /* 0x000fe20003f05070 */
[----:B------:R-:W-:Y:S01]  /*2390*/  DFMA R8, R18, R24, 0.5 ;  /* 0x3fe000001208742b */ /* 0x000fe20000000018 */
[----:B------:R-:W-:Y:S01]  /*23a0*/  LOP3.LUT P1, RZ, R0, 0x2, RZ, 0xc0, !PT ;  /* 0x0000000200ff7812 */ /* 0x000fe2000782c0ff */
[----:B------:R-:W-:Y:S01]  /*23b0*/  DMUL R18, R6, R18 ;  /* 0x0000001206127228 */ /* 0x000fe20000000000 */
[----:B------:R-:W-:Y:S01]  /*23c0*/  BSSY B0, `(.L_x_57) ;  /* 0x000001a000007945 */ /* 0x000fe20003800000 */
[----:B------:R-:W-:-:S02]  /*23d0*/  DFMA R20, R14, R20, UR4 ;  /* 0x000000040e147e2b */ /* 0x000fc40008000014 */
[----:B------:R-:W-:-:S04]  /*23e0*/  DFMA R22, R14, R22, RZ ;  /* 0x000000160e16722b */ /* 0x000fc800000000ff */
[----:B------:R-:W-:Y:S02]  /*23f0*/  DFMA R8, R8, R18, R6 ;  /* 0x000000120808722b */ /* 0x000fe40000000006 */
[----:B------:R-:W-:Y:S02]  /*2400*/  DFMA R20, R14, R20, -0.5 ;  /* 0xbfe000000e14742b */ /* 0x000fe40000000014 */
[----:B------:R-:W-:-:S04]  /*2410*/  DFMA R16, R22, R16, R16 ;  /* 0x000000101610722b */ /* 0x000fc80000000010 */
[----:B------:R-:W-:Y:S02]  /*2420*/  DMUL R18, R12, R8 ;  /* 0x000000080c127228 */ /* 0x000fe40000000000 */
[----:B------:R-:W-:Y:S01]  /*2430*/  DFMA R14, R14, R20, 1 ;  /* 0x3ff000000e0e742b */ /* 0x000fe20000000014 */
[----:B------:R-:W-:Y:S01]  /*2440*/  VIADD R25, R9, 0xfff00000 ;  /* 0xfff0000009197836 */ /* 0x000fe20000000000 */
[----:B------:R-:W-:Y:S02]  /*2450*/  MOV R24, R8 ;  /* 0x0000000800187202 */ /* 0x000fe40000000f00 */
[----:B------:R-:W-:Y:S01]  /*2460*/  @!P0 LOP3.LUT R21, R17, 0x80000000, RZ, 0x3c, !PT ;  /* 0x8000000011158812 */ /* 0x000fe200078e3cff */
[----:B------:R-:W-:Y:S01]  /*2470*/  @!P0 IMAD.MOV.U32 R20, RZ, RZ, R16 ;  /* 0x000000ffff148224 */ /* 0x000fe200078e0010 */
[----:B------:R-:W-:-:S04]  /*2480*/  DFMA R22, R18, -R18, R12 ;  /* 0x800000121216722b */ /* 0x000fc8000000000c */
[----:B------:R-:W-:Y:S01]  /*2490*/  @!P0 MOV R16, R14 ;  /* 0x0000000e00108202 */ /* 0x000fe20000000f00 */
[----:B------:R-:W-:Y:S02]  /*24a0*/  @!P0 IMAD.MOV.U32 R17, RZ, RZ, R15 ;  /* 0x000000ffff118224 */ /* 0x000fe400078e000f */
[----:B------:R-:W-:Y:S02]  /*24b0*/  @!P0 IMAD.MOV.U32 R14, RZ, RZ, R20 ;  /* 0x000000ffff0e8224 */ /* 0x000fe400078e0014 */
[----:B------:R-:W-:Y:S01]  /*24c0*/  @!P0 IMAD.MOV.U32 R15, RZ, RZ, R21 ;  /* 0x000000ffff0f8224 */ /* 0x000fe200078e0015 */
[----:B------:R-:W-:Y:S01]  /*24d0*/  ISETP.GE.U32.AND P0, PT, R6, 0x7ca00000, PT ;  /* 0x7ca000000600780c */ /* 0x000fe20003f06070 */
[----:B------:R-:W-:Y:S01]  /*24e0*/  DFMA R20, R22, R24, R18 ;  /* 0x000000181614722b */ /* 0x000fe20000000012 */
[----:B------:R-:W-:Y:S02]  /*24f0*/  @P1 LOP3.LUT R27, R17, 0x80000000, RZ, 0x3c, !PT ;  /* 0x80000000111b1812 */ /* 0x000fe400078e3cff */
[----:B------:R-:W-:-:S03]  /*2500*/  @P1 LOP3.LUT R5, R15, 0x80000000, RZ, 0x3c, !PT ;  /* 0x800000000f051812 */ /* 0x000fc600078e3cff */
[----:B------:R-:W-:Y:S02]  /*2510*/  @P1 IMAD.MOV.U32 R17, RZ, RZ, R27 ;  /* 0x000000ffff111224 */ /* 0x000fe400078e001b */
[----:B------:R-:W-:-:S04]  /*2520*/  @P1 IMAD.MOV.U32 R15, RZ, RZ, R5 ;  /* 0x000000ffff0f1224 */ /* 0x000fc800078e0005 */
[----:B------:R-:W-:Y:S05]  /*2530*/  @!P0 BRA `(.L_x_58) ;  /* 0x0000000000088947 */ /* 0x000fea0003800000 */
[----:B------:R-:W-:-:S07]  /*2540*/  MOV R0, 0x2560 ;  /* 0x0000256000007802 */ /* 0x000fce0000000f00 */
[----:B------:R-:W-:Y:S05]  /*2550*/  CALL.REL.NOINC `($__internal_4_$__cuda_sm20_dsqrt_rn_f64_mediumpath_v1) ;  /* 0x00000008001c7944 */ /* 0x000fea0003c00000 */
.L_x_58:
[----:B------:R-:W-:Y:S05]  /*2560*/  BSYNC B0 ;  /* 0x0000000000007941 */ /* 0x000fea0003800000 */
.L_x_57:
[----:B------:R-:W0:Y:S01]  /*2570*/  LDC.64 R6, c[0x0][0x228] ;  /* 0x00008a00ff067b82 */ /* 0x000e220000000a00 */
[C---:B------:R-:W-:Y:S02]  /*2580*/  DMUL R14, R20.reuse, R14 ;  /* 0x0000000e140e7228 */ /* 0x040fe40000000000 */
[----:B------:R-:W-:Y:S01]  /*2590*/  DMUL R16, R20, R16 ;  /* 0x0000001014107228 */ /* 0x000fe20000000000 */
[----:B0-----:R-:W-:Y:S02]  /*25a0*/  LEA.HI R5, P0, R7, R6, RZ, 0x1 ;  /* 0x0000000607057211 */ /* 0x001fe400078108ff */
[----:B------:R-:W-:-:S03]  /*25b0*/  LOP3.LUT R2, R6, 0x1, RZ, 0xc0, !PT ;  /* 0x0000000106027812 */ /* 0x000fc600078ec0ff */
[----:B------:R-:W-:Y:S01]  /*25c0*/  IMAD.X R0, RZ, RZ, R7, P0 ;  /* 0x000000ffff007224 */ /* 0x000fe200000e0607 */
[----:B------:R-:W-:-:S04]  /*25d0*/  ISETP.NE.U32.AND P1, PT, R2, 0x1, PT ;  /* 0x000000010200780c */ /* 0x000fc80003f25070 */
[--C-:B------:R-:W-:Y:S02]  /*25e0*/  SHF.R.S64 R5, R5, 0x1, R0.reuse ;  /* 0x0000000105057819 */ /* 0x100fe40000001000 */
[----:B------:R-:W-:Y:S02]  /*25f0*/  SHF.R.S32.HI R0, RZ, 0x1, R0 ;  /* 0x00000001ff007819 */ /* 0x000fe40000011400 */
[C---:B------:R-:W-:Y:S02]  /*2600*/  ISETP.GE.U32.AND P0, PT, R4.reuse, R5, PT ;  /* 0x000000050400720c */ /* 0x040fe40003f06070 */
[----:B------:R-:W-:Y:S02]  /*2610*/  ISETP.NE.U32.AND.EX P1, PT, RZ, RZ, PT, P1 ;  /* 0x000000ffff00720c */ /* 0x000fe40003f25110 */
[----:B------:R-:W-:Y:S01]  /*2620*/  ISETP.GE.AND.EX P0, PT, R3, R0, PT, P0 ;  /* 0x000000000300720c */ /* 0x000fe20003f06300 */
[----:B------:R-:W-:Y:S01]  /*2630*/  IMAD R0, R11, R6, RZ ;  /* 0x000000060b007224 */ /* 0x000fe200078e02ff */
[----:B------:R-:W-:-:S02]  /*2640*/  SHF.L.U64.HI R5, R4, 0x1, R3 ;  /* 0x0000000104057819 */ /* 0x000fc40000010203 */
[----:B------:R-:W-:Y:S01]  /*2650*/  SHF.L.U32 R4, R4, 0x1, RZ ;  /* 0x0000000104047819 */ /* 0x000fe200000006ff */
[----:B------:R-:W-:-:S04]  /*2660*/  IMAD R11, R10, R7, R0 ;  /* 0x000000070a0b7224 */ /* 0x000fc800078e0200 */
[----:B------:R-:W-:-:S04]  /*2670*/  IMAD.WIDE.U32 R2, R10, R6, R4 ;  /* 0x000000060a027225 */ /* 0x000fc800078e0004 */
[----:B------:R-:W-:Y:S01]  /*2680*/  IMAD.IADD R13, R3, 0x1, R11 ;  /* 0x00000001030d7824 */ /* 0x000fe200078e020b */
[----:B------:R-:W-:Y:S06]  /*2690*/  @!P0 BRA P1, `(.L_x_59) ;  /* 0x0000000000488947 */ /* 0x000fec0000800000 */
[----:B------:R-:W-:-:S04]  /*26a0*/  ISETP.GE.U32.AND P0, PT, R4, R6, PT ;  /* 0x000000060400720c */ /* 0x000fc80003f06070 */
[----:B------:R-:W-:-:S13]  /*26b0*/  ISETP.GE.AND.EX P0, PT, R5, R7, PT, P0 ;  /* 0x000000070500720c */ /* 0x000fda0003f06300 */
[----:B------:R-:W-:Y:S05]  /*26c0*/  @P0 EXIT ;  /* 0x000000000000094d */ /* 0x000fea0003800000 */
[----:B------:R-:W0:Y:S01]  /*26d0*/  LDC.64 R8, c[0x0][0x240] ;  /* 0x00009000ff087b82 */ /* 0x000e220000000a00 */
[----:B------:R-:W-:Y:S01]  /*26e0*/  IADD3 R3, P1, R4, 0x1, RZ ;  /* 0x0000000104037810 */ /* 0x000fe20007f3e0ff */
[----:B------:R-:W-:-:S03]  /*26f0*/  ULDC.64 UR4, c[0x0][0x210] ;  /* 0x0000840000047ab9 */ /* 0x000fc60000000a00 */
[----:B------:R-:W-:Y:S01]  /*2700*/  ISETP.GE.U32.AND P0, PT, R3, R6, PT ;  /* 0x000000060300720c */ /* 0x000fe20003f06070 */
[----:B------:R-:W-:Y:S01]  /*2710*/  IMAD.X R0, RZ, RZ, R5, P1 ;  /* 0x000000ffff007224 */ /* 0x000fe200008e0605 */
[----:B------:R-:W-:Y:S01]  /*2720*/  LEA R4, P1, R2, UR4, 0x3 ;  /* 0x0000000402047c11 */ /* 0x000fe2000f8218ff */
[----:B------:R-:W0:Y:S03]  /*2730*/  LDC.64 R10, c[0x0][0x238] ;  /* 0x00008e00ff0a7b82 */ /* 0x000e260000000a00 */
[----:B------:R-:W-:Y:S02]  /*2740*/  ISETP.GE.AND.EX P0, PT, R0, R7, PT, P0 ;  /* 0x000000070000720c */ /* 0x000fe40003f06300 */
[----:B------:R-:W-:Y:S01]  /*2750*/  LEA.HI.X R5, R2, UR5, R13, 0x3, P1 ;  /* 0x0000000502057c11 */ /* 0x000fe200088f1c0d */
[----:B0-----:R-:W-:-:S07]  /*2760*/  DFMA R14, R14, R8, R10 ;  /* 0x000000080e0e722b */ /* 0x001fce000000000a */
[----:B------:R0:W-:Y:S03]  /*2770*/  STG.E.64 desc[UR6][R4.64], R14 ;  /* 0x0000000e04007986 */ /* 0x0001e6000c101b06 */
[----:B------:R-:W-:Y:S05]  /*2780*/  @P0 EXIT ;  /* 0x000000000000094d */ /* 0x000fea0003800000 */
[----:B------:R-:W-:-:S07]  /*2790*/  DFMA R16, R16, R8, R10 ;  /* 0x000000081010722b */ /* 0x000fce000000000a */
[----:B------:R-:W-:Y:S01]  /*27a0*/  STG.E.64 desc[UR6][R4.64+0x8], R16 ;  /* 0x0000081004007986 */ /* 0x000fe2000c101b06 */
[----:B------:R-:W-:Y:S05]  /*27b0*/  EXIT ;  /* 0x000000000000794d */ /* 0x000fea0003800000 */
.L_x_59:
[----:B------:R-:W0:Y:S01]  /*27c0*/  LDC.64 R4, c[0x0][0x238] ;  /* 0x00008e00ff047b82 */ /* 0x000e220000000a00 */
[----:B------:R-:W-:Y:S02]  /*27d0*/  ULDC.64 UR4, c[0x0][0x240] ;  /* 0x0000900000047ab9 */ /* 0x000fe40000000a00 */
[--C-:B0-----:R-:W-:Y:S02]  /*27e0*/  DFMA R14, R14, UR4, R4.reuse ;  /* 0x000000040e0e7c2b */ /* 0x101fe40008000004 */
[----:B------:R-:W-:Y:S01]  /*27f0*/  DFMA R4, R16, UR4, R4 ;  /* 0x0000000410047c2b */ /* 0x000fe20008000004 */
[----:B------:R-:W-:Y:S02]  /*2800*/  ULDC.64 UR4, c[0x0][0x210] ;  /* 0x0000840000047ab9 */ /* 0x000fe40000000a00 */
[----:B------:R-:W-:-:S04]  /*2810*/  LEA R6, P0, R2, UR4, 0x3 ;  /* 0x0000000402067c11 */ /* 0x000fc8000f8018ff */
[----:B------:R-:W-:Y:S01]  /*2820*/  LEA.HI.X R7, R2, UR5, R13, 0x3, P0 ;  /* 0x0000000502077c11 */ /* 0x000fe200080f1c0d */
[----:B------:R-:W-:Y:S01]  /*2830*/  IMAD.MOV.U32 R8, RZ, RZ, R14 ;  /* 0x000000ffff087224 */ /* 0x000fe200078e000e */
[----:B------:R-:W-:Y:S01]  /*2840*/  MOV R9, R15 ;  /* 0x0000000f00097202 */ /* 0x000fe20000000f00 */
[----:B------:R-:W-:Y:S02]  /*2850*/  IMAD.MOV.U32 R10, RZ, RZ, R4 ;  /* 0x000000ffff0a7224 */ /* 0x000fe400078e0004 */
[----:B------:R-:W-:-:S05]  /*2860*/  IMAD.MOV.U32 R11, RZ, RZ, R5 ;  /* 0x000000ffff0b7224 */ /* 0x000fca00078e0005 */
[----:B------:R-:W-:Y:S01]  /*2870*/  STG.E.128 desc[UR6][R6.64], R8 ;  /* 0x0000000806007986 */ /* 0x000fe2000c101d06 */
[----:B------:R-:W-:Y:S05]  /*2880*/  EXIT ;  /* 0x000000000000794d */ /* 0x000fea0003800000 */
        .weak           $__internal_3_$__cuda_sm20_div_s64
        .type           $__internal_3_$__cuda_sm20_div_s64,@function
        .size           $__internal_3_$__cuda_sm20_div_s64,($__internal_4_$__cuda_sm20_dsqrt_rn_f64_mediumpath_v1 - $__internal_3_$__cuda_sm20_div_s64)
$__internal_3_$__cuda_sm20_div_s64:
        /* <DEDUP_REMOVED lines=8> */
[----:B0-----:R-:W-:-:S06]  /*2910*/  VIADD R2, R8, 0x1ffffffe ;  /* 0x1ffffffe08027836 */ /* 0x001fcc0000000000 */
[----:B------:R-:W0:Y:S02]  /*2920*/  F2I.U64.TRUNC R2, R2 ;  /* 0x0000000200027311 */ /* 0x000e24000020d800 */
[----:B0-----:R-:W-:-:S04]  /*2930*/  IMAD.WIDE.U32 R6, R2, UR4, RZ ;  /* 0x0000000402067c25 */ /* 0x001fc8000f8e00ff */
[----:B------:R-:W-:Y:S01]  /*2940*/  IMAD R7, R2, UR5, R7 ;  /* 0x0000000502077c24 */ /* 0x000fe2000f8e0207 */
[----:B------:R-:W-:-:S03]  /*2950*/  IADD3 R9, P0, RZ, -R6, RZ ;  /* 0x80000006ff097210 */ /* 0x000fc60007f1e0ff */
[----:B------:R-:W-:Y:S02]  /*2960*/  IMAD R7, R3, UR4, R7 ;  /* 0x0000000403077c24 */ /* 0x000fe4000f8e0207 */
[----:B------:R-:W-:-:S03]  /*2970*/  IMAD.HI.U32 R6, R2, R9, RZ ;  /* 0x0000000902067227 */ /* 0x000fc600078e00ff */
[----:B------:R-:W-:Y:S01]  /*2980*/  IADD3.X R11, RZ, ~R7, RZ, P0, !PT ;  /* 0x80000007ff0b7210 */ /* 0x000fe200007fe4ff */
[----:B------:R-:W-:-:S04]  /*2990*/  IMAD.MOV.U32 R7, RZ, RZ, R2 ;  /* 0x000000ffff077224 */ /* 0x000fc800078e0002 */
[----:B------:R-:W-:-:S04]  /*29a0*/  IMAD.WIDE.U32 R6, P0, R2, R11, R6 ;  /* 0x0000000b02067225 */ /* 0x000fc80007800006 */
[C---:B------:R-:W-:Y:S02]  /*29b0*/  IMAD R13, R3.reuse, R11, RZ ;  /* 0x0000000b030d7224 */ /* 0x040fe400078e02ff */
[----:B------:R-:W-:-:S04]  /*29c0*/  IMAD.HI.U32 R6, P1, R3, R9, R6 ;  /* 0x0000000903067227 */ /* 0x000fc80007820006 */
[----:B------:R-:W-:Y:S01]  /*29d0*/  IMAD.HI.U32 R11, R3, R11, RZ ;  /* 0x0000000b030b7227 */ /* 0x000fe200078e00ff */
[----:B------:R-:W-:-:S03]  /*29e0*/  IADD3 R7, P2, R13, R6, RZ ;  /* 0x000000060d077210 */ /* 0x000fc60007f5e0ff */
[----:B------:R-:W-:Y:S01]  /*29f0*/  IMAD.X R6, R11, 0x1, R3, P0 ;  /* 0x000000010b067824 */ /* 0x000fe200000e0603 */
[----:B------:R-:W-:Y:S01]  /*2a00*/  IADD3 R11, P4, RZ, -R4, RZ ;  /* 0x80000004ff0b7210 */ /* 0x000fe20007f9e0ff */
[----:B------:R-:W-:-:S03]  /*2a10*/  IMAD.WIDE.U32 R2, R7, UR4, RZ ;  /* 0x0000000407027c25 */ /* 0x000fc6000f8e00ff */
[----:B------:R-:W-:Y:S01]  /*2a20*/  IADD3.X R9, RZ, RZ, R6, P2, P1 ;  /* 0x000000ffff097210 */ /* 0x000fe200017e2406 */
[----:B------:R-:W-:Y:S01]  /*2a30*/  IMAD R6, R7, UR5, R3 ;  /* 0x0000000507067c24 */ /* 0x000fe2000f8e0203 */
[----:B------:R-:W-:Y:S02]  /*2a40*/  IADD3 R3, P0, RZ, -R2, RZ ;  /* 0x80000002ff037210 */ /* 0x000fe40007f1e0ff */
[----:B------:R-:W-:Y:S01]  /*2a50*/  SEL R11, R11, R4, !P3 ;  /* 0x000000040b0b7207 */ /* 0x000fe20005800000 */
[----:B------:R-:W-:Y:S02]  /*2a60*/  IMAD R2, R9, UR4, R6 ;  /* 0x0000000409027c24 */ /* 0x000fe4000f8e0206 */
[----:B------:R-:W-:-:S04]  /*2a70*/  IMAD.HI.U32 R6, R7, R3, RZ ;  /* 0x0000000307067227 */ /* 0x000fc800078e00ff */
[----:B------:R-:W-:-:S04]  /*2a80*/  IMAD.X R2, RZ, RZ, ~R2, P0 ;  /* 0x000000ffff027224 */ /* 0x000fc800000e0e02 */
[----:B------:R-:W-:-:S04]  /*2a90*/  IMAD.WIDE.U32 R6, P0, R7, R2, R6 ;  /* 0x0000000207067225 */ /* 0x000fc80007800006 */
[----:B------:R-:W-:Y:S01]  /*2aa0*/  IMAD.HI.U32 R7, P1, R9, R3, R6 ;  /* 0x0000000309077227 */ /* 0x000fe20007820006 */
[----:B------:R-:W-:-:S03]  /*2ab0*/  IADD3.X R3, RZ, ~R5, RZ, P4, !PT ;  /* 0x80000005ff037210 */ /* 0x000fc600027fe4ff */
[-C--:B------:R-:W-:Y:S01]  /*2ac0*/  IMAD R6, R9, R2.reuse, RZ ;  /* 0x0000000209067224 */ /* 0x080fe200078e02ff */
[----:B------:R-:W-:Y:S01]  /*2ad0*/  SEL R10, R3, R5, !P3 ;  /* 0x00000005030a7207 */ /* 0x000fe20005800000 */
[----:B------:R-:W-:-:S03]  /*2ae0*/  IMAD.HI.U32 R2, R9, R2, RZ ;  /* 0x0000000209027227 */ /* 0x000fc600078e00ff */
[----:B------:R-:W-:Y:S01]  /*2af0*/  IADD3 R7, P2, R6, R7, RZ ;  /* 0x0000000706077210 */ /* 0x000fe20007f5e0ff */
[----:B------:R-:W-:Y:S02]  /*2b00*/  IMAD.X R9, R2, 0x1, R9, P0 ;  /* 0x0000000102097824 */ /* 0x000fe400000e0609 */
[----:B------:R-:W-:Y:S02]  /*2b10*/  IMAD.MOV.U32 R3, RZ, RZ, RZ ;  /* 0x000000ffff037224 */ /* 0x000fe400078e00ff */
[----:B------:R-:W-:Y:S01]  /*2b20*/  IMAD.HI.U32 R2, R7, R11, RZ ;  /* 0x0000000b07027227 */ /* 0x000fe200078e00ff */
[----:B------:R-:W-:-:S03]  /*2b30*/  IADD3.X R9, RZ, RZ, R9, P2, P1 ;  /* 0x000000ffff097210 */ /* 0x000fc600017e2409 */
[----:B------:R-:W-:-:S04]  /*2b40*/  IMAD.WIDE.U32 R2, R7, R10, R2 ;  /* 0x0000000a07027225 */ /* 0x000fc800078e0002 */
[C---:B------:R-:W-:Y:S02]  /*2b50*/  IMAD R7, R9.reuse, R10, RZ ;  /* 0x0000000a09077224 */ /* 0x040fe400078e02ff */
[----:B------:R-:W-:-:S04]  /*2b60*/  IMAD.HI.U32 R2, P0, R9, R11, R2 ;  /* 0x0000000b09027227 */ /* 0x000fc80007800002 */
[----:B------:R-:W-:Y:S01]  /*2b70*/  IMAD.HI.U32 R6, R9, R10, RZ ;  /* 0x0000000a09067227 */ /* 0x000fe200078e00ff */
[----:B------:R-:W-:-:S03]  /*2b80*/  IADD3 R7, P1, R7, R2, RZ ;  /* 0x0000000207077210 */ /* 0x000fc60007f3e0ff */
[----:B------:R-:W-:Y:S02]  /*2b90*/  IMAD.X R6, RZ, RZ, R6, P0 ;  /* 0x000000ffff067224 */ /* 0x000fe400000e0606 */
        /* <DEDUP_REMOVED lines=8> */
[----:B------:R-:W-:Y:S01]  /*2c20*/  IADD3 R8, P1, R11, -UR4, RZ ;  /* 0x800000040b087c10 */ /* 0x000fe2000ff3e0ff */
[----:B------:R-:W-:-:S03]  /*2c30*/  IMAD.X R3, RZ, RZ, R6, P2 ;  /* 0x000000ffff037224 */ /* 0x000fc600010e0606 */
[C---:B------:R-:W-:Y:S02]  /*2c40*/  ISETP.GE.U32.AND.EX P0, PT, R10.reuse, UR5, PT, P0 ;  /* 0x000000050a007c0c */ /* 0x040fe4000bf06100 */
[----:B------:R-:W-:Y:S02]  /*2c50*/  IADD3.X R9, R10, ~UR5, RZ, P1, !PT ;  /* 0x800000050a097c10 */ /* 0x000fe40008ffe4ff */
[----:B------:R-:W-:Y:S02]  /*2c60*/  SEL R8, R8, R11, P0 ;  /* 0x0000000b08087207 */ /* 0x000fe40000000000 */
[----:B------:R-:W-:Y:S02]  /*2c70*/  SEL R7, R2, R7, P0 ;  /* 0x0000000702077207 */ /* 0x000fe40000000000 */
[----:B------:R-:W-:Y:S02]  /*2c80*/  SEL R9, R9, R10, P0 ;  /* 0x0000000a09097207 */ /* 0x000fe40000000000 */
[----:B------:R-:W-:-:S02]  /*2c90*/  ISETP.GE.U32.AND P1, PT, R8, UR4, PT ;  /* 0x0000000408007c0c */ /* 0x000fc4000bf26070 */
[----:B------:R-:W-:Y:S02]  /*2ca0*/  SEL R6, R3, R6, P0 ;  /* 0x0000000603067207 */ /* 0x000fe40000000000 */
[----:B------:R-:W-:Y:S02]  /*2cb0*/  IADD3 R10, P2, R7, 0x1, RZ ;  /* 0x00000001070a7810 */ /* 0x000fe40007f5e0ff */
[----:B------:R-:W-:Y:S02]  /*2cc0*/  ISETP.GE.U32.AND.EX P0, PT, R9, UR5, PT, P1 ;  /* 0x0000000509007c0c */ /* 0x000fe4000bf06110 */
[----:B------:R-:W-:Y:S01]  /*2cd0*/  LOP3.LUT R2, R5, UR11, RZ, 0x3c, !PT ;  /* 0x0000000b05027c12 */ /* 0x000fe2000f8e3cff */
[----:B------:R-:W-:Y:S01]  /*2ce0*/  IMAD.X R11, RZ, RZ, R6, P2 ;  /* 0x000000ffff0b7224 */ /* 0x000fe200010e0606 */
[----:B------:R-:W-:Y:S02]  /*2cf0*/  SEL R10, R10, R7, P0 ;  /* 0x000000070a0a7207 */ /* 0x000fe40000000000 */
[----:B------:R-:W-:-:S02]  /*2d00*/  ISETP.GE.AND P1, PT, R2, RZ, PT ;  /* 0x000000ff0200720c */ /* 0x000fc40003f26270 */
[----:B------:R-:W-:Y:S02]  /*2d10*/  SEL R11, R11, R6, P0 ;  /* 0x000000060b0b7207 */ /* 0x000fe40000000000 */
[-C--:B------:R-:W-:Y:S02]  /*2d20*/  IADD3 R3, P2, RZ, -R10.reuse, RZ ;  /* 0x8000000aff037210 */ /* 0x080fe40007f5e0ff */
[----:B------:R-:W-:Y:S02]  /*2d30*/  ISETP.NE.U32.AND P0, PT, RZ, UR6, PT ;  /* 0x00000006ff007c0c */ /* 0x000fe4000bf05070 */
[-C--:B------:R-:W-:Y:S02]  /*2d40*/  IADD3.X R2, RZ, ~R11.reuse, RZ, P2, !PT ;  /* 0x8000000bff027210 */ /* 0x080fe400017fe4ff */
[----:B------:R-:W-:Y:S01]  /*2d50*/  SEL R10, R3, R10, !P1 ;  /* 0x0000000a030a7207 */ /* 0x000fe20004800000 */
[----:B------:R-:W-:Y:S01]  /*2d60*/  IMAD.MOV.U32 R3, RZ, RZ, 0x0 ;  /* 0x00000000ff037424 */ /* 0x000fe200078e00ff */
[----:B------:R-:W-:Y:S01]  /*2d70*/  SEL R11, R2, R11, !P1 ;  /* 0x0000000b020b7207 */ /* 0x000fe20004800000 */
[----:B------:R-:W-:Y:S01]  /*2d80*/  IMAD.MOV.U32 R2, RZ, RZ, R0 ;  /* 0x000000ffff027224 */ /* 0x000fe200078e0000 */
[----:B------:R-:W-:-:S04]  /*2d90*/  ISETP.NE.AND.EX P0, PT, RZ, UR11, PT, P0 ;  /* 0x0000000bff007c0c */ /* 0x000fc8000bf05300 */
[----:B------:R-:W-:Y:S02]  /*2da0*/  SEL R10, R10, 0xffffffff, P0 ;  /* 0xffffffff0a0a7807 */ /* 0x000fe40000000000 */
[----:B------:R-:W-:Y:S01]  /*2db0*/  SEL R11, R11, 0xffffffff, P0 ;  /* 0xffffffff0b0b7807 */ /* 0x000fe20000000000 */
[----:B------:R-:W-:Y:S06]  /*2dc0*/  RET.REL.NODEC R2 `(_ZN2at6native54_GLOBAL__N__f6d41790_21_PhiloxDistribution_cu_0636f2c123philox_multi_key_kernelIdZZZZNS0_20_philox_normal_cuda_ERNS_6TensorERKS3_ddENKUlvE_clEvENKUlvE_clEvENKUlvE_clEvEUlmmE_ZZZNS0_20_philox_normal_cuda_ES4_S6_ddENKS7_clEvENKS8_clEvEUldE_EEvPT_PKmllT0_T1_16OffsetCalculatorILi1EjLb0EE) ;  /* 0xffffffd0028c7950 */ /* 0x000fec0003c3ffff */
        .weak           $__internal_4_$__cuda_sm20_dsqrt_rn_f64_mediumpath_v1
        .type           $__internal_4_$__cuda_sm20_dsqrt_rn_f64_mediumpath_v1,@function
        .size           $__internal_4_$__cuda_sm20_dsqrt_rn_f64_mediumpath_v1,($_ZN2at6native54_GLOBAL__N__f6d41790_21_PhiloxDistribution_cu_0636f2c123philox_multi_key_kernelIdZZZZNS0_20_philox_normal_cuda_ERNS_6TensorERKS3_ddENKUlvE_clEvENKUlvE_clEvENKUlvE_clEvEUlmmE_ZZZNS0_20_philox_normal_cuda_ES4_S6_ddENKS7_clEvENKS8_clEvEUldE_EEvPT_PKmllT0_T1_16OffsetCalculatorILi1EjLb0EE$__internal_trig_reduction_slowpathd - $__internal_4_$__cuda_sm20_dsqrt_rn_f64_mediumpath_v1)
$__internal_4_$__cuda_sm20_dsqrt_rn_f64_mediumpath_v1:
[----:B------:R-:W-:Y:S01]  /*2dd0*/  ISETP.GE.U32.AND P0, PT, R6, -0x3400000, PT ;  /* 0xfcc000000600780c */ /* 0x000fe20003f06070 */
[----:B------:R-:W-:Y:S01]  /*2de0*/  BSSY B1, `(.L_x_60) ;  /* 0x0000028000017945 */ /* 0x000fe20003800000 */
[----:B------:R-:W-:Y:S01]  /*2df0*/  IMAD.MOV.U32 R24, RZ, RZ, R8 ;  /* 0x000000ffff187224 */ /* 0x000fe200078e0008 */
[----:B------:R-:W-:Y:S01]  /*2e00*/  MOV R6, R12 ;  /* 0x0000000c00067202 */ /* 0x000fe20000000f00 */
[----:B------:R-:W-:Y:S02]  /*2e10*/  IMAD.MOV.U32 R7, RZ, RZ, R13 ;  /* 0x000000ffff077224 */ /* 0x000fe400078e000d */
[----:B------:R-:W-:Y:S02]  /*2e20*/  IMAD.MOV.U32 R8, RZ, RZ, R22 ;  /* 0x000000ffff087224 */ /* 0x000fe400078e0016 */
[----:B------:R-:W-:-:S05]  /*2e30*/  IMAD.MOV.U32 R9, RZ, RZ, R23 ;  /* 0x000000ffff097224 */ /* 0x000fca00078e0017 */
[----:B------:R-:W-:Y:S05]  /*2e40*/  @!P0 BRA `(.L_x_61) ;  /* 0x0000000000208947 */ /* 0x000fea0003800000 */
[----:B------:R-:W-:-:S10]  /*2e50*/  DFMA.RM R8, R8, R24, R18 ;  /* 0x000000180808722b */ /* 0x000fd40000004012 */
[----:B------:R-:W-:-:S04]  /*2e60*/  IADD3 R12, P0, R8, 0x1, RZ ;  /* 0x00000001080c7810 */ /* 0x000fc80007f1e0ff */
[----:B------:R-:W-:-:S06]  /*2e70*/  IADD3.X R13, RZ, R9, RZ, P0, !PT ;  /* 0x00000009ff0d7210 */ /* 0x000fcc00007fe4ff */
[----:B------:R-:W-:-:S08]  /*2e80*/  DFMA.RP R6, -R8, R12, R6 ;  /* 0x0000000c0806722b */ /* 0x000fd00000008106 */
[----:B------:R-:W-:-:S06]  /*2e90*/  DSETP.GT.AND P0, PT, R6, RZ, PT ;  /* 0x000000ff0600722a */ /* 0x000fcc0003f04000 */
[----:B------:R-:W-:Y:S02]  /*2ea0*/  FSEL R8, R12, R8, P0 ;  /* 0x000000080c087208 */ /* 0x000fe40000000000 */
[----:B------:R-:W-:Y:S01]  /*2eb0*/  FSEL R9, R13, R9, P0 ;  /* 0x000000090d097208 */ /* 0x000fe20000000000 */
[----:B------:R-:W-:Y:S06]  /*2ec0*/  BRA `(.L_x_62) ;  /* 0x0000000000647947 */ /* 0x000fec0003800000 */
.L_x_61:
[----:B------:R-:W-:-:S14]  /*2ed0*/  DSETP.NE.AND P0, PT, R6, RZ, PT ;  /* 0x000000ff0600722a */ /* 0x000fdc0003f05000 */
[----:B------:R-:W-:Y:S05]  /*2ee0*/  @!P0 BRA `(.L_x_63) ;  /* 0x0000000000588947 */ /* 0x000fea0003800000 */
[----:B------:R-:W-:-:S13]  /*2ef0*/  ISETP.GE.AND P0, PT, R7, RZ, PT ;  /* 0x000000ff0700720c */ /* 0x000fda0003f06270 */
[----:B------:R-:W-:Y:S02]  /*2f00*/  @!P0 IMAD.MOV.U32 R8, RZ, RZ, 0x0 ;  /* 0x00000000ff088424 */ /* 0x000fe400078e00ff */
[----:B------:R-:W-:Y:S01]  /*2f10*/  @!P0 IMAD.MOV.U32 R9, RZ, RZ, -0x80000 ;  /* 0xfff80000ff098424 */ /* 0x000fe200078e00ff */
[----:B------:R-:W-:Y:S06]  /*2f20*/  @!P0 BRA `(.L_x_62) ;  /* 0x00000000004c8947 */ /* 0x000fec0003800000 */
[----:B------:R-:W-:-:S13]  /*2f30*/  ISETP.GT.AND P0, PT, R7, 0x7fefffff, PT ;  /* 0x7fefffff0700780c */ /* 0x000fda0003f04270 */
[----:B------:R-:W-:Y:S05]  /*2f40*/  @P0 BRA `(.L_x_63) ;  /* 0x0000000000400947 */ /* 0x000fea0003800000 */
[----:B------:R-:W-:Y:S01]  /*2f50*/  DMUL R6, R6, 8.11296384146066816958e+31 ;  /* 0x4690000006067828 */ /* 0x000fe20000000000 */
[----:B------:R-:W-:Y:S01]  /*2f60*/  IMAD.MOV.U32 R8, RZ, RZ, RZ ;  /* 0x000000ffff087224 */ /* 0x000fe200078e00ff */
[----:B------:R-:W-:Y:S01]  /*2f70*/  MOV R18, 0x0 ;  /* 0x0000000000127802 */ /* 0x000fe20000000f00 */
[----:B------:R-:W-:-:S03]  /*2f80*/  IMAD.MOV.U32 R19, RZ, RZ, 0x3fd80000 ;  /* 0x3fd80000ff137424 */ /* 0x000fc600078e00ff */
[----:B------:R-:W0:Y:S02]  /*2f90*/  MUFU.RSQ64H R9, R7 ;  /* 0x0000000700097308 */ /* 0x000e240000001c00 */
[----:B0-----:R-:W-:-:S08]  /*2fa0*/  DMUL R12, R8, R8 ;  /* 0x00000008080c7228 */ /* 0x001fd00000000000 */
[----:B------:R-:W-:-:S08]  /*2fb0*/  DFMA R12, R6, -R12, 1 ;  /* 0x3ff00000060c742b */ /* 0x000fd0000000080c */
[----:B------:R-:W-:Y:S02]  /*2fc0*/  DFMA R18, R12, R18, 0.5 ;  /* 0x3fe000000c12742b */ /* 0x000fe40000000012 */
[----:B------:R-:W-:-:S08]  /*2fd0*/  DMUL R12, R8, R12 ;  /* 0x0000000c080c7228 */ /* 0x000fd00000000000 */
[----:B------:R-:W-:-:S08]  /*2fe0*/  DFMA R12, R18, R12, R8 ;  /* 0x0000000c120c722b */ /* 0x000fd00000000008 */
[----:B------:R-:W-:Y:S02]  /*2ff0*/  DMUL R8, R6, R12 ;  /* 0x0000000c06087228 */ /* 0x000fe40000000000 */
[----:B------:R-:W-:-:S06]  /*3000*/  VIADD R13, R13, 0xfff00000 ;  /* 0xfff000000d0d7836 */ /* 0x000fcc0000000000 */
[----:B------:R-:W-:-:S08]  /*3010*/  DFMA R18, R8, -R8, R6 ;  /* 0x800000080812722b */ /* 0x000fd00000000006 */
[----:B------:R-:W-:-:S10]  /*3020*/  DFMA R8, R12, R18, R8 ;  /* 0x000000120c08722b */ /* 0x000fd40000000008 */
[----:B------:R-:W-:Y:S01]  /*3030*/  VIADD R9, R9, 0xfcb00000 ;  /* 0xfcb0000009097836 */ /* 0x000fe20000000000 */
[----:B------:R-:W-:Y:S06]  /*3040*/  BRA `(.L_x_62) ;  /* 0x0000000000047947 */ /* 0x000fec0003800000 */
.L_x_63:
[----:B------:R-:W-:-:S11]  /*3050*/  DADD R8, R6, R6 ;  /* 0x0000000006087229 */ /* 0x000fd60000000006 */
.L_x_62:
[----:B------:R-:W-:Y:S05]  /*3060*/  BSYNC B1 ;  /* 0x0000000000017941 */ /* 0x000fea0003800000 */
.L_x_60:
[----:B------:R-:W-:Y:S01]  /*3070*/  IMAD.MOV.U32 R6, RZ, RZ, R0 ;  /* 0x000000ffff067224 */ /* 0x000fe200078e0000 */
[----:B------:R-:W-:Y:S01]  /*3080*/  MOV R20, R8 ;  /* 0x0000000800147202 */ /* 0x000fe20000000f00 */
[----:B------:R-:W-:Y:S02]  /*3090*/  IMAD.MOV.U32 R7, RZ, RZ, 0x0 ;  /* 0x00000000ff077424 */ /* 0x000fe400078e00ff */
[----:B------:R-:W-:Y:S02]  /*30a0*/  IMAD.MOV.U32 R21, RZ, RZ, R9 ;  /* 0x000000ffff157224 */ /* 0x000fe400078e0009 */
[----:B------:R-:W-:Y:S05]  /*30b0*/  RET.REL.NODEC R6 `(_ZN2at6native54_GLOBAL__N__f6d41790_21_PhiloxDistribution_cu_0636f2c123philox_multi_key_kernelIdZZZZNS0_20_philox_normal_cuda_ERNS_6TensorERKS3_ddENKUlvE_clEvENKUlvE_clEvENKUlvE_clEvEUlmmE_ZZZNS0_20_philox_normal_cuda_ES4_S6_ddENKS7_clEvENKS8_clEvEUldE_EEvPT_PKmllT0_T1_16OffsetCalculatorILi1EjLb0EE) ;  /* 0xffffffcc06d07950 */ /* 0x000fea0003c3ffff */
        .type           $_ZN2at6native54_GLOBAL__N__f6d41790_21_PhiloxDistribution_cu_0636f2c123philox_multi_key_kernelIdZZZZNS0_20_philox_normal_cuda_ERNS_6TensorERKS3_ddENKUlvE_clEvENKUlvE_clEvENKUlvE_clEvEUlmmE_ZZZNS0_20_philox_normal_cuda_ES4_S6_ddENKS7_clEvENKS8_clEvEUldE_EEvPT_PKmllT0_T1_16OffsetCalculatorILi1EjLb0EE$__internal_trig_reduction_slowpathd,@function
        .size           $_ZN2at6native54_GLOBAL__N__f6d41790_21_PhiloxDistribution_cu_0636f2c123philox_multi_key_kernelIdZZZZNS0_20_philox_normal_cuda_ERNS_6TensorERKS3_ddENKUlvE_clEvENKUlvE_clEvENKUlvE_clEvEUlmmE_ZZZNS0_20_philox_normal_cuda_ES4_S6_ddENKS7_clEvENKS8_clEvEUldE_EEvPT_PKmllT0_T1_16OffsetCalculatorILi1EjLb0EE$__internal_trig_reduction_slowpathd,(.L_x_170 - $_ZN2at6native54_GLOBAL__N__f6d41790_21_PhiloxDistribution_cu_0636f2c123philox_multi_key_kernelIdZZZZNS0_20_philox_normal_cuda_ERNS_6TensorERKS3_ddENKUlvE_clEvENKUlvE_clEvENKUlvE_clEvEUlmmE_ZZZNS0_20_philox_normal_cuda_ES4_S6_ddENKS7_clEvENKS8_clEvEUldE_EEvPT_PKmllT0_T1_16OffsetCalculatorILi1EjLb0EE$__internal_trig_reduction_slowpathd)
$_ZN2at6native54_GLOBAL__N__f6d41790_21_PhiloxDistribution_cu_0636f2c123philox_multi_key_kernelIdZZZZNS0_20_philox_normal_cuda_ERNS_6TensorERKS3_ddENKUlvE_clEvENKUlvE_clEvENKUlvE_clEvEUlmmE_ZZZNS0_20_philox_normal_cuda_ES4_S6_ddENKS7_clEvENKS8_clEvEUldE_EEvPT_PKmllT0_T1_16OffsetCalculatorILi1EjLb0EE$__internal_trig_reduction_slowpathd:
[--C-:B------:R-:W-:Y:S01]  /*30c0*/  SHF.R.U32.HI R7, RZ, 0x14, R9.reuse ;  /* 0x00000014ff077819 */ /* 0x100fe20000011609 */
[----:B------:R-:W-:Y:S01]  /*30d0*/  IMAD.MOV.U32 R19, RZ, RZ, R9 ;  /* 0x000000ffff137224 */ /* 0x000fe200078e0009 */
[----:B------:R-:W-:Y:S01]  /*30e0*/  MOV R0, R8 ;  /* 0x0000000800007202 */ /* 0x000fe20000000f00 */
[----:B------:R-:W-:Y:S01]  /*30f0*/  IMAD.MOV.U32 R15, RZ, RZ, RZ ;  /* 0x000000ffff0f7224 */ /* 0x000fe200078e00ff */
[----:B------:R-:W-:-:S04]  /*3100*/  LOP3.LUT R5, R7, 0x7ff, RZ, 0xc0, !PT ;  /* 0x000007ff07057812 */ /* 0x000fc800078ec0ff */
[----:B------:R-:W-:-:S13]  /*3110*/  ISETP.NE.AND P0, PT, R5, 0x7ff, PT ;  /* 0x000007ff0500780c */ /* 0x000fda0003f05270 */
[----:B------:R-:W-:Y:S05]  /*3120*/  @!P0 BRA `(.L_x_64) ;  /* 0x0000000800388947 */ /* 0x000fea0003800000 */
[----:B------:R-:W-:Y:S01]  /*3130*/  IADD3 R5, R5, -0x400, RZ ;  /* 0xfffffc0005057810 */ /* 0x000fe20007ffe0ff */
[----:B------:R-:W-:Y:S01]  /*3140*/  VIADD R7, R7, 0xfffffc00 ;  /* 0xfffffc0007077836 */ /* 0x000fe20000000000 */
[----:B------:R-:W-:Y:S01]  /*3150*/  BSSY B1, `(.L_x_65) ;  /* 0x0000031000017945 */ /* 0x000fe20003800000 */
[----:B------:R-:W-:Y:S02]  /*3160*/  CS2R R16, SRZ ;  /* 0x0000000000107805 */ /* 0x000fe4000001ff00 */
[----:B------:R-:W-:Y:S02]  /*3170*/  SHF.R.U32.HI R6, RZ, 0x6, R5 ;  /* 0x00000006ff067819 */ /* 0x000fe40000011605 */
[----:B------:R-:W-:Y:S02]  /*3180*/  LOP3.LUT P2, R7, R7, 0x3f, RZ, 0xc0, !PT ;  /* 0x0000003f07077812 */ /* 0x000fe4000784c0ff */
[C---:B------:R-:W-:Y:S02]  /*3190*/  IADD3 R8, -R6.reuse, 0x10, RZ ;  /* 0x0000001006087810 */ /* 0x040fe40007ffe1ff */
[----:B------:R-:W-:-:S02]  /*31a0*/  IADD3 R5, -R6, 0x13, RZ ;  /* 0x0000001306057810 */ /* 0x000fc40007ffe1ff */
[----:B------:R-:W-:Y:S02]  /*31b0*/  ISETP.GT.AND P0, PT, R8, 0xe, PT ;  /* 0x0000000e0800780c */ /* 0x000fe40003f04270 */
[----:B------:R-:W-:Y:S02]  /*31c0*/  IADD3 R6, -R6, 0xf, RZ ;  /* 0x0000000f06067810 */ /* 0x000fe40007ffe1ff */
[----:B------:R-:W-:-:S03]  /*31d0*/  SEL R5, R5, 0x12, !P0 ;  /* 0x0000001205057807 */ /* 0x000fc60004000000 */
[----:B------:R-:W-:Y:S01]  /*31e0*/  IMAD.MOV.U32 R20, RZ, RZ, R6 ;  /* 0x000000ffff147224 */ /* 0x000fe200078e0006 */
[----:B------:R-:W-:-:S13]  /*31f0*/  ISETP.GT.AND P0, PT, R8, R5, PT ;  /* 0x000000050800720c */ /* 0x000fda0003f04270 */
[----:B------:R-:W-:Y:S05]  /*3200*/  @P0 BRA `(.L_x_66) ;  /* 0x0000000000940947 */ /* 0x000fea0003800000 */
[----:B------:R-:W0:Y:S01]  /*3210*/  LDC.64 R22, c[0x4][0xe0] ;  /* 0x01003800ff167b82 */ /* 0x000e220000000a00 */
[C---:B------:R-:W-:Y:S01]  /*3220*/  SHF.L.U64.HI R8, R0.reuse, 0xb, R19 ;  /* 0x0000000b00087819 */ /* 0x040fe20000010213 */
[----:B------:R-:W-:Y:S01]  /*3230*/  IMAD.MOV.U32 R20, RZ, RZ, R6 ;  /* 0x000000ffff147224 */ /* 0x000fe200078e0006 */
[----:B------:R-:W-:Y:S01]  /*3240*/  SHF.L.U32 R21, R0, 0xb, RZ ;  /* 0x0000000b00157819 */ /* 0x000fe200000006ff */
[----:B------:R-:W-:Y:S01]  /*3250*/  IMAD.MOV.U32 R0, RZ, RZ, R1 ;  /* 0x000000ffff007224 */ /* 0x000fe200078e0001 */
[----:B------:R-:W-:Y:S02]  /*3260*/  CS2R R16, SRZ ;  /* 0x0000000000107805 */ /* 0x000fe4000001ff00 */
[----:B------:R-:W-:Y:S01]  /*3270*/  LOP3.LUT R8, R8, 0x80000000, RZ, 0xfc, !PT ;  /* 0x8000000008087812 */ /* 0x000fe200078efcff */
[----:B------:R-:W1:Y:S01]  /*3280*/  LDC.64 R14, c[0x0][0x208] ;  /* 0x00008200ff0e7b82 */ /* 0x000e620000000a00 */
[----:B0-----:R-:W-:-:S07]  /*3290*/  IMAD.WIDE R22, R6, 0x8, R22 ;  /* 0x0000000806167825 */ /* 0x001fce00078e0216 */
.L_x_67:
[----:B-1----:R-:W-:Y:S01]  /*32a0*/  R2UR UR4, R14 ;  /* 0x000000000e0472ca */ /* 0x002fe200000e0000 */
[----:B------:R-:W-:Y:S01]  /*32b0*/  IMAD.MOV.U32 R19, RZ, RZ, R23 ;  /* 0x000000ffff137224 */ /* 0x000fe200078e0017 */
[----:B------:R-:W-:Y:S02]  /*32c0*/  R2UR UR5, R15 ;  /* 0x000000000f0572ca */ /* 0x000fe400000e0000 */
[----:B------:R-:W-:-:S11]  /*32d0*/  MOV R18, R22 ;  /* 0x0000001600127202 */ /* 0x000fd60000000f00 */
[----:B------:R-:W2:Y:S01]  /*32e0*/  LDG.E.64.CONSTANT R18, desc[UR4][R18.64] ;  /* 0x0000000412127981 */ /* 0x000ea2000c1e9b00 */
[----:B------:R-:W-:Y:S01]  /*32f0*/  IADD3 R20, R20, 0x1, RZ ;  /* 0x0000000114147810 */ /* 0x000fe20007ffe0ff */
[----:B--2---:R-:W-:-:S04]  /*3300*/  IMAD.WIDE.U32 R16, P3, R18, R21, R16 ;  /* 0x0000001512107225 */ /* 0x004fc80007860010 */
[----:B------:R-:W-:Y:S02]  /*3310*/  IMAD R25, R18, R8, RZ ;  /* 0x0000000812197224 */ /* 0x000fe400078e02ff */
[----:B------:R-:W-:-:S03]  /*3320*/  IMAD R24, R19, R21, RZ ;  /* 0x0000001513187224 */ /* 0x000fc600078e02ff */
[----:B------:R-:W-:Y:S01]  /*3330*/  IADD3 R17, P0, R25, R17, RZ ;  /* 0x0000001119117210 */ /* 0x000fe20007f1e0ff */
[----:B------:R-:W-:-:S03]  /*3340*/  IMAD.HI.U32 R25, R19, R21, RZ ;  /* 0x0000001513197227 */ /* 0x000fc600078e00ff */
[----:B------:R-:W-:Y:S01]  /*3350*/  IADD3 R17, P1, R24, R17, RZ ;  /* 0x0000001118117210 */ /* 0x000fe20007f3e0ff */
[----:B------:R-:W-:-:S04]  /*3360*/  IMAD.HI.U32 R24, R18, R8, RZ ;  /* 0x0000000812187227 */ /* 0x000fc800078e00ff */
[----:B------:R-:W-:Y:S01]  /*3370*/  IMAD.X R24, RZ, RZ, R24, P3 ;  /* 0x000000ffff187224 */ /* 0x000fe200018e0618 */
[----:B------:R-:W-:Y:S01]  /*3380*/  ISETP.GE.AND P3, PT, R20, R5, PT ;  /* 0x000000051400720c */ /* 0x000fe20003f66270 */
[----:B------:R-:W-:Y:S01]  /*3390*/  IMAD.HI.U32 R18, R19, R8, RZ ;  /* 0x0000000813127227 */ /* 0x000fe200078e00ff */
[----:B------:R0:W-:Y:S02]  /*33a0*/  STL.64 [R0], R16 ;  /* 0x0000001000007387 */ /* 0x0001e40000100a00 */
[----:B------:R-:W-:Y:S01]  /*33b0*/  IADD3.X R24, P0, R25, R24, RZ, P0, !PT ;  /* 0x0000001819187210 */ /* 0x000fe2000071e4ff */
[----:B------:R-:W-:-:S04]  /*33c0*/  IMAD R19, R19, R8, RZ ;  /* 0x0000000813137224 */ /* 0x000fc800078e02ff */
[----:B------:R-:W-:Y:S01]  /*33d0*/  IMAD.X R18, RZ, RZ, R18, P0 ;  /* 0x000000ffff127224 */ /* 0x000fe200000e0612 */
[----:B------:R-:W-:Y:S02]  /*33e0*/  IADD3.X R24, P1, R19, R24, RZ, P1, !PT ;  /* 0x0000001813187210 */ /* 0x000fe40000f3e4ff */
[----:B------:R-:W-:Y:S01]  /*33f0*/  IADD3 R22, P0, R22, 0x8, RZ ;  /* 0x0000000816167810 */ /* 0x000fe20007f1e0ff */
[----:B0-----:R-:W-:Y:S02]  /*3400*/  VIADD R0, R0, 0x8 ;  /* 0x0000000800007836 */ /* 0x001fe40000000000 */
[----:B------:R-:W-:Y:S01]  /*3410*/  IMAD.X R25, RZ, RZ, R18, P1 ;  /* 0x000000ffff197224 */ /* 0x000fe200008e0612 */
[----:B------:R-:W-:Y:S01]  /*3420*/  IADD3.X R23, RZ, R23, RZ, P0, !PT ;  /* 0x00000017ff177210 */ /* 0x000fe200007fe4ff */
[----:B------:R-:W-:-:S03]  /*3430*/  IMAD.MOV.U32 R16, RZ, RZ, R24 ;  /* 0x000000ffff107224 */ /* 0x000fc600078e0018 */
[----:B------:R-:W-:Y:S01]  /*3440*/  MOV R17, R25 ;  /* 0x0000001900117202 */ /* 0x000fe20000000f00 */
[----:B------:R-:W-:Y:S06]  /*3450*/  @!P3 BRA `(.L_x_67) ;  /* 0xfffffffc0090b947 */ /* 0x000fec000383ffff */
.L_x_66:
[----:B------:R-:W-:Y:S05]  /*3460*/  BSYNC B1 ;  /* 0x0000000000017941 */ /* 0x000fea0003800000 */
.L_x_65:
[----:B------:R-:W-:-:S04]  /*3470*/  IMAD.IADD R6, R20, 0x1, -R6 ;  /* 0x0000000114067824 */ /* 0x000fc800078e0a06 */
[----:B------:R-:W-:-:S05]  /*3480*/  IMAD R23, R6, 0x8, R1 ;  /* 0x0000000806177824 */ /* 0x000fca00078e0201 */
[----:B------:R0:W-:Y:S04]  /*3490*/  STL.64 [R23], R16 ;  /* 0x0000001017007387 */ /* 0x0001e80000100a00 */
[----:B------:R-:W2:Y:S04]  /*34a0*/  LDL.64 R18, [R1+0x10] ;  /* 0x0000100001127983 */ /* 0x000ea80000100a00 */
[----:B------:R-:W3:Y:S04]  /*34b0*/  @P2 LDL.64 R20, [R1+0x8] ;  /* 0x0000080001142983 */ /* 0x000ee80000100a00 */
[----:B------:R-:W4:Y:S01]  /*34c0*/  LDL.64 R14, [R1+0x18] ;  /* 0x00001800010e7983 */ /* 0x000f220000100a00 */
[----:B------:R-:W-:Y:S01]  /*34d0*/  @P2 IADD3 R0, -R7, 0x40, RZ ;  /* 0x0000004007002810 */ /* 0x000fe20007ffe1ff */
[----:B------:R-:W-:Y:S01]  /*34e0*/  UMOV UR4, URZ ;  /* 0x0000003f00047c82 */ /* 0x000fe20008000000 */
[----:B--2---:R-:W-:-:S02]  /*34f0*/  @P2 SHF.L.U32 R6, R18, R7, RZ ;  /* 0x0000000712062219 */ /* 0x004fc400000006ff */
[-C--:B------:R-:W-:Y:S02]  /*3500*/  @P2 SHF.R.U64 R8, R18, R0.reuse, R19 ;  /* 0x0000000012082219 */ /* 0x080fe40000001213 */
[-CC-:B---3--:R-:W-:Y:S02]  /*3510*/  @P2 SHF.R.U64 R5, R20, R0.reuse, R21.reuse ;  /* 0x0000000014052219 */ /* 0x188fe40000001215 */
[----:B------:R-:W-:Y:S02]  /*3520*/  @P2 SHF.R.U32.HI R20, RZ, R0, R21 ;  /* 0x00000000ff142219 */ /* 0x000fe40000011615 */
[-C--:B------:R-:W-:Y:S02]  /*3530*/  @P2 SHF.L.U64.HI R21, R18, R7.reuse, R19 ;  /* 0x0000000712152219 */ /* 0x080fe40000010213 */
[----:B------:R-:W-:Y:S02]  /*3540*/  @P2 LOP3.LUT R18, R5, R6, RZ, 0xfc, !PT ;  /* 0x0000000605122212 */ /* 0x000fe400078efcff */
[----:B----4-:R-:W-:-:S02]  /*3550*/  @P2 SHF.L.U32 R5, R14, R7, RZ ;  /* 0x000000070e052219 */ /* 0x010fc400000006ff */
[----:B0-----:R-:W-:Y:S02]  /*3560*/  @P2 SHF.L.U64.HI R17, R14, R7, R15 ;  /* 0x000000070e112219 */ /* 0x001fe4000001020f */
[----:B------:R-:W-:Y:S02]  /*3570*/  @P2 SHF.R.U32.HI R0, RZ, R0, R19 ;  /* 0x00000000ff002219 */ /* 0x000fe40000011613 */
[----:B------:R-:W-:Y:S02]  /*3580*/  @P2 LOP3.LUT R14, R5, R8, RZ, 0xfc, !PT ;  /* 0x00000008050e2212 */ /* 0x000fe400078efcff */
[----:B------:R-:W-:Y:S02]  /*3590*/  @P2 LOP3.LUT R19, R20, R21, RZ, 0xfc, !PT ;  /* 0x0000001514132212 */ /* 0x000fe400078efcff */
[----:B------:R-:W-:Y:S01]  /*35a0*/  @P2 LOP3.LUT R15, R17, R0, RZ, 0xfc, !PT ;  /* 0x00000000110f2212 */ /* 0x000fe200078efcff */
[----:B------:R-:W-:Y:S01]  /*35b0*/  IMAD.SHL.U32 R16, R14, 0x4, RZ ;  /* 0x000000040e107824 */ /* 0x000fe200078e00ff */
[----:B------:R-:W-:-:S02]  /*35c0*/  SHF.L.U64.HI R7, R18, 0x2, R19 ;  /* 0x0000000212077819 */ /* 0x000fc40000010213 */
[----:B------:R-:W-:Y:S02]  /*35d0*/  SHF.L.U32 R18, R18, 0x2, RZ ;  /* 0x0000000212127819 */ /* 0x000fe400000006ff */
[----:B------:R-:W-:Y:S02]  /*35e0*/  SHF.R.U32.HI R19, RZ, 0x1e, R19 ;  /* 0x0000001eff137819 */ /* 0x000fe40000011613 */
[----:B------:R-:W-:Y:S02]  /*35f0*/  IADD3 RZ, P0, RZ, -R18, RZ ;  /* 0x80000012ffff7210 */ /* 0x000fe40007f1e0ff */
[----:B------:R-:W-:Y:S02]  /*3600*/  LOP3.LUT R0, RZ, R7, RZ, 0x33, !PT ;  /* 0x00000007ff007212 */ /* 0x000fe400078e33ff */
[----:B------:R-:W-:Y:S02]  /*3610*/  LOP3.LUT R16, R19, R16, RZ, 0xfc, !PT ;  /* 0x0000001013107212 */ /* 0x000fe400078efcff */
[----:B------:R-:W-:-:S02]  /*3620*/  SHF.L.U64.HI R17, R14, 0x2, R15 ;  /* 0x000000020e117819 */ /* 0x000fc4000001020f */
[----:B------:R-:W-:Y:S02]  /*3630*/  IADD3.X R8, P0, RZ, R0, RZ, P0, !PT ;  /* 0x00000000ff087210 */ /* 0x000fe4000071e4ff */
[----:B------:R-:W-:Y:S02]  /*3640*/  LOP3.LUT R5, RZ, R16, RZ, 0x33, !PT ;  /* 0x00000010ff057212 */ /* 0x000fe400078e33ff */
[----:B------:R-:W-:Y:S02]  /*3650*/  LOP3.LUT R6, RZ, R17, RZ, 0x33, !PT ;  /* 0x00000011ff067212 */ /* 0x000fe400078e33ff */
[----:B------:R-:W-:Y:S02]  /*3660*/  IADD3.X R5, P0, RZ, R5, RZ, P0, !PT ;  /* 0x00000005ff057210 */ /* 0x000fe4000071e4ff */
[----:B------:R-:W-:-:S03]  /*3670*/  SHF.R.U32.HI R0, RZ, 0x1d, R15 ;  /* 0x0000001dff007819 */ /* 0x000fc6000001160f */
[----:B------:R-:W-:Y:S01]  /*3680*/  IMAD.X R6, RZ, RZ, R6, P0 ;  /* 0x000000ffff067224 */ /* 0x000fe200000e0606 */
[----:B------:R-:W-:-:S04]  /*3690*/  LOP3.LUT P1, RZ, R0, 0x1, RZ, 0xc0, !PT ;  /* 0x0000000100ff7812 */ /* 0x000fc8000782c0ff */
[----:B------:R-:W-:Y:S02]  /*36a0*/  SEL R6, R17, R6, !P1 ;  /* 0x0000000611067207 */ /* 0x000fe40004800000 */
[----:B------:R-:W-:Y:S02]  /*36b0*/  SEL R21, R16, R5, !P1 ;  /* 0x0000000510157207 */ /* 0x000fe40004800000 */
[----:B------:R-:W-:-:S04]  /*36c0*/  ISETP.NE.U32.AND P0, PT, R6, RZ, PT ;  /* 0x000000ff0600720c */ /* 0x000fc80003f05070 */
[----:B------:R-:W-:Y:S01]  /*36d0*/  SEL R14, R21, R6, !P0 ;  /* 0x00000006150e7207 */ /* 0x000fe20004000000 */
[----:B------:R-:W-:-:S05]  /*36e0*/  @P1 IMAD.MOV R18, RZ, RZ, -R18 ;  /* 0x000000ffff121224 */ /* 0x000fca00078e0a12 */
[----:B------:R-:W0:Y:S02]  /*36f0*/  FLO.U32 R14, R14 ;  /* 0x0000000e000e7300 */ /* 0x000e2400000e0000 */
[C---:B0-----:R-:W-:Y:S02]  /*3700*/  IADD3 R16, -R14.reuse, 0x1f, RZ ;  /* 0x0000001f0e107810 */ /* 0x041fe40007ffe1ff */
[----:B------:R-:W-:Y:S02]  /*3710*/  IADD3 R5, -R14, 0x3f, RZ ;  /* 0x0000003f0e057810 */ /* 0x000fe40007ffe1ff */
[----:B------:R-:W-:Y:S02]  /*3720*/  @P0 IADD3 R5, R16, RZ, RZ ;  /* 0x000000ff10050210 */ /* 0x000fe40007ffe0ff */
[----:B------:R-:W-:Y:S02]  /*3730*/  SEL R16, R7, R8, !P1 ;  /* 0x0000000807107207 */ /* 0x000fe40004800000 */
[----:B------:R-:W-:-:S02]  /*3740*/  ISETP.NE.U32.AND P0, PT, R5, RZ, PT ;  /* 0x000000ff0500720c */ /* 0x000fc40003f05070 */
[----:B------:R-:W-:Y:S02]  /*3750*/  IADD3 R7, -R5, 0x40, RZ ;  /* 0x0000004005077810 */ /* 0x000fe40007ffe1ff */
[----:B------:R-:W-:Y:S02]  /*3760*/  ISETP.NE.AND.EX P0, PT, RZ, RZ, PT, P0 ;  /* 0x000000ffff00720c */ /* 0x000fe40003f05300 */
[C---:B------:R-:W-:Y:S02]  /*3770*/  SHF.L.U32 R17, R21.reuse, R5, RZ ;  /* 0x0000000515117219 */ /* 0x040fe400000006ff */
[----:B------:R-:W-:Y:S02]  /*3780*/  SHF.R.U64 R18, R18, R7, R16 ;  /* 0x0000000712127219 */ /* 0x000fe40000001210 */
[----:B------:R-:W-:Y:S02]  /*3790*/  SHF.L.U64.HI R8, R21, R5, R6 ;  /* 0x0000000515087219 */ /* 0x000fe40000010206 */
[----:B------:R-:W-:-:S05]  /*37a0*/  SHF.R.U32.HI R7, RZ, R7, R16 ;  /* 0x00000007ff077219 */ /* 0x000fca0000011610 */
[----:B------:R-:W-:Y:S01]  /*37b0*/  @P0 LOP3.LUT R21, R18, R17, RZ, 0xfc, !PT ;  /* 0x0000001112150212 */ /* 0x000fe200078efcff */
[----:B------:R-:W-:Y:S01]  /*37c0*/  HFMA2.MMA R17, -RZ, RZ, 0, 0 ;  /* 0x00000000ff117435 */ /* 0x000fe200000001ff */
[----:B------:R-:W-:-:S03]  /*37d0*/  @P0 LOP3.LUT R6, R7, R8, RZ, 0xfc, !PT ;  /* 0x0000000807060212 */ /* 0x000fc600078efcff */
[----:B------:R-:W-:-:S04]  /*37e0*/  IMAD.WIDE.U32 R18, R21, 0x2168c235, RZ ;  /* 0x2168c23515127825 */ /* 0x000fc800078e00ff */
[----:B------:R-:W-:Y:S01]  /*37f0*/  IMAD.MOV.U32 R16, RZ, RZ, R19 ;  /* 0x000000ffff107224 */ /* 0x000fe200078e0013 */
[----:B------:R-:W-:Y:S01]  /*3800*/  IADD3 RZ, P0, R18, R18, RZ ;  /* 0x0000001212ff7210 */ /* 0x000fe20007f1e0ff */
[----:B------:R-:W-:-:S04]  /*3810*/  IMAD.HI.U32 R7, R6, -0x36f0255e, RZ ;  /* 0xc90fdaa206077827 */ /* 0x000fc800078e00ff */
[----:B------:R-:W-:-:S04]  /*3820*/  IMAD.WIDE.U32 R16, R21, -0x36f0255e, R16 ;  /* 0xc90fdaa215107825 */ /* 0x000fc800078e0010 */
[C---:B------:R-:W-:Y:S02]  /*3830*/  IMAD R19, R6.reuse, -0x36f0255e, RZ ;  /* 0xc90fdaa206137824 */ /* 0x040fe400078e02ff */
[----:B------:R-:W-:-:S04]  /*3840*/  IMAD.WIDE.U32 R16, P2, R6, 0x2168c235, R16 ;  /* 0x2168c23506107825 */ /* 0x000fc80007840010 */
[----:B------:R-:W-:Y:S01]  /*3850*/  IMAD.X R6, RZ, RZ, R7, P2 ;  /* 0x000000ffff067224 */ /* 0x000fe200010e0607 */
[----:B------:R-:W-:Y:S02]  /*3860*/  IADD3 R7, P2, R19, R17, RZ ;  /* 0x0000001113077210 */ /* 0x000fe40007f5e0ff */
[----:B------:R-:W-:Y:S02]  /*3870*/  IADD3.X RZ, P0, R16, R16, RZ, P0, !PT ;  /* 0x0000001010ff7210 */ /* 0x000fe4000071e4ff */
[C---:B------:R-:W-:Y:S01]  /*3880*/  ISETP.GT.U32.AND P3, PT, R7.reuse, RZ, PT ;  /* 0x000000ff0700720c */ /* 0x040fe20003f64070 */
[----:B------:R-:W-:Y:S01]  /*3890*/  IMAD.X R6, RZ, RZ, R6, P2 ;  /* 0x000000ffff067224 */ /* 0x000fe200010e0606 */
[----:B------:R-:W-:-:S04]  /*38a0*/  IADD3.X R8, P2, R7, R7, RZ, P0, !PT ;  /* 0x0000000707087210 */ /* 0x000fc8000075e4ff */
[C---:B------:R-:W-:Y:S02]  /*38b0*/  ISETP.GT.AND.EX P0, PT, R6.reuse, RZ, PT, P3 ;  /* 0x000000ff0600720c */ /* 0x040fe40003f04330 */
[-C--:B------:R-:W-:Y:S02]  /*38c0*/  IADD3.X R17, R6, R6.reuse, RZ, P2, !PT ;  /* 0x0000000606117210 */ /* 0x080fe400017fe4ff */
[----:B------:R-:W-:Y:S02]  /*38d0*/  SEL R8, R8, R7, P0 ;  /* 0x0000000708087207 */ /* 0x000fe40000000000 */
[----:B------:R-:W-:Y:S02]  /*38e0*/  SEL R7, R17, R6, P0 ;  /* 0x0000000611077207 */ /* 0x000fe40000000000 */
[----:B------:R-:W-:Y:S02]  /*38f0*/  IADD3 R6, P2, R8, 0x1, RZ ;  /* 0x0000000108067810 */ /* 0x000fe40007f5e0ff */
[----:B------:R-:W-:-:S02]  /*3900*/  SEL R8, RZ, 0x1, !P0 ;  /* 0x00000001ff087807 */ /* 0x000fc40004000000 */
[----:B------:R-:W-:Y:S01]  /*3910*/  LOP3.LUT P0, R9, R9, 0x80000000, RZ, 0xc0, !PT ;  /* 0x8000000009097812 */ /* 0x000fe2000780c0ff */
[----:B------:R-:W-:Y:S02]  /*3920*/  IMAD.X R7, RZ, RZ, R7, P2 ;  /* 0x000000ffff077224 */ /* 0x000fe400010e0607 */
[----:B------:R-:W-:Y:S01]  /*3930*/  IMAD.IADD R8, R8, 0x1, R5 ;  /* 0x0000000108087824 */ /* 0x000fe200078e0205 */
[----:B------:R-:W-:Y:S02]  /*3940*/  @P1 LOP3.LUT R9, R9, 0x80000000, RZ, 0x3c, !PT ;  /* 0x8000000009091812 */ /* 0x000fe400078e3cff */
[----:B------:R-:W-:Y:S02]  /*3950*/  SHF.R.U64 R6, R6, 0xa, R7 ;  /* 0x0000000a06067819 */ /* 0x000fe40000001207 */
[----:B------:R-:W-:Y:S02]  /*3960*/  SHF.L.U32 R8, R8, 0x14, RZ ;  /* 0x0000001408087819 */ /* 0x000fe400000006ff */
[----:B------:R-:W-:-:S04]  /*3970*/  IADD3 R6, P2, R6, 0x1, RZ ;  /* 0x0000000106067810 */ /* 0x000fc80007f5e0ff */
[----:B------:R-:W-:-:S04]  /*3980*/  LEA.HI.X R7, R7, RZ, RZ, 0x16, P2 ;  /* 0x000000ff07077211 */ /* 0x000fc800010fb4ff */
[--C-:B------:R-:W-:Y:S02]  /*3990*/  SHF.R.U64 R5, R6, 0x1, R7.reuse ;  /* 0x0000000106057819 */ /* 0x100fe40000001207 */
[----:B------:R-:W-:Y:S02]  /*39a0*/  LOP3.LUT R6, R0, 0x1, RZ, 0xc0, !PT ;  /* 0x0000000100067812 */ /* 0x000fe400078ec0ff */
[----:B------:R-:W-:Y:S02]  /*39b0*/  SHF.R.U32.HI R7, RZ, 0x1, R7 ;  /* 0x00000001ff077819 */ /* 0x000fe40000011607 */
[----:B------:R-:W-:Y:S02]  /*39c0*/  IADD3 R0, P2, P3, R5, -UR4, RZ ;  /* 0x8000000405007c10 */ /* 0x000fe4000fb5e0ff */
[----:B------:R-:W-:Y:S02]  /*39d0*/  LEA.HI R15, R15, R6, RZ, 0x2 ;  /* 0x000000060f0f7211 */ /* 0x000fe400078f10ff */
[----:B------:R-:W-:-:S03]  /*39e0*/  IADD3.X R6, R7, 0x3fe00000, ~R8, P2, P3 ;  /* 0x3fe0000007067810 */ /* 0x000fc600017e6c08 */
[----:B------:R-:W-:Y:S01]  /*39f0*/  @P0 IMAD.MOV R15, RZ, RZ, -R15 ;  /* 0x000000ffff0f0224 */ /* 0x000fe200078e0a0f */
[----:B------:R-:W-:-:S07]  /*3a00*/  LOP3.LUT R19, R6, R9, RZ, 0xfc, !PT ;  /* 0x0000000906137212 */ /* 0x000fce00078efcff */
.L_x_64:
[----:B------:R-:W-:Y:S01]  /*3a10*/  MOV R6, R2 ;  /* 0x0000000200067202 */ /* 0x000fe20000000f00 */
[----:B------:R-:W-:Y:S02]  /*3a20*/  IMAD.MOV.U32 R7, RZ, RZ, 0x0 ;  /* 0x00000000ff077424 */ /* 0x000fe400078e00ff */
[----:B------:R-:W-:Y:S02]  /*3a30*/  IMAD.MOV.U32 R18, RZ, RZ, R0 ;  /* 0x000000ffff127224 */ /* 0x000fe400078e0000 */
[----:B------:R-:W-:Y:S05]  /*3a40*/  RET.REL.NODEC R6 `(_ZN2at6native54_GLOBAL__N__f6d41790_21_PhiloxDistribution_cu_0636f2c123philox_multi_key_kernelIdZZZZNS0_20_philox_normal_cuda_ERNS_6TensorERKS3_ddENKUlvE_clEvENKUlvE_clEvENKUlvE_clEvEUlmmE_ZZZNS0_20_philox_normal_cuda_ES4_S6_ddENKS7_clEvENKS8_clEvEUldE_EEvPT_PKmllT0_T1_16OffsetCalculatorILi1EjLb0EE) ;  /* 0xffffffc4066c7950 */ /* 0x000fea0003c3ffff */
.L_x_68:
        /* <DEDUP_REMOVED lines=11> */
.L_x_170:


//--------------------- .text._ZN2at6native54_GLOBAL__N__f6d41790_21_PhiloxDistribution_cu_0636f2c124philox_single_key_kernelIdZZZZNS0_20_philox_normal_cuda_ERNS_6TensorERKS3_ddENKUlvE_clEvENKUlvE_clEvENKUlvE_clEvEUlmmE_ZZZNS0_20_philox_normal_cuda_ES4_S6_ddENKS7_clEvENKS8_clEvEUldE_EEvPT_PKmlT0_T1_ --------------------------
	.section	.text._ZN2at6native54_GLOBAL__N__f6d41790_21_PhiloxDistribution_cu_0636f2c124philox_single_key_kernelIdZZZZNS0_20_philox_normal_cuda_ERNS_6TensorERKS3_ddENKUlvE_clEvENKUlvE_clEvENKUlvE_clEvEUlmmE_ZZZNS0_20_philox_normal_cuda_ES4_S6_ddENKS7_clEvENKS8_clEvEUldE_EEvPT_PKmlT0_T1_,"ax",@progbits
	.align	128
.text._ZN2at6native54_GLOBAL__N__f6d41790_21_PhiloxDistribution_cu_0636f2c124philox_single_key_kernelIdZZZZNS0_20_philox_normal_cuda_ERNS_6TensorERKS3_ddENKUlvE_clEvENKUlvE_clEvENKUlvE_clEvEUlmmE_ZZZNS0_20_philox_normal_cuda_ES4_S6_ddENKS7_clEvENKS8_clEvEUldE_EEvPT_PKmlT0_T1_:
        .type           _ZN2at6native54_GLOBAL__N__f6d41790_21_PhiloxDistribution_cu_0636f2c124philox_single_key_kernelIdZZZZNS0_20_philox_normal_cuda_ERNS_6TensorERKS3_ddENKUlvE_clEvENKUlvE_clEvENKUlvE_clEvEUlmmE_ZZZNS0_20_philox_normal_cuda_ES4_S6_ddENKS7_clEvENKS8_clEvEUldE_EEvPT_PKmlT0_T1_,@function
        .size           _ZN2at6native54_GLOBAL__N__f6d41790_21_PhiloxDistribution_cu_0636f2c124philox_single_key_kernelIdZZZZNS0_20_philox_normal_cuda_ERNS_6TensorERKS3_ddENKUlvE_clEvENKUlvE_clEvENKUlvE_clEvEUlmmE_ZZZNS0_20_philox_normal_cuda_ES4_S6_ddENKS7_clEvENKS8_clEvEUldE_EEvPT_PKmlT0_T1_,(.L_x_174 - _ZN2at6native54_GLOBAL__N__f6d41790_21_PhiloxDistribution_cu_0636f2c124philox_single_key_kernelIdZZZZNS0_20_philox_normal_cuda_ERNS_6TensorERKS3_ddENKUlvE_clEvENKUlvE_clEvENKUlvE_clEvEUlmmE_ZZZNS0_20_philox_normal_cuda_ES4_S6_ddENKS7_clEvENKS8_clEvEUldE_EEvPT_PKmlT0_T1_)
        .other          _ZN2at6native54_GLOBAL__N__f6d41790_21_PhiloxDistribution_cu_0636f2c124philox_single_key_kernelIdZZZZNS0_20_philox_normal_cuda_ERNS_6TensorERKS3_ddENKUlvE_clEvENKUlvE_clEvENKUlvE_clEvEUlmmE_ZZZNS0_20_philox_normal_cuda_ES4_S6_ddENKS7_clEvENKS8_clEvEUldE_EEvPT_PKmlT0_T1_,@"STO_CUDA_ENTRY STV_DEFAULT"
_ZN2at6native54_GLOBAL__N__f6d41790_21_PhiloxDistribution_cu_0636f2c124philox_single_key_kernelIdZZZZNS0_20_philox_normal_cuda_ERNS_6TensorERKS3_ddENKUlvE_clEvENKUlvE_clEvENKUlvE_clEvEUlmmE_ZZZNS0_20_philox_normal_cuda_ES4_S6_ddENKS7_clEvENKS8_clEvEUldE_EEvPT_PKmlT0_T1_:
[----:B------:R-:W0:Y:S08]  /*0000*/  LDC R1, c[0x0][0x28] ;  /* 0x00000a00ff017b82 */ /* 0x000e300000000800 */
[----:B------:R-:W1:Y:S01]  /*0010*/  LDC.64 R8, c[0x0][0x218] ;  /* 0x00008600ff087b82 */ /* 0x000e620000000a00 */
[----:B------:R-:W-:Y:S01]  /*0020*/  ULDC.64 UR6, c[0x0][0x208] ;  /* 0x0000820000067ab9 */ /* 0x000fe20000000a00 */
[----:B------:R-:W2:Y:S01]  /*0030*/  S2R R12, SR_TID.X ;  /* 0x00000000000c7919 */ /* 0x000ea20000002100 */
[----:B------:R-:W-:Y:S01]  /*0040*/  ULDC.64 UR4, c[0x0][0x220] ;  /* 0x0000880000047ab9 */ /* 0x000fe20000000a00 */
[----:B0-----:R-:W-:Y:S01]  /*0050*/  VIADD R1, R1, 0xffffffc0 ;  /* 0xffffffc001017836 */ /* 0x001fe20000000000 */
[----:B-1----:R-:W5:Y:S03]  /*0060*/  LDG.E.128 R8, desc[UR6][R8.64] ;  /* 0x0000000608087981 */ /* 0x002f66000c1e1d00 */
[----:B------:R-:W2:Y:S01]  /*0070*/  S2UR UR8, SR_CTAID.X ;  /* 0x00000000000879c3 */ /* 0x000ea20000002500 */
[----:B------:R-:W-:Y:S01]  /*0080*/  ULEA.HI UR4, UP0, UR5, UR4, URZ, 0x1 ;  /* 0x0000000405047291 */ /* 0x000fe2000f81083f */
[----:B------:R-:W-:Y:S01]  /*0090*/  IMAD.MOV.U32 R13, RZ, RZ, RZ ;  /* 0x000000ffff0d7224 */ /* 0x000fe200078e00ff */
[----:B------:R-:W-:Y:S02]  /*00a0*/  BSSY B0, `(.L_x_69) ;  /* 0x000011b000007945 */ /* 0x000fe40003800000 */
[----:B------:R-:W-:-:S03]  /*00b0*/  UIADD3.X UR5, URZ, UR5, URZ, UP0, !UPT ;  /* 0x000000053f057290 */ /* 0x000fc600087fe43f */
[----:B------:R-:W2:Y:S01]  /*00c0*/  LDC R3, c[0x0][RZ] ;  /* 0x00000000ff037b82 */ /* 0x000ea20000000800 */
[----:B------:R-:W-:Y:S02]  /*00d0*/  USHF.R.S64 UR4, UR4, 0x1, UR5 ;  /* 0x0000000104047899 */ /* 0x000fe40008001005 */
[----:B------:R-:W-:Y:S01]  /*00e0*/  USHF.R.S32.HI UR5, URZ, 0x1, UR5 ;  /* 0x000000013f057899 */ /* 0x000fe20008011405 */
[----:B--2---:R-:W-:-:S03]  /*00f0*/  IMAD.WIDE.U32 R12, R3, UR8, R12 ;  /* 0x00000008030c7c25 */ /* 0x004fc6000f8e000c */
[----:B------:R-:W-:-:S04]  /*0100*/  ISETP.GE.U32.AND P0, PT, R12, UR4, PT ;  /* 0x000000040c007c0c */ /* 0x000fc8000bf06070 */
[----:B------:R-:W-:-:S13]  /*0110*/  ISETP.GE.AND.EX P0, PT, R13, UR5, PT, P0 ;  /* 0x000000050d007c0c */ /* 0x000fda000bf06300 */
[----:B------:R-:W-:Y:S05]  /*0120*/  @P0 BRA `(.L_x_70) ;  /* 0x0000001000480947 */ /* 0x000fea0003800000 */
[----:B-----5:R-:W-:Y:S01]  /*0130*/  IADD3 R6, P0, R10, R12, RZ ;  /* 0x0000000c0a067210 */ /* 0x020fe20007f1e0ff */
[----:B------:R-:W-:Y:S01]  /*0140*/  VIADD R5, R8, 0x9e3779b9 ;  /* 0x9e3779b908057836 */ /* 0x000fe20000000000 */
[----:B------:R-:W-:Y:S03]  /*0150*/  BSSY B1, `(.L_x_71) ;  /* 0x0000096000017945 */ /* 0x000fe60003800000 */
[----:B------:R-:W-:-:S05]  /*0160*/  IMAD.WIDE.U32 R6, R6, -0x2daee0ad, RZ ;  /* 0xd2511f5306067825 */ /* 0x000fca00078e00ff */
[----:B------:R-:W-:Y:S01]  /*0170*/  LOP3.LUT R2, R9, R7, RZ, 0x3c, !PT ;  /* 0x0000000709027212 */ /* 0x000fe200078e3cff */
[----:B------:R-:W-:-:S04]  /*0180*/  IMAD.X R7, R11, 0x1, R13, P0 ;  /* 0x000000010b077824 */ /* 0x000fc800000e060d */
[----:B------:R-:W-:Y:S01]  /*0190*/  IMAD.WIDE.U32 R2, R2, -0x326172a9, RZ ;  /* 0xcd9e8d5702027825 */ /* 0x000fe200078e00ff */
[----:B------:R-:W-:-:S03]  /*01a0*/  LOP3.LUT R14, R7, R8, RZ, 0x3c, !PT ;  /* 0x00000008070e7212 */ /* 0x000fc600078e3cff */
[----:B------:R-:W-:Y:S01]  /*01b0*/  VIADD R7, R9, 0x76cf5d0a ;  /* 0x76cf5d0a09077836 */ /* 0x000fe20000000000 */
[----:B------:R-:W-:Y:S01]  /*01c0*/  LOP3.LUT R5, R5, R3, RZ, 0x3c, !PT ;  /* 0x0000000305057212 */ /* 0x000fe200078e3cff */
[----:B------:R-:W-:Y:S02]  /*01d0*/  VIADD R3, R9, 0xbb67ae85 ;  /* 0xbb67ae8509037836 */ /* 0x000fe40000000000 */
[----:B------:R-:W-:-:S04]  /*01e0*/  IMAD.WIDE.U32 R14, R14, -0x2daee0ad, RZ ;  /* 0xd2511f530e0e7825 */ /* 0x000fc800078e00ff */
[----:B------:R-:W-:Y:S01]  /*01f0*/  IMAD.WIDE.U32 R4, R5, -0x2daee0ad, RZ ;  /* 0xd2511f5305047825 */ /* 0x000fe200078e00ff */
[----:B------:R-:W-:-:S04]  /*0200*/  LOP3.LUT R3, R15, R6, R3, 0x96, !PT ;  /* 0x000000060f037212 */ /* 0x000fc800078e9603 */
[----:B------:R-:W-:Y:S01]  /*0210*/  LOP3.LUT R7, R5, R14, R7, 0x96, !PT ;  /* 0x0000000e05077212 */ /* 0x000fe200078e9607 */
[----:B------:R-:W-:Y:S02]  /*0220*/  VIADD R5, R8, 0x3c6ef372 ;  /* 0x3c6ef37208057836 */ /* 0x000fe40000000000 */
        /* <DEDUP_REMOVED lines=30> */
[----:B------:R-:W-:-:S04]  /*0410*/  IMAD.WIDE.U32 R2, R2, -0x2daee0ad, RZ ;  /* 0xd2511f5302027825 */ /* 0x000fc800078e00ff */
[----:B------:R-:W-:-:S05]  /*0420*/  VIADD R5, R9, 0xdb3d7428 ;  /* 0xdb3d742809057836 */ /* 0x000fca0000000000 */
[----:B------:R-:W-:Y:S01]  /*0430*/  LOP3.LUT R5, R3, R16, R5, 0x96, !PT ;  /* 0x0000001003057212 */ /* 0x000fe200078e9605 */
[----:B------:R-:W-:-:S04]  /*0440*/  VIADD R3, R9, 0x1fd5c5a3 ;  /* 0x1fd5c5a309037836 */ /* 0x000fc80000000000 */
[----:B------:R-:W-:Y:S01]  /*0450*/  IMAD.WIDE.U32 R20, R5, -0x326172a9, RZ ;  /* 0xcd9e8d5705147825 */ /* 0x000fe200078e00ff */
[----:B------:R-:W-:-:S03]  /*0460*/  LOP3.LUT R3, R17, R6, R3, 0x96, !PT ;  /* 0x0000000611037212 */ /* 0x000fc600078e9603 */
[----:B------:R-:W0:Y:S02]  /*0470*/  I2F.F64.U32 R14, R20 ;  /* 0x00000014000e7312 */ /* 0x000e240000201800 */
[----:B------:R-:W-:-:S04]  /*0480*/  IMAD.WIDE.U32 R18, R3, -0x326172a9, RZ ;  /* 0xcd9e8d5703127825 */ /* 0x000fc800078e00ff */
[----:B------:R-:W-:-:S05]  /*0490*/  VIADD R3, R8, 0x8ff34781 ;  /* 0x8ff3478108037836 */ /* 0x000fca0000000000 */
[----:B------:R-:W-:Y:S01]  /*04a0*/  LOP3.LUT R0, R21, R18, R3, 0x96, !PT ;  /* 0x0000001215007212 */ /* 0x000fe200078e9603 */
[----:B------:R-:W-:Y:S01]  /*04b0*/  VIADD R3, R8, 0xf1bbcdc8 ;  /* 0xf1bbcdc808037836 */ /* 0x000fe20000000000 */
[----:B0-----:R-:W-:Y:S02]  /*04c0*/  DMUL R6, R14, 2.3283064365386962891e-10 ;  /* 0x3df000000e067828 */ /* 0x001fe40000000000 */
[----:B------:R-:W0:Y:S01]  /*04d0*/  I2F.F64.U32 R16, R0 ;  /* 0x0000000000107312 */ /* 0x000e220000201800 */
[----:B------:R-:W-:Y:S01]  /*04e0*/  IMAD.MOV.U32 R14, RZ, RZ, 0x0 ;  /* 0x00000000ff0e7424 */ /* 0x000fe200078e00ff */
[----:B------:R-:W-:Y:S01]  /*04f0*/  LOP3.LUT R3, R19, R4, R3, 0x96, !PT ;  /* 0x0000000413037212 */ /* 0x000fe200078e9603 */
[----:B------:R-:W-:-:S04]  /*0500*/  IMAD.MOV.U32 R15, RZ, RZ, 0x3df00000 ;  /* 0x3df00000ff0f7424 */ /* 0x000fc800078e00ff */
[----:B------:R-:W-:Y:S02]  /*0510*/  IMAD.WIDE.U32 R20, R3, -0x2daee0ad, RZ ;  /* 0xd2511f5303147825 */ /* 0x000fe400078e00ff */
[----:B------:R-:W-:Y:S02]  /*0520*/  DFMA R6, R6, R14, 2.710505431213761085e-20 ;  /* 0x3be000000606742b */ /* 0x000fe4000000000e */
[----:B------:R-:W1:Y:S01]  /*0530*/  I2F.F64.U32 R18, R20 ;  /* 0x0000001400127312 */ /* 0x000e620000201800 */
[----:B------:R-:W-:-:S05]  /*0540*/  VIADD R3, R9, 0x96a522ad ;  /* 0x96a522ad09037836 */ /* 0x000fca0000000000 */
[----:B0-----:R-:W-:Y:S01]  /*0550*/  DFMA R16, R16, 2.3283064365386962891e-10, R6 ;  /* 0x3df000001010782b */ /* 0x001fe20000000006 */
[----:B------:R-:W-:-:S04]  /*0560*/  LOP3.LUT R21, R21, R2, R3, 0x96, !PT ;  /* 0x0000000215157212 */ /* 0x000fc800078e9603 */
[----:B------:R-:W0:Y:S01]  /*0570*/  I2F.F64.U32 R2, R21 ;  /* 0x0000001500027312 */ /* 0x000e220000201800 */
[----:B-1----:R-:W-:-:S04]  /*0580*/  DMUL R18, R18, 2.3283064365386962891e-10 ;  /* 0x3df0000012127828 */ /* 0x002fc80000000000 */
[----:B------:R-:W-:Y:S01]  /*0590*/  ISETP.GT.AND P0, PT, R17, 0xfffff, PT ;  /* 0x000fffff1100780c */ /* 0x000fe20003f04270 */
[----:B------:R-:W-:Y:S02]  /*05a0*/  IMAD.MOV.U32 R6, RZ, RZ, R16 ;  /* 0x000000ffff067224 */ /* 0x000fe400078e0010 */
[--C-:B------:R-:W-:Y:S02]  /*05b0*/  IMAD.MOV.U32 R7, RZ, RZ, R17.reuse ;  /* 0x000000ffff077224 */ /* 0x100fe400078e0011 */
[----:B------:R-:W-:Y:S01]  /*05c0*/  IMAD.MOV.U32 R5, RZ, RZ, R17 ;  /* 0x000000ffff057224 */ /* 0x000fe200078e0011 */
[----:B------:R-:W-:-:S07]  /*05d0*/  DFMA R18, R18, R14, 2.710505431213761085e-20 ;  /* 0x3be000001212742b */ /* 0x000fce000000000e */
[----:B------:R-:W-:Y:S02]  /*05e0*/  @!P0 DMUL R6, R6, 1.80143985094819840000e+16 ;  /* 0x4350000006068828 */ /* 0x000fe40000000000 */
[----:B0-----:R-:W-:-:S08]  /*05f0*/  DFMA R2, R2, 2.3283064365386962891e-10, R18 ;  /* 0x3df000000202782b */ /* 0x001fd00000000012 */
[----:B------:R-:W-:Y:S02]  /*0600*/  @!P0 IMAD.MOV.U32 R5, RZ, RZ, R7 ;  /* 0x000000ffff058224 */ /* 0x000fe400078e0007 */
[----:B------:R-:W-:Y:S02]  /*0610*/  @!P0 IMAD.MOV.U32 R16, RZ, RZ, R6 ;  /* 0x000000ffff108224 */ /* 0x000fe400078e0006 */
[----:B------:R-:W-:-:S05]  /*0620*/  VIADD R0, R5, 0xffffffff ;  /* 0xffffffff05007836 */ /* 0x000fca0000000000 */
[----:B------:R-:W-:Y:S01]  /*0630*/  ISETP.GE.U32.AND P1, PT, R0, 0x7fefffff, PT ;  /* 0x7fefffff0000780c */ /* 0x000fe20003f26070 */
[----:B------:R-:W-:Y:S02]  /*0640*/  IMAD.MOV.U32 R0, RZ, RZ, -0x3ff ;  /* 0xfffffc01ff007424 */ /* 0x000fe400078e00ff */
        /* <DEDUP_REMOVED lines=10> */
[----:B------:R-:W-:Y:S01]  /*06f0*/  UMOV UR4, 0x3ae80f1e ;  /* 0x3ae80f1e00047882 */ /* 0x000fe20000000000 */
[----:B------:R-:W-:Y:S01]  /*0700*/  IMAD.MOV.U32 R14, RZ, RZ, RZ ;  /* 0x000000ffff0e7224 */ /* 0x000fe200078e00ff */
[----:B------:R-:W-:Y:S01]  /*0710*/  LOP3.LUT R7, R4, 0x3ff00000, RZ, 0xfc, !PT ;  /* 0x3ff0000004077812 */ /* 0x000fe200078efcff */
[----:B------:R-:W-:Y:S01]  /*0720*/  IMAD.MOV.U32 R22, RZ, RZ, -0x748574fc ;  /* 0x8b7a8b04ff167424 */ /* 0x000fe200078e00ff */
[----:B------:R-:W-:Y:S01]  /*0730*/  UMOV UR5, 0x3eb1380b ;  /* 0x3eb1380b00057882 */ /* 0x000fe20000000000 */
[----:B------:R-:W-:Y:S01]  /*0740*/  IMAD.MOV.U32 R23, RZ, RZ, 0x3ed0ee25 ;  /* 0x3ed0ee25ff177424 */ /* 0x000fe200078e00ff */
[----:B------:R-:W-:Y:S01]  /*0750*/  ISETP.GE.AND P0, PT, R7, 0x3ff6a09f, PT ;  /* 0x3ff6a09f0700780c */ /* 0x000fe20003f06270 */
[----:B------:R-:W-:Y:S01]  /*0760*/  IMAD.MOV.U32 R25, RZ, RZ, 0x43300000 ;  /* 0x43300000ff197424 */ /* 0x000fe200078e00ff */
[----:B------:R-:W-:Y:S01]  /*0770*/  LEA.HI R0, R5, R0, RZ, 0xc ;  /* 0x0000000005007211 */ /* 0x000fe200078f60ff */
[----:B------:R-:W-:Y:S01]  /*0780*/  UMOV UR8, 0x80000000 ;  /* 0x8000000000087882 */ /* 0x000fe20000000000 */
[----:B------:R-:W-:-:S09]  /*0790*/  UMOV UR9, 0x43300000 ;  /* 0x4330000000097882 */ /* 0x000fd20000000000 */
[----:B------:R-:W-:Y:S02]  /*07a0*/  @P0 VIADD R15, R7, 0xfff00000 ;  /* 0xfff00000070f0836 */ /* 0x000fe40000000000 */
[----:B------:R-:W-:Y:S02]  /*07b0*/  @P0 VIADD R0, R0, 0x1 ;  /* 0x0000000100000836 */ /* 0x000fe40000000000 */
[----:B------:R-:W-:-:S03]  /*07c0*/  @P0 IMAD.MOV.U32 R7, RZ, RZ, R15 ;  /* 0x000000ffff070224 */ /* 0x000fc600078e000f */
[----:B------:R-:W-:-:S03]  /*07d0*/  LOP3.LUT R24, R0, 0x80000000, RZ, 0x3c, !PT ;  /* 0x8000000000187812 */ /* 0x000fc600078e3cff */
        /* <DEDUP_REMOVED lines=13> */
[----:B------:R-:W-:Y:S02]  /*08b0*/  DADD R22, R4, R4 ;  /* 0x0000000004167229 */ /* 0x000fe40000000004 */
[----:B------:R-:W-:Y:S01]  /*08c0*/  DADD R4, R24, -UR8 ;  /* 0x8000000818047e29 */ /* 0x000fe20008000000 */
[----:B------:R-:W-:Y:S01]  /*08d0*/  UMOV UR8, 0xfefa39ef ;  /* 0xfefa39ef00087882 */ /* 0x000fe20000000000 */
[----:B------:R-:W-:Y:S01]  /*08e0*/  UMOV UR9, 0x3fe62e42 ;  /* 0x3fe62e4200097882 */ /* 0x000fe20000000000 */
[----:B------:R-:W-:Y:S01]  /*08f0*/  DFMA R20, R18, R20, UR4 ;  /* 0x0000000412147e2b */ /* 0x000fe20008000014 */
[----:B------:R-:W-:Y:S01]  /*0900*/  UMOV UR4, 0xa9ab0956 ;  /* 0xa9ab095600047882 */ /* 0x000fe20000000000 */
[----:B------:R-:W-:Y:S01]  /*0910*/  UMOV UR5, 0x3f1745cb ;  /* 0x3f1745cb00057882 */ /* 0x000fe20000000000 */
[----:B------:R-:W-:-:S02]  /*0920*/  DFMA R22, R6, -R16, R22 ;  /* 0x800000100616722b */ /* 0x000fc40000000016 */
[----:B------:R-:W-:-:S03]  /*0930*/  DFMA R6, R4, UR8, R16 ;  /* 0x0000000804067c2b */ /* 0x000fc60008000010 */
[----:B------:R-:W-:Y:S01]  /*0940*/  DFMA R20, R18, R20, UR4 ;  /* 0x0000000412147e2b */ /* 0x000fe20008000014 */
[----:B------:R-:W-:Y:S01]  /*0950*/  UMOV UR4, 0x2d1b5154 ;  /* 0x2d1b515400047882 */ /* 0x000fe20000000000 */
[----:B------:R-:W-:Y:S01]  /*0960*/  UMOV UR5, 0x3f3c71c7 ;  /* 0x3f3c71c700057882 */ /* 0x000fe20000000000 */
[----:B------:R-:W-:Y:S02]  /*0970*/  DMUL R22, R14, R22 ;  /* 0x000000160e167228 */ /* 0x000fe40000000000 */
[----:B------:R-:W-:-:S03]  /*0980*/  DFMA R24, -R4, UR8, R6 ;  /* 0x0000000804187c2b */ /* 0x000fc60008000106 */
[----:B------:R-:W-:Y:S01]  /*0990*/  DFMA R20, R18, R20, UR4 ;  /* 0x0000000412147e2b */ /* 0x000fe20008000014 */
[----:B------:R-:W-:Y:S01]  /*09a0*/  UMOV UR4, 0x923be72d ;  /* 0x923be72d00047882 */ /* 0x000fe20000000000 */
[----:B------:R-:W-:-:S03]  /*09b0*/  UMOV UR5, 0x3f624924 ;  /* 0x3f62492400057882 */ /* 0x000fc60000000000 */
[----:B------:R-:W-:-:S03]  /*09c0*/  DADD R24, -R16, R24 ;  /* 0x0000000010187229 */ /* 0x000fc60000000118 */
[----:B------:R-:W-:Y:S01]  /*09d0*/  DFMA R20, R18, R20, UR4 ;  /* 0x0000000412147e2b */ /* 0x000fe20008000014 */
[----:B------:R-:W-:Y:S01]  /*09e0*/  UMOV UR4, 0x9999a3c4 ;  /* 0x9999a3c400047882 */ /* 0x000fe20000000000 */
[----:B------:R-:W-:-:S06]  /*09f0*/  UMOV UR5, 0x3f899999 ;  /* 0x3f89999900057882 */ /* 0x000fcc0000000000 */
[----:B------:R-:W-:Y:S01]  /*0a00*/  DFMA R20, R18, R20, UR4 ;  /* 0x0000000412147e2b */ /* 0x000fe20008000014 */
[----:B------:R-:W-:Y:S01]  /*0a10*/  UMOV UR4, 0x55555554 ;  /* 0x5555555400047882 */ /* 0x000fe20000000000 */
[----:B------:R-:W-:-:S06]  /*0a20*/  UMOV UR5, 0x3fb55555 ;  /* 0x3fb5555500057882 */ /* 0x000fcc0000000000 */
[----:B------:R-:W-:Y:S01]  /*0a30*/  DFMA R20, R18, R20, UR4 ;  /* 0x0000000412147e2b */ /* 0x000fe20008000014 */
[----:B------:R-:W-:Y:S01]  /*0a40*/  UMOV UR4, 0x3b39803f ;  /* 0x3b39803f00047882 */ /* 0x000fe20000000000 */
[----:B------:R-:W-:-:S06]  /*0a50*/  UMOV UR5, 0x3c7abc9e ;  /* 0x3c7abc9e00057882 */ /* 0x000fcc0000000000 */
[----:B------:R-:W-:-:S08]  /*0a60*/  DMUL R20, R18, R20 ;  /* 0x0000001412147228 */ /* 0x000fd00000000000 */
[----:B------:R-:W-:-:S08]  /*0a70*/  DFMA R20, R16, R20, R22 ;  /* 0x000000141014722b */ /* 0x000fd00000000016 */
[----:B------:R-:W-:-:S08]  /*0a80*/  DADD R20, R20, -R24 ;  /* 0x0000000014147229 */ /* 0x000fd00000000818 */
[----:B------:R-:W-:-:S08]  /*0a90*/  DFMA R20, R4, UR4, R20 ;  /* 0x0000000404147c2b */ /* 0x000fd00008000014 */
[----:B------:R-:W-:-:S11]  /*0aa0*/  DADD R14, R6, R20 ;  /* 0x00000000060e7229 */ /* 0x000fd60000000014 */
.L_x_72:
[----:B------:R-:W-:Y:S05]  /*0ab0*/  BSYNC B1 ;  /* 0x0000000000017941 */ /* 0x000fea0003800000 */
.L_x_71:
        /* <DEDUP_REMOVED lines=22> */
[----:B------:R-:W-:Y:S01]  /*0c20*/  IMAD.MOV.U32 R20, RZ, RZ, R2 ;  /* 0x000000ffff147224 */ /* 0x000fe200078e0002 */
[----:B------:R-:W-:Y:S01]  /*0c30*/  MOV R0, 0xc60 ;  /* 0x00000c6000007802 */ /* 0x000fe20000000f00 */
[----:B------:R-:W-:-:S07]  /*0c40*/  IMAD.MOV.U32 R2, RZ, RZ, R3 ;  /* 0x000000ffff027224 */ /* 0x000fce00078e0003 */
[----:B------:R-:W-:Y:S05]  /*0c50*/  CALL.REL.NOINC `($_ZN2at6native54_GLOBAL__N__f6d41790_21_PhiloxDistribution_cu_0636f2c124philox_single_key_kernelIdZZZZNS0_20_philox_normal_cuda_ERNS_6TensorERKS3_ddENKUlvE_clEvENKUlvE_clEvENKUlvE_clEvEUlmmE_ZZZNS0_20_philox_normal_cuda_ES4_S6_ddENKS7_clEvENKS8_clEvEUldE_EEvPT_PKmlT0_T1_$__internal_trig_reduction_slowpathd) ;  /* 0x0000002400787944 */ /* 0x000fea0003c00000 */
[----:B------:R-:W-:Y:S02]  /*0c60*/  IMAD.MOV.U32 R0, RZ, RZ, R7 ;  /* 0x000000ffff007224 */ /* 0x000fe400078e0007 */
[----:B------:R-:W-:Y:S02]  /*0c70*/  IMAD.MOV.U32 R16, RZ, RZ, R20 ;  /* 0x000000ffff107224 */ /* 0x000fe400078e0014 */
[----:B------:R-:W-:Y:S01]  /*0c80*/  IMAD.MOV.U32 R17, RZ, RZ, R21 ;  /* 0x000000ffff117224 */ /* 0x000fe200078e0015 */
[----:B------:R-:W-:Y:S06]  /*0c90*/  BRA `(.L_x_75) ;  /* 0x0000000000087947 */ /* 0x000fec0003800000 */
.L_x_74:
[----:B------:R-:W-:Y:S01]  /*0ca0*/  DMUL R16, RZ, R2 ;  /* 0x00000002ff107228 */ /* 0x000fe20000000000 */
[----:B------:R-:W-:-:S10]  /*0cb0*/  IMAD.MOV.U32 R0, RZ, RZ, RZ ;  /* 0x000000ffff007224 */ /* 0x000fd400078e00ff */
.L_x_75:
[----:B------:R-:W-:Y:S05]  /*0cc0*/  BSYNC B1 ;  /* 0x0000000000017941 */ /* 0x000fea0003800000 */
.L_x_73:
[----:B------:R-:W-:Y:S01]  /*0cd0*/  DMUL R18, R16, R16 ;  /* 0x0000001010127228 */ /* 0x000fe20000000000 */
[----:B------:R-:W-:Y:S01]  /*0ce0*/  IMAD.MOV.U32 R6, RZ, RZ, 0x2cb0d246 ;  /* 0x2cb0d246ff067424 */ /* 0x000fe200078e00ff */
[----:B------:R-:W-:Y:S01]  /*0cf0*/  UMOV UR4, 0xf9785eba ;  /* 0xf9785eba00047882 */ /* 0x000fe20000000000 */
[----:B------:R-:W-:Y:S01]  /*0d00*/  IMAD.MOV.U32 R7, RZ, RZ, 0x3e5ae5f1 ;  /* 0x3e5ae5f1ff077424 */ /* 0x000fe200078e00ff */
[----:B------:R-:W-:Y:S01]  /*0d10*/  UMOV UR5, 0x3de5db65 ;  /* 0x3de5db6500057882 */ /* 0x000fe20000000000 */
[----:B------:R-:W-:Y:S01]  /*0d20*/  IMAD.MOV.U32 R4, RZ, RZ, -0x3e107ad8 ;  /* 0xc1ef8528ff047424 */ /* 0x000fe200078e00ff */
[----:B------:R-:W-:Y:S01]  /*0d30*/  DMUL R2, R14, -2 ;  /* 0xc00000000e027828 */ /* 0x000fe20000000000 */
[----:B------:R-:W-:Y:S01]  /*0d40*/  IMAD.MOV.U32 R5, RZ, RZ, 0x3e21eea7 ;  /* 0x3e21eea7ff057424 */ /* 0x000fe200078e00ff */
[----:B------:R-:W-:Y:S01]  /*0d50*/  UMOV UR8, 0x69ace392 ;  /* 0x69ace39200087882 */ /* 0x000fe20000000000 */
[C---:B------:R-:W-:Y:S01]  /*0d60*/  DFMA R6, R18.reuse, UR4, -R6 ;  /* 0x0000000412067c2b */ /* 0x040fe20008000806 */
[----:B------:R-:W-:Y:S01]  /*0d70*/  UMOV UR4, 0x20fd8164 ;  /* 0x20fd816400047882 */ /* 0x000fe20000000000 */
[----:B------:R-:W-:Y:S01]  /*0d80*/  UMOV UR5, 0x3da8ff83 ;  /* 0x3da8ff8300057882 */ /* 0x000fe20000000000 */
[----:B------:R-:W-:Y:S01]  /*0d90*/  UMOV UR9, 0x3ec71de3 ;  /* 0x3ec71de300097882 */ /* 0x000fe20000000000 */
[C---:B------:R-:W-:Y:S01]  /*0da0*/  DFMA R4, R18.reuse, -UR4, R4 ;  /* 0x8000000412047c2b */ /* 0x040fe20008000004 */
[----:B------:R-:W-:Y:S01]  /*0db0*/  UMOV UR4, 0x8e06e6d9 ;  /* 0x8e06e6d900047882 */ /* 0x000fe20000000000 */
[----:B------:R-:W-:Y:S01]  /*0dc0*/  UMOV UR5, 0x3e927e4f ;  /* 0x3e927e4f00057882 */ /* 0x000fe20000000000 */
[----:B------:R-:W0:Y:S01]  /*0dd0*/  MUFU.RSQ64H R23, R3 ;  /* 0x0000000300177308 */ /* 0x000e220000001c00 */
[C---:B------:R-:W-:Y:S01]  /*0de0*/  DFMA R6, R18.reuse, R6, UR8 ;  /* 0x0000000812067e2b */ /* 0x040fe20008000006 */
[----:B------:R-:W-:Y:S01]  /*0df0*/  UMOV UR8, 0x19db62a1 ;  /* 0x19db62a100087882 */ /* 0x000fe20000000000 */
[----:B------:R-:W-:Y:S01]  /*0e00*/  UMOV UR9, 0x3f2a01a0 ;  /* 0x3f2a01a000097882 */ /* 0x000fe20000000000 */
[----:B------:R-:W-:Y:S01]  /*0e10*/  VIADD R22, R3, 0xfcb00000 ;  /* 0xfcb0000003167836 */ /* 0x000fe20000000000 */
[C---:B------:R-:W-:Y:S01]  /*0e20*/  DFMA R4, R18.reuse, R4, -UR4 ;  /* 0x8000000412047e2b */ /* 0x040fe20008000004 */
[----:B------:R-:W-:Y:S01]  /*0e30*/  UMOV UR4, 0x19ddbce9 ;  /* 0x19ddbce900047882 */ /* 0x000fe20000000000 */
[----:B------:R-:W-:Y:S01]  /*0e40*/  UMOV UR5, 0x3efa01a0 ;  /* 0x3efa01a000057882 */ /* 0x000fe20000000000 */
[----:B------:R-:W-:Y:S01]  /*0e50*/  LOP3.LUT R24, R0, 0x1, RZ, 0xc0, !PT ;  /* 0x0000000100187812 */ /* 0x000fe200078ec0ff */
[C---:B------:R-:W-:Y:S01]  /*0e60*/  DFMA R14, R18.reuse, R6, -UR8 ;  /* 0x80000008120e7e2b */ /* 0x040fe20008000006 */
[----:B------:R-:W-:Y:S01]  /*0e70*/  UMOV UR8, 0x11110818 ;  /* 0x1111081800087882 */ /* 0x000fe20000000000 */
[----:B------:R-:W-:Y:S01]  /*0e80*/  UMOV UR9, 0x3f811111 ;  /* 0x3f81111100097882 */ /* 0x000fe20000000000 */
[----:B------:R-:W-:Y:S01]  /*0e90*/  ISETP.NE.U32.AND P0, PT, R24, 0x1, PT ;  /* 0x000000011800780c */ /* 0x000fe20003f05070 */
[C---:B------:R-:W-:Y:S01]  /*0ea0*/  DFMA R6, R18.reuse, R4, UR4 ;  /* 0x0000000412067e2b */ /* 0x040fe20008000004 */
[----:B------:R-:W-:Y:S01]  /*0eb0*/  UMOV UR4, 0x16c15d47 ;  /* 0x16c15d4700047882 */ /* 0x000fe20000000000 */
[----:B------:R-:W-:Y:S01]  /*0ec0*/  UMOV UR5, 0x3f56c16c ;  /* 0x3f56c16c00057882 */ /* 0x000fe20000000000 */
[----:B------:R-:W-:Y:S01]  /*0ed0*/  LOP3.LUT P1, RZ, R0, 0x2, RZ, 0xc0, !PT ;  /* 0x0000000200ff7812 */ /* 0x000fe2000782c0ff */
[----:B------:R-:W-:Y:S01]  /*0ee0*/  DFMA R14, R18, R14, UR8 ;  /* 0x00000008120e7e2b */ /* 0x000fe2000800000e */
[----:B------:R-:W-:Y:S01]  /*0ef0*/  UMOV UR8, 0x55555554 ;  /* 0x5555555400087882 */ /* 0x000fe20000000000 */
[----:B0-----:R-:W-:Y:S01]  /*0f00*/  DMUL R20, R22, R22 ;  /* 0x0000001616147228 */ /* 0x001fe20000000000 */
[----:B------:R-:W-:Y:S01]  /*0f10*/  UMOV UR9, 0x3fc55555 ;  /* 0x3fc5555500097882 */ /* 0x000fe20000000000 */
[C---:B------:R-:W-:Y:S01]  /*0f20*/  DFMA R6, R18.reuse, R6, -UR4 ;  /* 0x8000000412067e2b */ /* 0x040fe20008000006 */
[----:B------:R-:W-:Y:S01]  /*0f30*/  UMOV UR4, 0x55555551 ;  /* 0x5555555100047882 */ /* 0x000fe20000000000 */
[----:B------:R-:W-:Y:S01]  /*0f40*/  UMOV UR5, 0x3fa55555 ;  /* 0x3fa5555500057882 */ /* 0x000fe20000000000 */
[----:B------:R-:W-:Y:S01]  /*0f50*/  BSSY B1, `(.L_x_76) ;  /* 0x0000021000017945 */ /* 0x000fe20003800000 */
[----:B------:R-:W-:-:S02]  /*0f60*/  DFMA R14, R18, R14, -UR8 ;  /* 0x80000008120e7e2b */ /* 0x000fc4000800000e */
[----:B------:R-:W-:Y:S02]  /*0f70*/  DFMA R4, R2, -R20, 1 ;  /* 0x3ff000000204742b */ /* 0x000fe40000000814 */
[C---:B------:R-:W-:Y:S01]  /*0f80*/  DFMA R6, R18.reuse, R6, UR4 ;  /* 0x0000000412067e2b */ /* 0x040fe20008000006 */
[----:B------:R-:W-:Y:S02]  /*0f90*/  IMAD.MOV.U32 R20, RZ, RZ, 0x0 ;  /* 0x00000000ff147424 */ /* 0x000fe400078e00ff */
[----:B------:R-:W-:Y:S01]  /*0fa0*/  IMAD.MOV.U32 R21, RZ, RZ, 0x3fd80000 ;  /* 0x3fd80000ff157424 */ /* 0x000fe200078e00ff */
[----:B------:R-:W-:-:S04]  /*0fb0*/  DFMA R14, R18, R14, RZ ;  /* 0x0000000e120e722b */ /* 0x000fc800000000ff */
[----:B------:R-:W-:Y:S02]  /*0fc0*/  DFMA R6, R18, R6, -0.5 ;  /* 0xbfe000001206742b */ /* 0x000fe40000000006 */
[----:B------:R-:W-:Y:S02]  /*0fd0*/  DFMA R20, R4, R20, 0.5 ;  /* 0x3fe000000414742b */ /* 0x000fe40000000014 */
[----:B------:R-:W-:Y:S02]  /*0fe0*/  DMUL R4, R22, R4 ;  /* 0x0000000416047228 */ /* 0x000fe40000000000 */
[----:B------:R-:W-:Y:S02]  /*0ff0*/  DFMA R16, R14, R16, R16 ;  /* 0x000000100e10722b */ /* 0x000fe40000000010 */
[----:B------:R-:W-:-:S04]  /*1000*/  DFMA R18, R18, R6, 1 ;  /* 0x3ff000001212742b */ /* 0x000fc80000000006 */
[----:B------:R-:W-:-:S04]  /*1010*/  DFMA R20, R20, R4, R22 ;  /* 0x000000041414722b */ /* 0x000fc80000000016 */
[----:B------:R-:W-:Y:S01]  /*1020*/  @!P0 LOP3.LUT R25, R17, 0x80000000, RZ, 0x3c, !PT ;  /* 0x8000000011198812 */ /* 0x000fe200078e3cff */
[----:B------:R-:W-:Y:S02]  /*1030*/  @!P0 IMAD.MOV.U32 R24, RZ, RZ, R16 ;  /* 0x000000ffff188224 */ /* 0x000fe400078e0010 */
[----:B------:R-:W-:Y:S01]  /*1040*/  @!P0 IMAD.MOV.U32 R16, RZ, RZ, R18 ;  /* 0x000000ffff108224 */ /* 0x000fe200078e0012 */
[----:B------:R-:W-:Y:S01]  /*1050*/  DMUL R14, R2, R20 ;  /* 0x00000014020e7228 */ /* 0x000fe20000000000 */
[----:B------:R-:W-:Y:S02]  /*1060*/  @!P0 IMAD.MOV.U32 R17, RZ, RZ, R19 ;  /* 0x000000ffff118224 */ /* 0x000fe400078e0013 */
[----:B------:R-:W-:Y:S02]  /*1070*/  @!P0 IMAD.MOV.U32 R18, RZ, RZ, R24 ;  /* 0x000000ffff128224 */ /* 0x000fe400078e0018 */
[----:B------:R-:W-:Y:S01]  /*1080*/  @!P0 IMAD.MOV.U32 R19, RZ, RZ, R25 ;  /* 0x000000ffff138224 */ /* 0x000fe200078e0019 */
[----:B------:R-:W-:Y:S01]  /*1090*/  ISETP.GE.U32.AND P0, PT, R22, 0x7ca00000, PT ;  /* 0x7ca000001600780c */ /* 0x000fe20003f06070 */
[----:B------:R-:W-:Y:S01]  /*10a0*/  VIADD R7, R21, 0xfff00000 ;  /* 0xfff0000015077836 */ /* 0x000fe20000000000 */
[----:B------:R-:W-:Y:S01]  /*10b0*/  DFMA R4, R14, -R14, R2 ;  /* 0x8000000e0e04722b */ /* 0x000fe20000000002 */
[----:B------:R-:W-:Y:S01]  /*10c0*/  IMAD.MOV.U32 R6, RZ, RZ, R20 ;  /* 0x000000ffff067224 */ /* 0x000fe200078e0014 */
[----:B------:R-:W-:-:S02]  /*10d0*/  @P1 LOP3.LUT R29, R17, 0x80000000, RZ, 0x3c, !PT ;  /* 0x80000000111d1812 */ /* 0x000fc400078e3cff */
[----:B------:R-:W-:-:S03]  /*10e0*/  @P1 LOP3.LUT R27, R19, 0x80000000, RZ, 0x3c, !PT ;  /* 0x80000000131b1812 */ /* 0x000fc600078e3cff */
[----:B------:R-:W-:Y:S01]  /*10f0*/  @P1 IMAD.MOV.U32 R17, RZ, RZ, R29 ;  /* 0x000000ffff111224 */ /* 0x000fe200078e001d */
[----:B------:R-:W-:Y:S01]  /*1100*/  DFMA R24, R4, R6, R14 ;  /* 0x000000060418722b */ /* 0x000fe2000000000e */
[----:B------:R-:W-:Y:S02]  /*1110*/  @P1 IMAD.MOV.U32 R19, RZ, RZ, R27 ;  /* 0x000000ffff131224 */ /* 0x000fe400078e001b */
[----:B------:R-:W-:Y:S08]  /*1120*/  @!P0 BRA `(.L_x_77) ;  /* 0x00000000000c8947 */ /* 0x000ff00003800000 */
[----:B------:R-:W-:Y:S01]  /*1130*/  IMAD.MOV.U32 R6, RZ, RZ, R20 ;  /* 0x000000ffff067224 */ /* 0x000fe200078e0014 */
[----:B------:R-:W-:-:S07]  /*1140*/  MOV R0, 0x1160 ;  /* 0x0000116000007802 */ /* 0x000fce0000000f00 */
[----:B------:R-:W-:Y:S05]  /*1150*/  CALL.REL.NOINC `($__internal_5_$__cuda_sm20_dsqrt_rn_f64_mediumpath_v1) ;  /* 0x0000001c00907944 */ /* 0x000fea0003c00000 */
.L_x_77:
[----:B------:R-:W-:Y:S05]  /*1160*/  BSYNC B1 ;  /* 0x0000000000017941 */ /* 0x000fea0003800000 */
.L_x_76:
[----:B------:R-:W0:Y:S01]  /*1170*/  LDC.64 R2, c[0x0][0x230] ;  /* 0x00008c00ff027b82 */ /* 0x000e220000000a00 */
[C---:B------:R-:W-:Y:S01]  /*1180*/  DMUL R18, R24.reuse, R18 ;  /* 0x0000001218127228 */ /* 0x040fe20000000000 */
[----:B------:R-:W-:Y:S01]  /*1190*/  ULDC.64 UR4, c[0x0][0x238] ;  /* 0x00008e0000047ab9 */ /* 0x000fe20000000a00 */
[----:B------:R-:W-:-:S06]  /*11a0*/  DMUL R16, R24, R16 ;  /* 0x0000001018107228 */ /* 0x000fcc0000000000 */
[--C-:B0-----:R-:W-:Y:S02]  /*11b0*/  DFMA R18, R18, UR4, R2.reuse ;  /* 0x0000000412127c2b */ /* 0x101fe40008000002 */
[----:B------:R-:W-:Y:S01]  /*11c0*/  DFMA R16, R16, UR4, R2 ;  /* 0x0000000410107c2b */ /* 0x000fe20008000002 */
[----:B------:R-:W-:Y:S02]  /*11d0*/  ULDC.64 UR4, c[0x0][0x210] ;  /* 0x0000840000047ab9 */ /* 0x000fe40000000a00 */
[----:B------:R-:W-:-:S04]  /*11e0*/  LEA R2, P0, R12, UR4, 0x4 ;  /* 0x000000040c027c11 */ /* 0x000fc8000f8020ff */
[----:B------:R-:W-:Y:S01]  /*11f0*/  LEA.HI.X R3, R12, UR5, R13, 0x4, P0 ;  /* 0x000000050c037c11 */ /* 0x000fe200080f240d */
[----:B------:R-:W-:Y:S02]  /*1200*/  IMAD.MOV.U32 R4, RZ, RZ, R18 ;  /* 0x000000ffff047224 */ /* 0x000fe400078e0012 */
[----:B------:R-:W-:Y:S02]  /*1210*/  IMAD.MOV.U32 R5, RZ, RZ, R19 ;  /* 0x000000ffff057224 */ /* 0x000fe400078e0013 */
[----:B------:R-:W-:Y:S02]  /*1220*/  IMAD.MOV.U32 R6, RZ, RZ, R16 ;  /* 0x000000ffff067224 */ /* 0x000fe400078e0010 */
[----:B------:R-:W-:-:S05]  /*1230*/  IMAD.MOV.U32 R7, RZ, RZ, R17 ;  /* 0x000000ffff077224 */ /* 0x000fca00078e0011 */
[----:B------:R0:W-:Y:S02]  /*1240*/  STG.E.128 desc[UR6][R2.64], R4 ;  /* 0x0000000402007986 */ /* 0x0001e4000c101d06 */
.L_x_70:
[----:B------:R-:W-:Y:S05]  /*1250*/  BSYNC B0 ;  /* 0x0000000000007941 */ /* 0x000fea0003800000 */
.L_x_69:
[----:B------:R-:W-:Y:S02]  /*1260*/  ULDC.64 UR4, c[0x0][0x220] ;  /* 0x0000880000047ab9 */ /* 0x000fe40000000a00 */
[----:B------:R-:W-:-:S04]  /*1270*/  ULEA.HI UR4, UP0, UR5, UR4, URZ, 0x1 ;  /* 0x0000000405047291 */ /* 0x000fc8000f81083f */
[----:B------:R-:W-:-:S04]  /*1280*/  UIADD3.X UR5, URZ, UR5, URZ, UP0, !UPT ;  /* 0x000000053f057290 */ /* 0x000fc800087fe43f */
[----:B------:R-:W-:Y:S02]  /*1290*/  USHF.R.S64 UR4, UR4, 0x1, UR5 ;  /* 0x0000000104047899 */ /* 0x000fe40008001005 */
[----:B------:R-:W-:-:S04]  /*12a0*/  USHF.R.S32.HI UR5, URZ, 0x1, UR5 ;  /* 0x000000013f057899 */ /* 0x000fc80008011405 */
[----:B------:R-:W-:-:S04]  /*12b0*/  ISETP.NE.U32.AND P0, PT, R12, UR4, PT ;  /* 0x000000040c007c0c */ /* 0x000fc8000bf05070 */
[----:B------:R-:W-:-:S13]  /*12c0*/  ISETP.NE.AND.EX P0, PT, R13, UR5, PT, P0 ;  /* 0x000000050d007c0c */ /* 0x000fda000bf05300 */
[----:B------:R-:W-:Y:S05]  /*12d0*/  @P0 EXIT ;  /* 0x000000000000094d */ /* 0x000fea0003800000 */
[----:B0----5:R-:W-:Y:S02]  /*12e0*/  IADD3 R6, P0, R10, UR4, RZ ;  /* 0x000000040a067c10 */ /* 0x021fe4000ff1e0ff */
[----:B------:R-:W-:Y:S02]  /*12f0*/  IADD3 R3, R8, -0x61c88647, RZ ;  /* 0x9e3779b908037810 */ /* 0x000fe40007ffe0ff */
[----:B------:R-:W-:Y:S01]  /*1300*/  IADD3.X R11, R11, UR5, RZ, P0, !PT ;  /* 0x000000050b0b7c10 */ /* 0x000fe200087fe4ff */
[----:B------:R-:W-:-:S03]  /*1310*/  IMAD.WIDE.U32 R6, R6, -0x2daee0ad, RZ ;  /* 0xd2511f5306067825 */ /* 0x000fc600078e00ff */
[----:B------:R-:W-:Y:S02]  /*1320*/  LOP3.LUT R10, R11, R8, RZ, 0x3c, !PT ;  /* 0x000000080b0a7212 */ /* 0x000fe400078e3cff */
[C---:B------:R-:W-:Y:S01]  /*1330*/  LOP3.LUT R4, R9.reuse, R7, RZ, 0x3c, !PT ;  /* 0x0000000709047212 */ /* 0x040fe200078e3cff */
[----:B------:R-:W-:Y:S02]  /*1340*/  VIADD R7, R9, 0x76cf5d0a ;  /* 0x76cf5d0a09077836 */ /* 0x000fe40000000000 */
[----:B------:R-:W-:-:S04]  /*1350*/  IMAD.WIDE.U32 R10, R10, -0x2daee0ad, RZ ;  /* 0xd2511f530a0a7825 */ /* 0x000fc800078e00ff */
[----:B------:R-:W-:-:S05]  /*1360*/  IMAD.WIDE.U32 R4, R4, -0x326172a9, RZ ;  /* 0xcd9e8d5704047825 */ /* 0x000fca00078e00ff */
[----:B------:R-:W-:Y:S01]  /*1370*/  LOP3.LUT R2, R3, R5, RZ, 0x3c, !PT ;  /* 0x0000000503027212 */ /* 0x000fe200078e3cff */
[----:B------:R-:W-:-:S04]  /*1380*/  VIADD R5, R9, 0xbb67ae85 ;  /* 0xbb67ae8509057836 */ /* 0x000fc80000000000 */
[----:B------:R-:W-:Y:S01]  /*1390*/  IMAD.WIDE.U32 R2, R2, -0x2daee0ad, RZ ;  /* 0xd2511f5302027825 */ /* 0x000fe200078e00ff */
[----:B------:R-:W-:-:S03]  /*13a0*/  LOP3.LUT R11, R11, R6, R5, 0x96, !PT ;  /* 0x000000060b0b7212 */ /* 0x000fc600078e9605 */
[C---:B------:R-:W-:Y:S01]  /*13b0*/  VIADD R5, R8.reuse, 0xdaa66d2b ;  /* 0xdaa66d2b08057836 */ /* 0x040fe20000000000 */
[----:B------:R-:W-:Y:S01]  /*13c0*/  LOP3.LUT R6, R3, R10, R7, 0x96, !PT ;  /* 0x0000000a03067212 */ /* 0x000fe200078e9607 */
[----:B------:R-:W-:Y:S02]  /*13d0*/  VIADD R3, R8, 0x3c6ef372 ;  /* 0x3c6ef37208037836 */ /* 0x000fe40000000000 */
[----:B------:R-:W-:-:S04]  /*13e0*/  IMAD.WIDE.U32 R10, R11, -0x326172a9, RZ ;  /* 0xcd9e8d570b0a7825 */ /* 0x000fc800078e00ff */
[----:B------:R-:W-:Y:S01]  /*13f0*/  IMAD.WIDE.U32 R6, R6, -0x326172a9, RZ ;  /* 0xcd9e8d5706067825 */ /* 0x000fe200078e00ff */
[----:B------:R-:W-:-:S03]  /*1400*/  LOP3.LUT R11, R11, R4, R3, 0x96, !PT ;  /* 0x000000040b0b7212 */ /* 0x000fc600078e9603 */
[----:B------:R-:W-:Y:S01]  /*1410*/  VIADD R3, R9, 0x32370b8f ;  /* 0x32370b8f09037836 */ /* 0x000fe20000000000 */
[----:B------:R-:W-:Y:S01]  /*1420*/  LOP3.LUT R4, R7, R10, R5, 0x96, !PT ;  /* 0x0000000a07047212 */ /* 0x000fe200078e9605 */
[----:B------:R-:W-:-:S04]  /*1430*/  IMAD.WIDE.U32 R10, R11, -0x2daee0ad, RZ ;  /* 0xd2511f530b0a7825 */ /* 0x000fc800078e00ff */
[----:B------:R-:W-:Y:S01]  /*1440*/  IMAD.WIDE.U32 R4, R4, -0x2daee0ad, RZ ;  /* 0xd2511f5304047825 */ /* 0x000fe200078e00ff */
[----:B------:R-:W-:-:S03]  /*1450*/  LOP3.LUT R2, R11, R2, R3, 0x96, !PT ;  /* 0x000000020b027212 */ /* 0x000fc600078e9603 */
[----:B------:R-:W-:Y:S02]  /*1460*/  VIADD R7, R9, 0xed9eba14 ;  /* 0xed9eba1409077836 */ /* 0x000fe40000000000 */
[----:B------:R-:W-:-:S03]  /*1470*/  IMAD.WIDE.U32 R2, R2, -0x326172a9, RZ ;  /* 0xcd9e8d5702027825 */ /* 0x000fc600078e00ff */
[----:B------:R-:W-:Y:S01]  /*1480*/  LOP3.LUT R12, R5, R10, R7, 0x96, !PT ;  /* 0x0000000a050c7212 */ /* 0x000fe200078e9607 */
[C---:B------:R-:W-:Y:S02]  /*1490*/  VIADD R5, R8.reuse, 0x78dde6e4 ;  /* 0x78dde6e408057836 */ /* 0x040fe40000000000 */
[----:B------:R-:W-:Y:S02]  /*14a0*/  VIADD R7, R8, 0x1715609d ;  /* 0x1715609d08077836 */ /* 0x000fe40000000000 */
        /* <DEDUP_REMOVED lines=17> */
[----:B------:R-:W-:-:S05]  /*15c0*/  IMAD.WIDE.U32 R4, R4, -0x2daee0ad, RZ ;  /* 0xd2511f5304047825 */ /* 0x000fca00078e00ff */
[----:B------:R-:W-:Y:S01]  /*15d0*/  LOP3.LUT R16, R5, R12, R3, 0x96, !PT ;  /* 0x0000000c05107212 */ /* 0x000fe200078e9603 */
[----:B------:R-:W-:Y:S02]  /*15e0*/  VIADD R3, R9, 0x1fd5c5a3 ;  /* 0x1fd5c5a309037836 */ /* 0x000fe40000000000 */
[----:B------:R-:W-:Y:S02]  /*15f0*/  VIADD R5, R8, 0xf1bbcdc8 ;  /* 0xf1bbcdc808057836 */ /* 0x000fe40000000000 */
[----:B------:R-:W-:Y:S01]  /*1600*/  IMAD.WIDE.U32 R16, R16, -0x326172a9, RZ ;  /* 0xcd9e8d5710107825 */ /* 0x000fe200078e00ff */
[----:B------:R-:W-:-:S03]  /*1610*/  LOP3.LUT R14, R13, R2, R3, 0x96, !PT ;  /* 0x000000020d0e7212 */ /* 0x000fc600078e9603 */
[----:B------:R-:W0:Y:S01]  /*1620*/  I2F.F64.U32 R6, R16 ;  /* 0x0000001000067312 */ /* 0x000e220000201800 */
[----:B------:R-:W-:Y:S02]  /*1630*/  VIADD R3, R8, 0x8ff34781 ;  /* 0x8ff3478108037836 */ /* 0x000fe40000000000 */
[----:B------:R-:W-:-:S04]  /*1640*/  IMAD.WIDE.U32 R14, R14, -0x326172a9, RZ ;  /* 0xcd9e8d570e0e7825 */ /* 0x000fc800078e00ff */
[----:B------:R-:W-:Y:S01]  /*1650*/  IMAD.MOV.U32 R2, RZ, RZ, 0x0 ;  /* 0x00000000ff027424 */ /* 0x000fe200078e00ff */
[----:B------:R-:W-:Y:S01]  /*1660*/  LOP3.LUT R17, R17, R14, R3, 0x96, !PT ;  /* 0x0000000e11117212 */ /* 0x000fe200078e9603 */
[----:B------:R-:W-:Y:S01]  /*1670*/  IMAD.MOV.U32 R3, RZ, RZ, 0x3df00000 ;  /* 0x3df00000ff037424 */ /* 0x000fe200078e00ff */
[----:B------:R-:W-:Y:S01]  /*1680*/  LOP3.LUT R14, R15, R10, R5, 0x96, !PT ;  /* 0x0000000a0f0e7212 */ /* 0x000fe200078e9605 */
[----:B------:R-:W-:Y:S01]  /*1690*/  VIADD R9, R9, 0x96a522ad ;  /* 0x96a522ad09097836 */ /* 0x000fe20000000000 */
[----:B0-----:R-:W-:-:S03]  /*16a0*/  DMUL R12, R6, 2.3283064365386962891e-10 ;  /* 0x3df00000060c7828 */ /* 0x001fc60000000000 */
[----:B------:R-:W-:Y:S01]  /*16b0*/  IMAD.WIDE.U32 R14, R14, -0x2daee0ad, RZ ;  /* 0xd2511f530e0e7825 */ /* 0x000fe200078e00ff */
[----:B------:R-:W0:Y:S04]  /*16c0*/  I2F.F64.U32 R6, R17 ;  /* 0x0000001100067312 */ /* 0x000e280000201800 */
[----:B------:R-:W-:Y:S01]  /*16d0*/  LOP3.LUT R8, R15, R4, R9, 0x96, !PT ;  /* 0x000000040f087212 */ /* 0x000fe200078e9609 */
[----:B------:R-:W-:-:S05]  /*16e0*/  DFMA R12, R12, R2, 2.710505431213761085e-20 ;  /* 0x3be000000c0c742b */ /* 0x000fca0000000002 */
[----:B------:R-:W-:Y:S03]  /*16f0*/  I2F.F64.U32 R8, R8 ;  /* 0x0000000800087312 */ /* 0x000fe60000201800 */
[----:B0-----:R-:W-:-:S05]  /*1700*/  DFMA R6, R6, 2.3283064365386962891e-10, R12 ;  /* 0x3df000000606782b */ /* 0x001fca000000000c */
[----:B------:R-:W0:Y:S05]  /*1710*/  I2F.F64.U32 R12, R14 ;  /* 0x0000000e000c7312 */ /* 0x000e2a0000201800 */
[----:B------:R-:W-:Y:S01]  /*1720*/  ISETP.GT.AND P0, PT, R7, 0xfffff, PT ;  /* 0x000fffff0700780c */ /* 0x000fe20003f04270 */
[----:B------:R-:W-:Y:S02]  /*1730*/  IMAD.MOV.U32 R10, RZ, RZ, R6 ;  /* 0x000000ffff0a7224 */ /* 0x000fe400078e0006 */
[--C-:B------:R-:W-:Y:S02]  /*1740*/  IMAD.MOV.U32 R11, RZ, RZ, R7.reuse ;  /* 0x000000ffff0b7224 */ /* 0x100fe400078e0007 */
[----:B------:R-:W-:Y:S01]  /*1750*/  IMAD.MOV.U32 R5, RZ, RZ, R7 ;  /* 0x000000ffff057224 */ /* 0x000fe200078e0007 */
[----:B0-----:R-:W-:-:S07]  /*1760*/  DMUL R12, R12, 2.3283064365386962891e-10 ;  /* 0x3df000000c0c7828 */ /* 0x001fce0000000000 */
[----:B------:R-:W-:Y:S02]  /*1770*/  @!P0 DMUL R10, R10, 1.80143985094819840000e+16 ;  /* 0x435000000a0a8828 */ /* 0x000fe40000000000 */
[----:B------:R-:W-:-:S08]  /*1780*/  DFMA R2, R12, R2, 2.710505431213761085e-20 ;  /* 0x3be000000c02742b */ /* 0x000fd00000000002 */
[----:B------:R-:W-:Y:S01]  /*1790*/  @!P0 IMAD.MOV.U32 R5, RZ, RZ, R11 ;  /* 0x000000ffff058224 */ /* 0x000fe200078e000b */
[----:B------:R-:W-:Y:S01]  /*17a0*/  DFMA R2, R8, 2.3283064365386962891e-10, R2 ;  /* 0x3df000000802782b */ /* 0x000fe20000000002 */
[----:B------:R-:W-:Y:S02]  /*17b0*/  @!P0 IMAD.MOV.U32 R6, RZ, RZ, R10 ;  /* 0x000000ffff068224 */ /* 0x000fe400078e000a */
[----:B------:R-:W-:-:S05]  /*17c0*/  VIADD R0, R5, 0xffffffff ;  /* 0xffffffff05007836 */ /* 0x000fca0000000000 */
[----:B------:R-:W-:Y:S01]  /*17d0*/  ISETP.GE.U32.AND P1, PT, R0, 0x7fefffff, PT ;  /* 0x7fefffff0000780c */ /* 0x000fe20003f26070 */
[----:B------:R-:W-:Y:S02]  /*17e0*/  IMAD.MOV.U32 R0, RZ, RZ, -0x3ff ;  /* 0xfffffc01ff007424 */ /* 0x000fe400078e00ff */
[----:B------:R-:W-:-:S10]  /*17f0*/  @!P0 IMAD.MOV.U32 R0, RZ, RZ, -0x435 ;  /* 0xfffffbcbff008424 */ /* 0x000fd400078e00ff */
[----:B------:R-:W-:Y:S05]  /*1800*/  @!P1 BRA `(.L_x_78) ;  /* 0x00000000001c9947 */ /* 0x000fea0003800000 */
[----:B------:R-:W-:Y:S01]  /*1810*/  IMAD.MOV.U32 R4, RZ, RZ, 0x0 ;  /* 0x00000000ff047424 */ /* 0x000fe200078e00ff */
[----:B------:R-:W-:Y:S01]  /*1820*/  FSETP.NEU.FTZ.AND P0, PT, R11, RZ, PT ;  /* 0x000000ff0b00720b */ /* 0x000fe20003f1d000 */
[----:B------:R-:W-:-:S06]  /*1830*/  IMAD.MOV.U32 R5, RZ, RZ, 0x7ff00000 ;  /* 0x7ff00000ff057424 */ /* 0x000fcc00078e00ff */
[----:B------:R-:W-:-:S10]  /*1840*/  DFMA R4, R10, R4, +INF ;  /* 0x7ff000000a04742b */ /* 0x000fd40000000004 */
[----:B------:R-:W-:Y:S02]  /*1850*/  FSEL R8, R4, RZ, P0 ;  /* 0x000000ff04087208 */ /* 0x000fe40000000000 */
[----:B------:R-:W-:Y:S01]  /*1860*/  FSEL R9, R5, -QNAN , P0 ;  /* 0xfff0000005097808 */ /* 0x000fe20000000000 */
[----:B------:R-:W-:Y:S06]  /*1870*/  BRA `(.L_x_79) ;  /* 0x0000000000f47947 */ /* 0x000fec0003800000 */
.L_x_78:
[C---:B------:R-:W-:Y:S01]  /*1880*/  LOP3.LUT R4, R5.reuse, 0x800fffff, RZ, 0xc0, !PT ;  /* 0x800fffff05047812 */ /* 0x040fe200078ec0ff */
[----:B------:R-:W-:Y:S01]  /*1890*/  IMAD.MOV.U32 R8, RZ, RZ, RZ ;  /* 0x000000ffff087224 */ /* 0x000fe200078e00ff */
[----:B------:R-:W-:Y:S01]  /*18a0*/  UMOV UR4, 0x3ae80f1e ;  /* 0x3ae80f1e00047882 */ /* 0x000fe20000000000 */
[----:B------:R-:W-:Y:S01]  /*18b0*/  IMAD.MOV.U32 R16, RZ, RZ, -0x748574fc ;  /* 0x8b7a8b04ff107424 */ /* 0x000fe200078e00ff */
[----:B------:R-:W-:Y:S01]  /*18c0*/  LOP3.LUT R7, R4, 0x3ff00000, RZ, 0xfc, !PT ;  /* 0x3ff0000004077812 */ /* 0x000fe200078efcff */
[----:B------:R-:W-:Y:S01]  /*18d0*/  IMAD.MOV.U32 R17, RZ, RZ, 0x3ed0ee25 ;  /* 0x3ed0ee25ff117424 */ /* 0x000fe200078e00ff */
[----:B------:R-:W-:Y:S01]  /*18e0*/  UMOV UR5, 0x3eb1380b ;  /* 0x3eb1380b00057882 */ /* 0x000fe20000000000 */
[----:B------:R-:W-:Y:S01]  /*18f0*/  LEA.HI R0, R5, R0, RZ, 0xc ;  /* 0x0000000005007211 */ /* 0x000fe200078f60ff */
[----:B------:R-:W-:Y:S01]  /*1900*/  IMAD.MOV.U32 R19, RZ, RZ, 0x43300000 ;  /* 0x43300000ff137424 */ /* 0x000fe200078e00ff */
[----:B------:R-:W-:Y:S01]  /*1910*/  ISETP.GE.AND P0, PT, R7, 0x3ff6a09f, PT ;  /* 0x3ff6a09f0700780c */ /* 0x000fe20003f06270 */
[----:B------:R-:W-:Y:S01]  /*1920*/  UMOV UR8, 0x80000000 ;  /* 0x8000000000087882 */ /* 0x000fe20000000000 */
[----:B------:R-:W-:-:S11]  /*1930*/  UMOV UR9, 0x43300000 ;  /* 0x4330000000097882 */ /* 0x000fd60000000000 */
        /* <DEDUP_REMOVED lines=49> */
.L_x_79:
[----:B------:R-:W-:Y:S01]  /*1c50*/  UMOV UR4, 0x54442d18 ;  /* 0x54442d1800047882 */ /* 0x000fe20000000000 */
[----:B------:R-:W-:Y:S02]  /*1c60*/  UMOV UR5, 0x401921fb ;  /* 0x401921fb00057882 */ /* 0x000fe40000000000 */
        /* <DEDUP_REMOVED lines=19> */
[----:B------:R-:W-:Y:S01]  /*1da0*/  BSSY B0, `(.L_x_82) ;  /* 0x0000005000007945 */ /* 0x000fe20003800000 */
[----:B------:R-:W-:Y:S01]  /*1db0*/  IMAD.MOV.U32 R20, RZ, RZ, R2 ;  /* 0x000000ffff147224 */ /* 0x000fe200078e0002 */
[----:B------:R-:W-:Y:S01]  /*1dc0*/  MOV R0, 0x1df0 ;  /* 0x00001df000007802 */ /* 0x000fe20000000f00 */
[----:B------:R-:W-:-:S07]  /*1dd0*/  IMAD.MOV.U32 R2, RZ, RZ, R3 ;  /* 0x000000ffff027224 */ /* 0x000fce00078e0003 */
[----:B------:R-:W-:Y:S05]  /*1de0*/  CALL.REL.NOINC `($_ZN2at6native54_GLOBAL__N__f6d41790_21_PhiloxDistribution_cu_0636f2c124philox_single_key_kernelIdZZZZNS0_20_philox_normal_cuda_ERNS_6TensorERKS3_ddENKUlvE_clEvENKUlvE_clEvENKUlvE_clEvEUlmmE_ZZZNS0_20_philox_normal_cuda_ES4_S6_ddENKS7_clEvENKS8_clEvEUldE_EEvPT_PKmlT0_T1_$__internal_trig_reduction_slowpathd) ;  /* 0x0000001400147944 */ /* 0x000fea0003c00000 */
[----:B------:R-:W-:Y:S05]  /*1df0*/  BSYNC B0 ;  /* 0x0000000000007941 */ /* 0x000fea0003800000 */
.L_x_82:
[----:B------:R-:W-:Y:S02]  /*1e00*/  IMAD.MOV.U32 R0, RZ, RZ, R7 ;  /* 0x000000ffff007224 */ /* 0x000fe400078e0007 */
[----:B------:R-:W-:Y:S02]  /*1e10*/  IMAD.MOV.U32 R4, RZ, RZ, R20 ;  /* 0x000000ffff047224 */ /* 0x000fe400078e0014 */
[----:B------:R-:W-:Y:S01]  /*1e20*/  IMAD.MOV.U32 R5, RZ, RZ, R21 ;  /* 0x000000ffff057224 */ /* 0x000fe200078e0015 */
[----:B------:R-:W-:Y:S06]  /*1e30*/  BRA `(.L_x_81) ;  /* 0x0000000000087947 */ /* 0x000fec0003800000 */
.L_x_80:
[----:B------:R-:W-:Y:S01]  /*1e40*/  DMUL R4, RZ, R2 ;  /* 0x00000002ff047228 */ /* 0x000fe20000000000 */
[----:B------:R-:W-:-:S10]  /*1e50*/  IMAD.MOV.U32 R0, RZ, RZ, RZ ;  /* 0x000000ffff007224 */ /* 0x000fd400078e00ff */
.L_x_81:
[----:B------:R-:W-:Y:S01]  /*1e60*/  DMUL R10, R4, R4 ;  /* 0x00000004040a7228 */ /* 0x000fe20000000000 */
[----:B------:R-:W-:Y:S01]  /*1e70*/  IMAD.MOV.U32 R12, RZ, RZ, 0x2cb0d246 ;  /* 0x2cb0d246ff0c7424 */ /* 0x000fe200078e00ff */
[----:B------:R-:W-:Y:S01]  /*1e80*/  UMOV UR4, 0xf9785eba ;  /* 0xf9785eba00047882 */ /* 0x000fe20000000000 */
[----:B------:R-:W-:Y:S01]  /*1e90*/  IMAD.MOV.U32 R13, RZ, RZ, 0x3e5ae5f1 ;  /* 0x3e5ae5f1ff0d7424 */ /* 0x000fe200078e00ff */
[----:B------:R-:W-:Y:S01]  /*1ea0*/  UMOV UR5, 0x3de5db65 ;  /* 0x3de5db6500057882 */ /* 0x000fe20000000000 */
[----:B------:R-:W-:Y:S01]  /*1eb0*/  IMAD.MOV.U32 R6, RZ, RZ, -0x3e107ad8 ;  /* 0xc1ef8528ff067424 */ /* 0x000fe200078e00ff */
[----:B------:R-:W-:Y:S01]  /*1ec0*/  MOV R7, 0x3e21eea7 ;  /* 0x3e21eea700077802 */ /* 0x000fe20000000f00 */
[----:B------:R-:W-:Y:S01]  /*1ed0*/  DMUL R2, R8, -2 ;  /* 0xc000000008027828 */ /* 0x000fe20000000000 */
[----:B------:R-:W-:Y:S01]  /*1ee0*/  IMAD.MOV.U32 R18, RZ, RZ, 0x0 ;  /* 0x00000000ff127424 */ /* 0x000fe200078e00ff */
[C---:B------:R-:W-:Y:S01]  /*1ef0*/  DFMA R8, R10.reuse, UR4, -R12 ;  /* 0x000000040a087c2b */ /* 0x040fe2000800080c */
[----:B------:R-:W-:Y:S01]  /*1f00*/  UMOV UR4, 0x20fd8164 ;  /* 0x20fd816400047882 */ /* 0x000fe20000000000 */
[----:B------:R-:W-:Y:S01]  /*1f10*/  UMOV UR5, 0x3da8ff83 ;  /* 0x3da8ff8300057882 */ /* 0x000fe20000000000 */
[----:B------:R-:W-:Y:S01]  /*1f20*/  IMAD.MOV.U32 R19, RZ, RZ, 0x3fd80000 ;  /* 0x3fd80000ff137424 */ /* 0x000fe200078e00ff */
        /* <DEDUP_REMOVED lines=11> */
[----:B------:R-:W-:Y:S01]  /*1fe0*/  LOP3.LUT P1, RZ, R0, 0x2, RZ, 0xc0, !PT ;  /* 0x0000000200ff7812 */ /* 0x000fe2000782c0ff */
[----:B------:R-:W-:Y:S01]  /*1ff0*/  DFMA R8, R10, R8, -UR4 ;  /* 0x800000040a087e2b */ /* 0x000fe20008000008 */
[----:B------:R-:W-:Y:S01]  /*2000*/  UMOV UR4, 0x19ddbce9 ;  /* 0x19ddbce900047882 */ /* 0x000fe20000000000 */
[----:B------:R-:W-:-:S02]  /*2010*/  UMOV UR5, 0x3efa01a0 ;  /* 0x3efa01a000057882 */ /* 0x000fc40000000000 */
[C---:B------:R-:W-:Y:S01]  /*2020*/  DFMA R6, R10.reuse, R6, UR4 ;  /* 0x000000040a067e2b */ /* 0x040fe20008000006 */
[----:B------:R-:W-:Y:S01]  /*2030*/  UMOV UR4, 0x11110818 ;  /* 0x1111081800047882 */ /* 0x000fe20000000000 */
[----:B------:R-:W-:Y:S02]  /*2040*/  UMOV UR5, 0x3f811111 ;  /* 0x3f81111100057882 */ /* 0x000fe40000000000 */
[----:B------:R-:W-:Y:S01]  /*2050*/  DFMA R12, R10, R8, UR4 ;  /* 0x000000040a0c7e2b */ /* 0x000fe20008000008 */
[----:B------:R-:W-:Y:S01]  /*2060*/  UMOV UR4, 0x16c15d47 ;  /* 0x16c15d4700047882 */ /* 0x000fe20000000000 */
[----:B------:R-:W-:Y:S01]  /*2070*/  UMOV UR5, 0x3f56c16c ;  /* 0x3f56c16c00057882 */ /* 0x000fe20000000000 */
[----:B0-----:R-:W-:Y:S02]  /*2080*/  DMUL R14, R22, R22 ;  /* 0x00000016160e7228 */ /* 0x001fe40000000000 */
[C---:B------:R-:W-:Y:S01]  /*2090*/  DFMA R8, R10.reuse, R6, -UR4 ;  /* 0x800000040a087e2b */ /* 0x040fe20008000006 */
[----:B------:R-:W-:Y:S01]  /*20a0*/  UMOV UR4, 0x55555554 ;  /* 0x5555555400047882 */ /* 0x000fe20000000000 */
[----:B------:R-:W-:Y:S01]  /*20b0*/  UMOV UR5, 0x3fc55555 ;  /* 0x3fc5555500057882 */ /* 0x000fe20000000000 */
[----:B------:R-:W0:Y:S01]  /*20c0*/  LDC.64 R6, c[0x0][0x220] ;  /* 0x00008800ff067b82 */ /* 0x000e220000000a00 */
[----:B------:R-:W-:Y:S01]  /*20d0*/  DFMA R12, R10, R12, -UR4 ;  /* 0x800000040a0c7e2b */ /* 0x000fe2000800000c */
[----:B------:R-:W-:Y:S01]  /*20e0*/  UMOV UR4, 0x55555551 ;  /* 0x5555555100047882 */ /* 0x000fe20000000000 */
[----:B------:R-:W-:Y:S01]  /*20f0*/  UMOV UR5, 0x3fa55555 ;  /* 0x3fa5555500057882 */ /* 0x000fe20000000000 */
[----:B------:R-:W-:-:S02]  /*2100*/  DFMA R14, R2, -R14, 1 ;  /* 0x3ff00000020e742b */ /* 0x000fc4000000080e */
[----:B------:R-:W-:-:S03]  /*2110*/  DFMA R8, R10, R8, UR4 ;  /* 0x000000040a087e2b */ /* 0x000fc60008000008 */
[----:B------:R-:W-:Y:S01]  /*2120*/  DFMA R16, R10, R12, RZ ;  /* 0x0000000c0a10722b */ /* 0x000fe200000000ff */
[----:B------:R-:W-:Y:S02]  /*2130*/  LOP3.LUT R12, R0, 0x1, RZ, 0xc0, !PT ;  /* 0x00000001000c7812 */ /* 0x000fe400078ec0ff */
[----:B------:R-:W-:Y:S02]  /*2140*/  DFMA R18, R14, R18, 0.5 ;  /* 0x3fe000000e12742b */ /* 0x000fe40000000012 */
[----:B------:R-:W-:Y:S01]  /*2150*/  DMUL R20, R22, R14 ;  /* 0x0000000e16147228 */ /* 0x000fe20000000000 */
[----:B------:R-:W-:Y:S01]  /*2160*/  ISETP.NE.U32.AND P0, PT, R12, 0x1, PT ;  /* 0x000000010c00780c */ /* 0x000fe20003f05070 */
[----:B------:R-:W-:Y:S02]  /*2170*/  DFMA R14, R10, R8, -0.5 ;  /* 0xbfe000000a0e742b */ /* 0x000fe40000000008 */
[----:B------:R-:W-:-:S04]  /*2180*/  DFMA R8, R16, R4, R4 ;  /* 0x000000041008722b */ /* 0x000fc80000000004 */
[----:B------:R-:W-:Y:S02]  /*2190*/  DFMA R12, R18, R20, R22 ;  /* 0x00000014120c722b */ /* 0x000fe40000000016 */
[----:B------:R-:W-:Y:S01]  /*21a0*/  DFMA R10, R10, R14, 1 ;  /* 0x3ff000000a0a742b */ /* 0x000fe2000000000e */
[----:B0-----:R-:W-:-:S03]  /*21b0*/  LEA.HI R6, P2, R7, R6, RZ, 0x1 ;  /* 0x0000000607067211 */ /* 0x001fc600078508ff */
[----:B------:R-:W-:Y:S01]  /*21c0*/  @!P0 LOP3.LUT R17, R9, 0x80000000, RZ, 0x3c, !PT ;  /* 0x8000000009118812 */ /* 0x000fe200078e3cff */
[----:B------:R-:W-:Y:S01]  /*21d0*/  @!P0 IMAD.MOV.U32 R16, RZ, RZ, R8 ;  /* 0x000000ffff108224 */ /* 0x000fe200078e0008 */
[----:B------:R-:W-:Y:S01]  /*21e0*/  DMUL R14, R2, R12 ;  /* 0x0000000c020e7228 */ /* 0x000fe20000000000 */
[----:B------:R-:W-:Y:S02]  /*21f0*/  IMAD.X R19, RZ, RZ, R7, P2 ;  /* 0x000000ffff137224 */ /* 0x000fe400010e0607 */
[----:B------:R-:W-:Y:S02]  /*2200*/  VIADD R7, R13, 0xfff00000 ;  /* 0xfff000000d077836 */ /* 0x000fe40000000000 */
[----:B------:R-:W-:Y:S01]  /*2210*/  @!P0 IMAD.MOV.U32 R8, RZ, RZ, R10 ;  /* 0x000000ffff088224 */ /* 0x000fe200078e000a */
[----:B------:R-:W-:Y:S01]  /*2220*/  SHF.R.S64 R21, R6, 0x1, R19 ;  /* 0x0000000106157819 */ /* 0x000fe20000001013 */
[----:B------:R-:W-:Y:S01]  /*2230*/  @!P0 IMAD.MOV.U32 R9, RZ, RZ, R11 ;  /* 0x000000ffff098224 */ /* 0x000fe200078e000b */
[----:B------:R-:W-:Y:S01]  /*2240*/  DFMA R4, R14, -R14, R2 ;  /* 0x8000000e0e04722b */ /* 0x000fe20000000002 */
[----:B------:R-:W-:Y:S01]  /*2250*/  @!P0 IMAD.MOV.U32 R10, RZ, RZ, R16 ;  /* 0x000000ffff0a8224 */ /* 0x000fe200078e0010 */
[----:B------:R-:W-:Y:S01]  /*2260*/  SHF.R.S32.HI R20, RZ, 0x1, R19 ;  /* 0x00000001ff147819 */ /* 0x000fe20000011413 */
[----:B------:R-:W-:Y:S01]  /*2270*/  @!P0 IMAD.MOV.U32 R11, RZ, RZ, R17 ;  /* 0x000000ffff0b8224 */ /* 0x000fe200078e0011 */
[----:B------:R-:W-:Y:S01]  /*2280*/  ISETP.GE.U32.AND P0, PT, R22, 0x7ca00000, PT ;  /* 0x7ca000001600780c */ /* 0x000fe20003f06070 */
[----:B------:R-:W-:Y:S01]  /*2290*/  IMAD.MOV.U32 R6, RZ, RZ, R12 ;  /* 0x000000ffff067224 */ /* 0x000fe200078e000c */
[----:B------:R-:W-:-:S02]  /*22a0*/  @P1 LOP3.LUT R25, R9, 0x80000000, RZ, 0x3c, !PT ;  /* 0x8000000009191812 */ /* 0x000fc400078e3cff */
[----:B------:R-:W-:Y:S02]  /*22b0*/  @P1 LOP3.LUT R19, R11, 0x80000000, RZ, 0x3c, !PT ;  /* 0x800000000b131812 */ /* 0x000fe400078e3cff */
[C---:B------:R-:W-:Y:S01]  /*22c0*/  SHF.L.U64.HI R20, R21.reuse, 0x1, R20 ;  /* 0x0000000115147819 */ /* 0x040fe20000010214 */
[----:B------:R-:W-:Y:S01]  /*22d0*/  DFMA R16, R4, R6, R14 ;  /* 0x000000060410722b */ /* 0x000fe2000000000e */
[----:B------:R-:W-:Y:S02]  /*22e0*/  IMAD.SHL.U32 R21, R21, 0x2, RZ ;  /* 0x0000000215157824 */ /* 0x000fe400078e00ff */
[----:B------:R-:W-:Y:S02]  /*22f0*/  @P1 IMAD.MOV.U32 R9, RZ, RZ, R25 ;  /* 0x000000ffff091224 */ /* 0x000fe400078e0019 */
[----:B------:R-:W-:Y:S01]  /*2300*/  @P1 IMAD.MOV.U32 R11, RZ, RZ, R19 ;  /* 0x000000ffff0b1224 */ /* 0x000fe200078e0013 */
[----:B------:R-:W-:Y:S06]  /*2310*/  @!P0 BRA `(.L_x_83) ;  /* 0x0000000000148947 */ /* 0x000fec0003800000 */
[----:B------:R-:W-:Y:S01]  /*2320*/  IMAD.MOV.U32 R6, RZ, RZ, R12 ;  /* 0x000000ffff067224 */ /* 0x000fe200078e000c */
[----:B------:R-:W-:-:S07]  /*2330*/  MOV R0, 0x2350 ;  /* 0x0000235000007802 */ /* 0x000fce0000000f00 */
[----:B------:R-:W-:Y:S05]  /*2340*/  CALL.REL.NOINC `($__internal_5_$__cuda_sm20_dsqrt_rn_f64_mediumpath_v1) ;  /* 0x0000000c00147944 */ /* 0x000fea0003c00000 */
[----:B------:R-:W-:Y:S02]  /*2350*/  IMAD.MOV.U32 R16, RZ, RZ, R24 ;  /* 0x000000ffff107224 */ /* 0x000fe400078e0018 */
[----:B------:R-:W-:-:S07]  /*2360*/  IMAD.MOV.U32 R17, RZ, RZ, R25 ;  /* 0x000000ffff117224 */ /* 0x000fce00078e0019 */
.L_x_83:
[----:B------:R-:W0:Y:S01]  /*2370*/  LDC.64 R12, c[0x0][0x220] ;  /* 0x00008800ff0c7b82 */ /* 0x000e220000000a00 */
[C---:B------:R-:W-:Y:S02]  /*2380*/  DMUL R6, R16.reuse, R8 ;  /* 0x0000000810067228 */ /* 0x040fe40000000000 */
[----:B------:R-:W-:-:S07]  /*2390*/  DMUL R4, R16, R10 ;  /* 0x0000000a10047228 */ /* 0x000fce0000000000 */
[----:B------:R1:W-:Y:S01]  /*23a0*/  STL.128 [R1], R4 ;  /* 0x0000000401007387 */ /* 0x0003e20000100c00 */
[----:B0-----:R-:W-:-:S04]  /*23b0*/  ISETP.GE.U32.AND P0, PT, R21, R12, PT ;  /* 0x0000000c1500720c */ /* 0x001fc80003f06070 */
[----:B------:R-:W-:-:S13]  /*23c0*/  ISETP.GE.AND.EX P0, PT, R20, R13, PT, P0 ;  /* 0x0000000d1400720c */ /* 0x000fda0003f06300 */
[----:B-1----:R-:W-:Y:S05]  /*23d0*/  @P0 EXIT ;  /* 0x000000000000094d */ /* 0x002fea0003800000 */
[----:B------:R-:W-:Y:S01]  /*23e0*/  LOP3.LUT R3, RZ, R21, RZ, 0x33, !PT ;  /* 0x00000015ff037212 */ /* 0x000fe200078e33ff */
[----:B------:R-:W-:Y:S01]  /*23f0*/  IMAD.MOV.U32 R22, RZ, RZ, RZ ;  /* 0x000000ffff167224 */ /* 0x000fe200078e00ff */
[----:B------:R-:W-:Y:S02]  /*2400*/  LOP3.LUT R2, RZ, R20, RZ, 0x33, !PT ;  /* 0x00000014ff027212 */ /* 0x000fe400078e33ff */
[----:B------:R-:W-:-:S04]  /*2410*/  IADD3 R0, P1, R3, R12, RZ ;  /* 0x0000000c03007210 */ /* 0x000fc80007f3e0ff */
[----:B------:R-:W-:Y:S01]  /*2420*/  ISETP.GE.U32.AND P0, PT, R0, 0x3, PT ;  /* 0x000000030000780c */ /* 0x000fe20003f06070 */
[----:B------:R-:W-:Y:S01]  /*2430*/  IMAD.X R0, R2, 0x1, R13, P1 ;  /* 0x0000000102007824 */ /* 0x000fe200008e060d */
[----:B------:R-:W-:-:S04]  /*2440*/  IADD3 R7, P1, -R21, R12, RZ ;  /* 0x0000000c15077210 */ /* 0x000fc80007f3e1ff */
[----:B------:R-:W-:Y:S02]  /*2450*/  ISETP.GE.U32.AND.EX P0, PT, R0, RZ, PT, P0 ;  /* 0x000000ff0000720c */ /* 0x000fe40003f06100 */
[----:B------:R-:W-:-:S11]  /*2460*/  LOP3.LUT R0, R7, 0x3, RZ, 0xc0, !PT ;  /* 0x0000000307007812 */ /* 0x000fd600078ec0ff */
[----:B------:R-:W-:Y:S05]  /*2470*/  @!P0 BRA `(.L_x_84) ;  /* 0x00000008005c8947 */ /* 0x000fea0003800000 */
[----:B------:R-:W-:Y:S01]  /*2480*/  IADD3 R7, P0, -R0, R7, RZ ;  /* 0x0000000700077210 */ /* 0x000fe20007f1e1ff */
[----:B------:R-:W0:Y:S01]  /*2490*/  LDC.64 R24, c[0x0][0x230] ;  /* 0x00008c00ff187b82 */ /* 0x000e220000000a00 */
[----:B------:R-:W-:Y:S01]  /*24a0*/  ULDC.64 UR8, c[0x0][0x238] ;  /* 0x00008e0000087ab9 */ /* 0x000fe20000000a00 */
[----:B------:R-:W-:Y:S01]  /*24b0*/  IMAD.MOV.U32 R22, RZ, RZ, RZ ;  /* 0x000000ffff167224 */ /* 0x000fe200078e00ff */
[----:B------:R-:W-:Y:S02]  /*24c0*/  IADD3.X R6, ~R20, -0x1, R13, P0, P1 ;  /* 0xffffffff14067810 */ /* 0x000fe400007e250d */
[----:B------:R-:W-:-:S03]  /*24d0*/  ISETP.GT.U32.AND P0, PT, R7, RZ, PT ;  /* 0x000000ff0700720c */ /* 0x000fc60003f04070 */
[----:B------:R-:W1:Y:S01]  /*24e0*/  LDC.64 R2, c[0x0][0x210] ;  /* 0x00008400ff027b82 */ /* 0x000e620000000a00 */
[----:B------:R-:W-:-:S13]  /*24f0*/  ISETP.GT.AND.EX P0, PT, R6, RZ, PT, P0 ;  /* 0x000000ff0600720c */ /* 0x000fda0003f04300 */
[----:B------:R-:W-:Y:S05]  /*2500*/  @!P0 BRA `(.L_x_85) ;  /* 0x0000000400e48947 */ /* 0x000fea0003800000 */
[----:B------:R-:W-:Y:S02]  /*2510*/  ISETP.GT.U32.AND P1, PT, R7, 0xc, PT ;  /* 0x0000000c0700780c */ /* 0x000fe40003f24070 */
[----:B------:R-:W-:Y:S02]  /*2520*/  PLOP3.LUT P0, PT, PT, PT, PT, 0x80, 0x0 ;  /* 0x000000000000781c */ /* 0x000fe40003f0f070 */
[----:B------:R-:W-:-:S13]  /*2530*/  ISETP.GT.AND.EX P1, PT, R6, RZ, PT, P1 ;  /* 0x000000ff0600720c */ /* 0x000fda0003f24310 */
[----:B------:R-:W-:Y:S05]  /*2540*/  @!P1 BRA `(.L_x_86) ;  /* 0x0000000400249947 */ /* 0x000fea0003800000 */
[----:B------:R-:W2:Y:S01]  /*2550*/  LDC.64 R26, c[0x0][0x230] ;  /* 0x00008c00ff1a7b82 */ /* 0x000ea20000000a00 */
[----:B------:R-:W-:Y:S01]  /*2560*/  PLOP3.LUT P0, PT, PT, PT, PT, 0x8, 0x0 ;  /* 0x000000000000781c */ /* 0x000fe20003f0e170 */
[----:B------:R-:W-:-:S06]  /*2570*/  ULDC.64 UR4, c[0x0][0x238] ;  /* 0x00008e0000047ab9 */ /* 0x000fcc0000000a00 */
[----:B------:R-:W3:Y:S06]  /*2580*/  LDC.64 R4, c[0x0][0x210] ;  /* 0x00008400ff047b82 */ /* 0x000eec0000000a00 */
.L_x_87:
[----:B----4-:R-:W-:-:S05]  /*2590*/  IMAD R16, R22, 0x8, R1 ;  /* 0x0000000816107824 */ /* 0x010fca00078e0201 */
[----:B------:R-:W2:Y:S01]  /*25a0*/  LDL.128 R8, [R16] ;  /* 0x0000000010087983 */ /* 0x000ea20000100c00 */
[----:B------:R-:W-:-:S03]  /*25b0*/  IADD3 R17, P1, R22, R21, RZ ;  /* 0x0000001516117210 */ /* 0x000fc60007f3e0ff */
[----:B------:R-:W4:Y:S01]  /*25c0*/  LDL.128 R12, [R16+0x10] ;  /* 0x00001000100c7983 */ /* 0x000f220000100c00 */
[C---:B------:R-:W-:Y:S01]  /*25d0*/  LEA.HI.X.SX32 R18, R22.reuse, R20, 0x1, P1 ;  /* 0x0000001416127211 */ /* 0x040fe200008f0eff */
[----:B------:R-:W-:Y:S01]  /*25e0*/  VIADD R23, R22, 0x4 ;  /* 0x0000000416177836 */ /* 0x000fe20000000000 */
[----:B---3--:R-:W-:-:S04]  /*25f0*/  LEA R28, P1, R17, R4, 0x3 ;  /* 0x00000004111c7211 */ /* 0x008fc800078218ff */
[----:B------:R-:W-:Y:S01]  /*2600*/  LEA.HI.X R29, R17, R5, R18, 0x3, P1 ;  /* 0x00000005111d7211 */ /* 0x000fe200008f1c12 */
[--C-:B--2---:R-:W-:Y:S02]  /*2610*/  DFMA R8, R8, UR4, R26.reuse ;  /* 0x0000000408087c2b */ /* 0x104fe4000800001a */
[--C-:B------:R-:W-:Y:S02]  /*2620*/  DFMA R10, R10, UR4, R26.reuse ;  /* 0x000000040a0a7c2b */ /* 0x100fe4000800001a */
[----:B----4-:R-:W-:-:S03]  /*2630*/  DFMA R12, R12, UR4, R26 ;  /* 0x000000040c0c7c2b */ /* 0x010fc6000800001a */
[----:B------:R2:W-:Y:S01]  /*2640*/  STG.E.64 desc[UR6][R28.64], R8 ;  /* 0x000000081c007986 */ /* 0x0005e2000c101b06 */
[----:B------:R-:W-:-:S03]  /*2650*/  DFMA R14, R14, UR4, R26 ;  /* 0x000000040e0e7c2b */ /* 0x000fc6000800001a */
[----:B------:R3:W-:Y:S04]  /*2660*/  STG.E.64 desc[UR6][R28.64+0x10], R12 ;  /* 0x0000100c1c007986 */ /* 0x0007e8000c101b06 */
[----:B------:R4:W-:Y:S01]  /*2670*/  STG.E.64 desc[UR6][R28.64+0x8], R10 ;  /* 0x0000080a1c007986 */ /* 0x0009e2000c101b06 */
[----:B--2---:R-:W-:-:S05]  /*2680*/  IMAD R8, R23, 0x8, R1 ;  /* 0x0000000817087824 */ /* 0x004fca00078e0201 */
[----:B------:R-:W2:Y:S01]  /*2690*/  LDL.128 R16, [R8] ;  /* 0x0000000008107983 */ /* 0x000ea20000100c00 */
[----:B---3--:R-:W-:-:S03]  /*26a0*/  IADD3 R12, P1, R23, R21, RZ ;  /* 0x00000015170c7210 */ /* 0x008fc60007f3e0ff */
[----:B------:R3:W-:Y:S01]  /*26b0*/  STG.E.64 desc[UR6][R28.64+0x18], R14 ;  /* 0x0000180e1c007986 */ /* 0x0007e2000c101b06 */
[----:B------:R-:W-:-:S03]  /*26c0*/  LEA.HI.X.SX32 R23, R23, R20, 0x1, P1 ;  /* 0x0000001417177211 */ /* 0x000fc600008f0eff */
[----:B----4-:R-:W4:Y:S01]  /*26d0*/  LDL.128 R8, [R8+0x10] ;  /* 0x0000100008087983 */ /* 0x010f220000100c00 */
[----:B---3--:R-:W-:-:S04]  /*26e0*/  LEA R28, P1, R12, R4, 0x3 ;  /* 0x000000040c1c7211 */ /* 0x008fc800078218ff */
[----:B------:R-:W-:Y:S01]  /*26f0*/  LEA.HI.X R29, R12, R5, R23, 0x3, P1 ;  /* 0x000000050c1d7211 */ /* 0x000fe200008f1c17 */
[----:B------:R-:W-:-:S04]  /*2700*/  VIADD R23, R22, 0x8 ;  /* 0x0000000816177836 */ /* 0x000fc80000000000 */
[----:B------:R-:W-:Y:S01]  /*2710*/  IMAD R12, R23, 0x8, R1 ;  /* 0x00000008170c7824 */ /* 0x000fe200078e0201 */
[--C-:B--2---:R-:W-:Y:S02]  /*2720*/  DFMA R16, R16, UR4, R26.reuse ;  /* 0x0000000410107c2b */ /* 0x104fe4000800001a */
[----:B------:R-:W-:-:S05]  /*2730*/  DFMA R18, R18, UR4, R26 ;  /* 0x0000000412127c2b */ /* 0x000fca000800001a */
[----:B------:R-:W-:Y:S01]  /*2740*/  STG.E.64 desc[UR6][R28.64], R16 ;  /* 0x000000101c007986 */ /* 0x000fe2000c101b06 */
[----:B----4-:R-:W-:-:S03]  /*2750*/  DFMA R8, R8, UR4, R26 ;  /* 0x0000000408087c2b */ /* 0x010fc6000800001a */
[----:B------:R2:W-:Y:S01]  /*2760*/  STG.E.64 desc[UR6][R28.64+0x8], R18 ;  /* 0x000008121c007986 */ /* 0x0005e2000c101b06 */
[----:B------:R-:W-:-:S03]  /*2770*/  DFMA R10, R10, UR4, R26 ;  /* 0x000000040a0a7c2b */ /* 0x000fc6000800001a */
[----:B------:R3:W-:Y:S04]  /*2780*/  STG.E.64 desc[UR6][R28.64+0x10], R8 ;  /* 0x000010081c007986 */ /* 0x0007e8000c101b06 */
[----:B--2---:R-:W2:Y:S01]  /*2790*/  LDL.128 R16, [R12] ;  /* 0x000000000c107983 */ /* 0x004ea20000100c00 */
[----:B---3--:R-:W-:-:S03]  /*27a0*/  IADD3 R8, P1, R23, R21, RZ ;  /* 0x0000001517087210 */ /* 0x008fc60007f3e0ff */
[----:B------:R3:W-:Y:S01]  /*27b0*/  STG.E.64 desc[UR6][R28.64+0x18], R10 ;  /* 0x0000180a1c007986 */ /* 0x0007e2000c101b06 */
[----:B------:R-:W-:-:S03]  /*27c0*/  LEA.HI.X.SX32 R23, R23, R20, 0x1, P1 ;  /* 0x0000001417177211 */ /* 0x000fc600008f0eff */
[----:B------:R-:W4:Y:S01]  /*27d0*/  LDL.128 R12, [R12+0x10] ;  /* 0x000010000c0c7983 */ /* 0x000f220000100c00 */
[----:B---3--:R-:W-:-:S04]  /*27e0*/  LEA R28, P1, R8, R4, 0x3 ;  /* 0x00000004081c7211 */ /* 0x008fc800078218ff */
[----:B------:R-:W-:Y:S01]  /*27f0*/  LEA.HI.X R29, R8, R5, R23, 0x3, P1 ;  /* 0x00000005081d7211 */ /* 0x000fe200008f1c17 */
[----:B------:R-:W-:Y:S01]  /*2800*/  VIADD R23, R22, 0xc ;  /* 0x0000000c16177836 */ /* 0x000fe20000000000 */
[--C-:B--2---:R-:W-:Y:S02]  /*2810*/  DFMA R16, R16, UR4, R26.reuse ;  /* 0x0000000410107c2b */ /* 0x104fe4000800001a */
[----:B------:R-:W-:-:S05]  /*2820*/  DFMA R18, R18, UR4, R26 ;  /* 0x0000000412127c2b */ /* 0x000fca000800001a */
[----:B------:R2:W-:Y:S01]  /*2830*/  STG.E.64 desc[UR6][R28.64], R16 ;  /* 0x000000101c007986 */ /* 0x0005e2000c101b06 */
[----:B----4-:R-:W-:-:S03]  /*2840*/  DFMA R12, R12, UR4, R26 ;  /* 0x000000040c0c7c2b */ /* 0x010fc6000800001a */
[----:B------:R3:W-:Y:S04]  /*2850*/  STG.E.64 desc[UR6][R28.64+0x8], R18 ;  /* 0x000008121c007986 */ /* 0x0007e8000c101b06 */
[----:B------:R4:W-:Y:S01]  /*2860*/  STG.E.64 desc[UR6][R28.64+0x10], R12 ;  /* 0x0000100c1c007986 */ /* 0x0009e2000c101b06 */
[----:B--2---:R-:W-:-:S05]  /*2870*/  IMAD R16, R23, 0x8, R1 ;  /* 0x0000000817107824 */ /* 0x004fca00078e0201 */
[----:B------:R-:W2:Y:S04]  /*2880*/  LDL.128 R8, [R16] ;  /* 0x0000000010087983 */ /* 0x000ea80000100c00 */
[----:B---3--:R-:W3:Y:S01]  /*2890*/  LDL.128 R16, [R16+0x10] ;  /* 0x0000100010107983 */ /* 0x008ee20000100c00 */
[C---:B----4-:R-:W-:Y:S01]  /*28a0*/  IADD3 R13, P1, R23.reuse, R21, RZ ;  /* 0x00000015170d7210 */ /* 0x050fe20007f3e0ff */
[----:B------:R-:W-:Y:S01]  /*28b0*/  DFMA R14, R14, UR4, R26 ;  /* 0x000000040e0e7c2b */ /* 0x000fe2000800001a */
[----:B------:R-:W-:Y:S02]  /*28c0*/  VIADD R22, R22, 0x10 ;  /* 0x0000001016167836 */ /* 0x000fe40000000000 */
[----:B------:R-:W-:Y:S02]  /*28d0*/  LEA.HI.X.SX32 R23, R23, R20, 0x1, P1 ;  /* 0x0000001417177211 */ /* 0x000fe400008f0eff */
[----:B------:R-:W-:-:S02]  /*28e0*/  LEA R12, P1, R13, R4, 0x3 ;  /* 0x000000040d0c7211 */ /* 0x000fc400078218ff */
[----:B------:R4:W-:Y:S02]  /*28f0*/  STG.E.64 desc[UR6][R28.64+0x18], R14 ;  /* 0x0000180e1c007986 */ /* 0x0009e4000c101b06 */
[----:B------:R-:W-:Y:S02]  /*2900*/  LEA.HI.X R13, R13, R5, R23, 0x3, P1 ;  /* 0x000000050d0d7211 */ /* 0x000fe400008f1c17 */
[----:B------:R-:W-:-:S04]  /*2910*/  IADD3 R7, P1, R7, -0x10, RZ ;  /* 0xfffffff007077810 */ /* 0x000fc80007f3e0ff */
[----:B------:R-:W-:Y:S02]  /*2920*/  IADD3.X R6, R6, -0x1, RZ, P1, !PT ;  /* 0xffffffff06067810 */ /* 0x000fe40000ffe4ff */
[----:B------:R-:W-:-:S04]  /*2930*/  ISETP.GT.U32.AND P1, PT, R7, 0xc, PT ;  /* 0x0000000c0700780c */ /* 0x000fc80003f24070 */
[----:B------:R-:W-:Y:S01]  /*2940*/  ISETP.GT.AND.EX P1, PT, R6, RZ, PT, P1 ;  /* 0x000000ff0600720c */ /* 0x000fe20003f24310 */
[--C-:B--2---:R-:W-:Y:S02]  /*2950*/  DFMA R8, R8, UR4, R26.reuse ;  /* 0x0000000408087c2b */ /* 0x104fe4000800001a */
[----:B------:R-:W-:-:S05]  /*2960*/  DFMA R10, R10, UR4, R26 ;  /* 0x000000040a0a7c2b */ /* 0x000fca000800001a */
[----:B------:R4:W-:Y:S01]  /*2970*/  STG.E.64 desc[UR6][R12.64], R8 ;  /* 0x000000080c007986 */ /* 0x0009e2000c101b06 */
[--C-:B---3--:R-:W-:Y:S02]  /*2980*/  DFMA R16, R16, UR4, R26.reuse ;  /* 0x0000000410107c2b */ /* 0x108fe4000800001a */
[----:B------:R-:W-:Y:S01]  /*2990*/  DFMA R18, R18, UR4, R26 ;  /* 0x0000000412127c2b */ /* 0x000fe2000800001a */
[----:B------:R4:W-:Y:S04]  /*29a0*/  STG.E.64 desc[UR6][R12.64+0x8], R10 ;  /* 0x0000080a0c007986 */ /* 0x0009e8000c101b06 */
[----:B------:R4:W-:Y:S04]  /*29b0*/  STG.E.64 desc[UR6][R12.64+0x10], R16 ;  /* 0x000010100c007986 */ /* 0x0009e8000c101b06 */
[----:B------:R4:W-:Y:S01]  /*29c0*/  STG.E.64 desc[UR6][R12.64+0x18], R18 ;  /* 0x000018120c007986 */ /* 0x0009e2000c101b06 */
[----:B------:R-:W-:Y:S05]  /*29d0*/  @P1 BRA `(.L_x_87) ;  /* 0xfffffff800ec1947 */ /* 0x000fea000383ffff */
.L_x_86:
[----:B------:R-:W-:-:S04]  /*29e0*/  ISETP.GT.U32.AND P1, PT, R7, 0x4, PT ;  /* 0x000000040700780c */ /* 0x000fc80003f24070 */
[----:B------:R-:W-:-:S13]  /*29f0*/  ISETP.GT.AND.EX P1, PT, R6, RZ, PT, P1 ;  /* 0x000000ff0600720c */ /* 0x000fda0003f24310 */
[----:B------:R-:W-:Y:S05]  /*2a00*/  @!P1 BRA `(.L_x_88) ;  /* 0x0000000000989947 */ /* 0x000fea0003800000 */
[C---:B----4-:R-:W-:Y:S01]  /*2a10*/  IMAD R16, R22.reuse, 0x8, R1 ;  /* 0x0000000816107824 */ /* 0x050fe200078e0201 */
[----:B------:R-:W2:Y:S08]  /*2a20*/  LDC.64 R4, c[0x0][0x210] ;  /* 0x00008400ff047b82 */ /* 0x000eb00000000a00 */
[----:B------:R-:W3:Y:S01]  /*2a30*/  LDC.64 R26, c[0x0][0x230] ;  /* 0x00008c00ff1a7b82 */ /* 0x000ee20000000a00 */
[----:B------:R-:W3:Y:S01]  /*2a40*/  LDL.128 R12, [R16] ;  /* 0x00000000100c7983 */ /* 0x000ee20000100c00 */
[----:B------:R-:W-:Y:S01]  /*2a50*/  IADD3 R17, P0, R22, R21, RZ ;  /* 0x0000001516117210 */ /* 0x000fe20007f1e0ff */
[----:B------:R-:W-:-:S02]  /*2a60*/  ULDC.64 UR4, c[0x0][0x238] ;  /* 0x00008e0000047ab9 */ /* 0x000fc40000000a00 */
[----:B------:R-:W4:Y:S01]  /*2a70*/  LDL.128 R8, [R16+0x10] ;  /* 0x0000100010087983 */ /* 0x000f220000100c00 */
[C---:B------:R-:W-:Y:S01]  /*2a80*/  LEA.HI.X.SX32 R18, R22.reuse, R20, 0x1, P0 ;  /* 0x0000001416127211 */ /* 0x040fe200000f0eff */
[----:B------:R-:W-:Y:S01]  /*2a90*/  VIADD R23, R22, 0x4 ;  /* 0x0000000416177836 */ /* 0x000fe20000000000 */
[----:B--2---:R-:W-:-:S04]  /*2aa0*/  LEA R28, P0, R17, R4, 0x3 ;  /* 0x00000004111c7211 */ /* 0x004fc800078018ff */
[----:B------:R-:W-:Y:S01]  /*2ab0*/  LEA.HI.X R29, R17, R5, R18, 0x3, P0 ;  /* 0x00000005111d7211 */ /* 0x000fe200000f1c12 */
[----:B------:R-:W-:Y:S01]  /*2ac0*/  IMAD R18, R23, 0x8, R1 ;  /* 0x0000000817127824 */ /* 0x000fe200078e0201 */
[--C-:B---3--:R-:W-:Y:S02]  /*2ad0*/  DFMA R12, R12, UR4, R26.reuse ;  /* 0x000000040c0c7c2b */ /* 0x108fe4000800001a */
[--C-:B------:R-:W-:Y:S02]  /*2ae0*/  DFMA R14, R14, UR4, R26.reuse ;  /* 0x000000040e0e7c2b */ /* 0x100fe4000800001a */
[----:B----4-:R-:W-:-:S03]  /*2af0*/  DFMA R8, R8, UR4, R26 ;  /* 0x0000000408087c2b */ /* 0x010fc6000800001a */
[----:B------:R-:W-:Y:S04]  /*2b00*/  STG.E.64 desc[UR6][R28.64], R12 ;  /* 0x0000000c1c007986 */ /* 0x000fe8000c101b06 */
[----:B------:R2:W-:Y:S04]  /*2b10*/  STG.E.64 desc[UR6][R28.64+0x8], R14 ;  /* 0x0000080e1c007986 */ /* 0x0005e8000c101b06 */
[----:B------:R3:W-:Y:S04]  /*2b20*/  STG.E.64 desc[UR6][R28.64+0x10], R8 ;  /* 0x000010081c007986 */ /* 0x0007e8000c101b06 */
[----:B--2---:R-:W2:Y:S04]  /*2b30*/  LDL.128 R12, [R18] ;  /* 0x00000000120c7983 */ /* 0x004ea80000100c00 */
[----:B------:R-:W4:Y:S01]  /*2b40*/  LDL.128 R16, [R18+0x10] ;  /* 0x0000100012107983 */ /* 0x000f220000100c00 */
[----:B---3--:R-:W-:Y:S01]  /*2b50*/  IADD3 R8, P0, R23, R21, RZ ;  /* 0x0000001517087210 */ /* 0x008fe20007f1e0ff */
[----:B------:R-:W-:Y:S01]  /*2b60*/  DFMA R10, R10, UR4, R26 ;  /* 0x000000040a0a7c2b */ /* 0x000fe2000800001a */
[----:B------:R-:W-:Y:S01]  /*2b70*/  IADD3 R7, P1, R7, -0x8, RZ ;  /* 0xfffffff807077810 */ /* 0x000fe20007f3e0ff */
[----:B------:R-:W-:Y:S01]  /*2b80*/  VIADD R22, R22, 0x8 ;  /* 0x0000000816167836 */ /* 0x000fe20000000000 */
[----:B------:R-:W-:-:S02]  /*2b90*/  LEA.HI.X.SX32 R23, R23, R20, 0x1, P0 ;  /* 0x0000001417177211 */ /* 0x000fc400000f0eff */
[----:B------:R-:W-:Y:S02]  /*2ba0*/  LEA R4, P0, R8, R4, 0x3 ;  /* 0x0000000408047211 */ /* 0x000fe400078018ff */
[----:B------:R3:W-:Y:S01]  /*2bb0*/  STG.E.64 desc[UR6][R28.64+0x18], R10 ;  /* 0x0000180a1c007986 */ /* 0x0007e2000c101b06 */
[----:B------:R-:W-:Y:S02]  /*2bc0*/  IADD3.X R6, R6, -0x1, RZ, P1, !PT ;  /* 0xffffffff06067810 */ /* 0x000fe40000ffe4ff */
[----:B------:R-:W-:Y:S02]  /*2bd0*/  LEA.HI.X R5, R8, R5, R23, 0x3, P0 ;  /* 0x0000000508057211 */ /* 0x000fe400000f1c17 */
[----:B------:R-:W-:Y:S01]  /*2be0*/  PLOP3.LUT P0, PT, PT, PT, PT, 0x8, 0x0 ;  /* 0x000000000000781c */ /* 0x000fe20003f0e170 */
[--C-:B--2---:R-:W-:Y:S02]  /*2bf0*/  DFMA R12, R12, UR4, R26.reuse ;  /* 0x000000040c0c7c2b */ /* 0x104fe4000800001a */
[----:B------:R-:W-:-:S05]  /*2c00*/  DFMA R14, R14, UR4, R26 ;  /* 0x000000040e0e7c2b */ /* 0x000fca000800001a */
[----:B------:R3:W-:Y:S01]  /*2c10*/  STG.E.64 desc[UR6][R4.64], R12 ;  /* 0x0000000c04007986 */ /* 0x0007e2000c101b06 */
[--C-:B----4-:R-:W-:Y:S02]  /*2c20*/  DFMA R16, R16, UR4, R26.reuse ;  /* 0x0000000410107c2b */ /* 0x110fe4000800001a */
[----:B------:R-:W-:Y:S01]  /*2c30*/  DFMA R18, R18, UR4, R26 ;  /* 0x0000000412127c2b */ /* 0x000fe2000800001a */
[----:B------:R3:W-:Y:S04]  /*2c40*/  STG.E.64 desc[UR6][R4.64+0x8], R14 ;  /* 0x0000080e04007986 */ /* 0x0007e8000c101b06 */
[----:B------:R3:W-:Y:S04]  /*2c50*/  STG.E.64 desc[UR6][R4.64+0x10], R16 ;  /* 0x0000101004007986 */ /* 0x0007e8000c101b06 */
[----:B------:R3:W-:Y:S02]  /*2c60*/  STG.E.64 desc[UR6][R4.64+0x18], R18 ;  /* 0x0000181204007986 */ /* 0x0007e4000c101b06 */
.L_x_88:
[----:B------:R-:W-:-:S04]  /*2c70*/  ISETP.NE.U32.AND P1, PT, R7, RZ, PT ;  /* 0x000000ff0700720c */ /* 0x000fc80003f25070 */
[----:B------:R-:W-:-:S13]  /*2c80*/  ISETP.NE.OR.EX P0, PT, R6, RZ, P0, P1 ;  /* 0x000000ff0600720c */ /* 0x000fda0000705710 */
[----:B------:R-:W-:Y:S05]  /*2c90*/  @!P0 BRA `(.L_x_84) ;  /* 0x0000000000548947 */ /* 0x000fea0003800000 */
.L_x_85:
[----:B---34-:R-:W-:-:S05]  /*2ca0*/  IMAD R16, R22, 0x8, R1 ;  /* 0x0000000816107824 */ /* 0x018fca00078e0201 */
[----:B--2---:R-:W0:Y:S04]  /*2cb0*/  LDL.128 R8, [R16] ;  /* 0x0000000010087983 */ /* 0x004e280000100c00 */
[----:B------:R-:W2:Y:S01]  /*2cc0*/  LDL.128 R12, [R16+0x10] ;  /* 0x00001000100c7983 */ /* 0x000ea20000100c00 */
[----:B------:R-:W-:-:S04]  /*2cd0*/  IADD3 R5, P0, R22, R21, RZ ;  /* 0x0000001516057210 */ /* 0x000fc80007f1e0ff */
[C---:B------:R-:W-:Y:S01]  /*2ce0*/  LEA.HI.X.SX32 R18, R22.reuse, R20, 0x1, P0 ;  /* 0x0000001416127211 */ /* 0x040fe200000f0eff */
[----:B------:R-:W-:Y:S01]  /*2cf0*/  VIADD R22, R22, 0x4 ;  /* 0x0000000416167836 */ /* 0x000fe20000000000 */
[----:B-1----:R-:W-:-:S04]  /*2d00*/  LEA R4, P0, R5, R2, 0x3 ;  /* 0x0000000205047211 */ /* 0x002fc800078018ff */
[----:B------:R-:W-:Y:S02]  /*2d10*/  LEA.HI.X R5, R5, R3, R18, 0x3, P0 ;  /* 0x0000000305057211 */ /* 0x000fe400000f1c12 */
[----:B------:R-:W-:-:S04]  /*2d20*/  IADD3 R7, P0, R7, -0x4, RZ ;  /* 0xfffffffc07077810 */ /* 0x000fc80007f1e0ff */
[----:B------:R-:W-:Y:S02]  /*2d30*/  IADD3.X R6, R6, -0x1, RZ, P0, !PT ;  /* 0xffffffff06067810 */ /* 0x000fe400007fe4ff */
[----:B------:R-:W-:-:S04]  /*2d40*/  ISETP.NE.U32.AND P0, PT, R7, RZ, PT ;  /* 0x000000ff0700720c */ /* 0x000fc80003f05070 */
[----:B------:R-:W-:Y:S01]  /*2d50*/  ISETP.NE.AND.EX P0, PT, R6, RZ, PT, P0 ;  /* 0x000000ff0600720c */ /* 0x000fe20003f05300 */
[--C-:B0-----:R-:W-:Y:S02]  /*2d60*/  DFMA R8, R8, UR8, R24.reuse ;  /* 0x0000000808087c2b */ /* 0x101fe40008000018 */
[--C-:B------:R-:W-:Y:S02]  /*2d70*/  DFMA R10, R10, UR8, R24.reuse ;  /* 0x000000080a0a7c2b */ /* 0x100fe40008000018 */
[--C-:B--2---:R-:W-:Y:S02]  /*2d80*/  DFMA R12, R12, UR8, R24.reuse ;  /* 0x000000080c0c7c2b */ /* 0x104fe40008000018 */
[----:B------:R-:W-:Y:S01]  /*2d90*/  DFMA R14, R14, UR8, R24 ;  /* 0x000000080e0e7c2b */ /* 0x000fe20008000018 */
[----:B------:R2:W-:Y:S04]  /*2da0*/  STG.E.64 desc[UR6][R4.64], R8 ;  /* 0x0000000804007986 */ /* 0x0005e8000c101b06 */
[----:B------:R2:W-:Y:S04]  /*2db0*/  STG.E.64 desc[UR6][R4.64+0x8], R10 ;  /* 0x0000080a04007986 */ /* 0x0005e8000c101b06 */
[----:B------:R2:W-:Y:S04]  /*2dc0*/  STG.E.64 desc[UR6][R4.64+0x10], R12 ;  /* 0x0000100c04007986 */ /* 0x0005e8000c101b06 */
[----:B------:R2:W-:Y:S01]  /*2dd0*/  STG.E.64 desc[UR6][R4.64+0x18], R14 ;  /* 0x0000180e04007986 */ /* 0x0005e2000c101b06 */
[----:B------:R-:W-:Y:S05]  /*2de0*/  @P0 BRA `(.L_x_85) ;  /* 0xfffffffc00ac0947 */ /* 0x000fea000383ffff */
.L_x_84:
[----:B------:R-:W-:-:S04]  /*2df0*/  ISETP.NE.U32.AND P0, PT, R0, RZ, PT ;  /* 0x000000ff0000720c */ /* 0x000fc80003f05070 */
[----:B------:R-:W-:-:S13]  /*2e00*/  ISETP.NE.AND.EX P0, PT, RZ, RZ, PT, P0 ;  /* 0x000000ffff00720c */ /* 0x000fda0003f05300 */
[----:B------:R-:W-:Y:S05]  /*2e10*/  @!P0 EXIT ;  /* 0x000000000000894d */ /* 0x000fea0003800000 */
[----:B--23--:R-:W2:Y:S01]  /*2e20*/  LDC.64 R4, c[0x0][0x210] ;  /* 0x00008400ff047b82 */ /* 0x00cea20000000a00 */
[C---:B----4-:R-:W-:Y:S01]  /*2e30*/  IADD3 R10, P0, R22.reuse, R21, RZ ;  /* 0x00000015160a7210 */ /* 0x050fe20007f1e0ff */
[----:B------:R-:W-:Y:S01]  /*2e40*/  ULDC.64 UR4, c[0x0][0x238] ;  /* 0x00008e0000047ab9 */ /* 0x000fe20000000a00 */
[----:B------:R-:W-:Y:S02]  /*2e50*/  IADD3 R0, P2, RZ, -R0, RZ ;  /* 0x80000000ff007210 */ /* 0x000fe40007f5e0ff */
[C---:B------:R-:W-:Y:S01]  /*2e60*/  LEA.HI.X.SX32 R20, R22.reuse, R20, 0x1, P0 ;  /* 0x0000001416147211 */ /* 0x040fe200000f0eff */
[----:B------:R-:W-:Y:S02]  /*2e70*/  IMAD R22, R22, 0x8, R1 ;  /* 0x0000000816167824 */ /* 0x000fe400078e0201 */
[----:B-1----:R-:W1:Y:S01]  /*2e80*/  LDC.64 R2, c[0x0][0x230] ;  /* 0x00008c00ff027b82 */ /* 0x002e620000000a00 */
[----:B------:R-:W-:Y:S01]  /*2e90*/  IMAD.X R8, RZ, RZ, -0x1, P2 ;  /* 0xffffffffff087424 */ /* 0x000fe200010e06ff */
[----:B--2---:R-:W-:-:S04]  /*2ea0*/  LEA R9, P1, R10, R4, 0x3 ;  /* 0x000000040a097211 */ /* 0x004fc800078218ff */
[----:B------:R-:W-:-:S09]  /*2eb0*/  LEA.HI.X R10, R10, R5, R20, 0x3, P1 ;  /* 0x000000050a0a7211 */ /* 0x000fd200008f1c14 */
.L_x_89:
[----:B--2---:R2:W1:Y:S01]  /*2ec0*/  LDL.64 R4, [R22] ;  /* 0x0000000016047983 */ /* 0x0044620000100a00 */
[----:B------:R-:W-:Y:S01]  /*2ed0*/  IMAD.MOV.U32 R6, RZ, RZ, R9 ;  /* 0x000000ffff067224 */ /* 0x000fe200078e0009 */
[----:B------:R-:W-:Y:S01]  /*2ee0*/  IADD3 R0, P0, R0, 0x1, RZ ;  /* 0x0000000100007810 */ /* 0x000fe20007f1e0ff */
[----:B------:R-:W-:Y:S01]  /*2ef0*/  IMAD.MOV.U32 R7, RZ, RZ, R10 ;  /* 0x000000ffff077224 */ /* 0x000fe200078e000a */
[----:B------:R-:W-:-:S03]  /*2f00*/  IADD3 R9, P1, R9, 0x8, RZ ;  /* 0x0000000809097810 */ /* 0x000fc60007f3e0ff */
[----:B------:R-:W-:Y:S01]  /*2f10*/  IMAD.X R8, RZ, RZ, R8, P0 ;  /* 0x000000ffff087224 */ /* 0x000fe200000e0608 */
[----:B------:R-:W-:Y:S01]  /*2f20*/  ISETP.NE.U32.AND P0, PT, R0, RZ, PT ;  /* 0x000000ff0000720c */ /* 0x000fe20003f05070 */
[----:B--2---:R-:W-:Y:S02]  /*2f30*/  VIADD R22, R22, 0x8 ;  /* 0x0000000816167836 */ /* 0x004fe40000000000 */
[----:B------:R-:W-:Y:S01]  /*2f40*/  IMAD.X R10, RZ, RZ, R10, P1 ;  /* 0x000000ffff0a7224 */ /* 0x000fe200008e060a */
[----:B------:R-:W-:Y:S01]  /*2f50*/  ISETP.NE.AND.EX P0, PT, R8, RZ, PT, P0 ;  /* 0x000000ff0800720c */ /* 0x000fe20003f05300 */
[----:B-1----:R-:W-:-:S07]  /*2f60*/  DFMA R4, R4, UR4, R2 ;  /* 0x0000000404047c2b */ /* 0x002fce0008000002 */
[----:B------:R2:W-:Y:S05]  /*2f70*/  STG.E.64 desc[UR6][R6.64], R4 ;  /* 0x0000000406007986 */ /* 0x0005ea000c101b06 */
[----:B------:R-:W-:Y:S05]  /*2f80*/  @P0 BRA `(.L_x_89) ;  /* 0xfffffffc00cc0947 */ /* 0x000fea000383ffff */
[----:B------:R-:W-:Y:S05]  /*2f90*/  EXIT ;  /* 0x000000000000794d */ /* 0x000fea0003800000 */
        .weak           $__internal_5_$__cuda_sm20_dsqrt_rn_f64_mediumpath_v1
        .type           $__internal_5_$__cuda_sm20_dsqrt_rn_f64_mediumpath_v1,@function
        .size           $__internal_5_$__cuda_sm20_dsqrt_rn_f64_mediumpath_v1,($_ZN2at6native54_GLOBAL__N__f6d41790_21_PhiloxDistribution_cu_0636f2c124philox_single_key_kernelIdZZZZNS0_20_philox_normal_cuda_ERNS_6TensorERKS3_ddENKUlvE_clEvENKUlvE_clEvENKUlvE_clEvEUlmmE_ZZZNS0_20_philox_normal_cuda_ES4_S6_ddENKS7_clEvENKS8_clEvEUldE_EEvPT_PKmlT0_T1_$__internal_trig_reduction_slowpathd - $__internal_5_$__cuda_sm20_dsqrt_rn_f64_mediumpath_v1)
$__internal_5_$__cuda_sm20_dsqrt_rn_f64_mediumpath_v1:
[----:B------:R-:W-:Y:S01]  /*2fa0*/  ISETP.GE.U32.AND P0, PT, R22, -0x3400000, PT ;  /* 0xfcc000001600780c */ /* 0x000fe20003f06070 */
[----:B------:R-:W-:-:S12]  /*2fb0*/  BSSY B2, `(.L_x_90) ;  /* 0x0000023000027945 */ /* 0x000fd80003800000 */
[----:B------:R-:W-:Y:S05]  /*2fc0*/  @!P0 BRA `(.L_x_91) ;  /* 0x0000000000208947 */ /* 0x000fea0003800000 */
[----:B------:R-:W-:-:S10]  /*2fd0*/  DFMA.RM R4, R4, R6, R14 ;  /* 0x000000060404722b */ /* 0x000fd4000000400e */
[----:B------:R-:W-:-:S05]  /*2fe0*/  IADD3 R6, P0, R4, 0x1, RZ ;  /* 0x0000000104067810 */ /* 0x000fca0007f1e0ff */
[----:B------:R-:W-:-:S06]  /*2ff0*/  IMAD.X R7, RZ, RZ, R5, P0 ;  /* 0x000000ffff077224 */ /* 0x000fcc00000e0605 */
[----:B------:R-:W-:-:S08]  /*3000*/  DFMA.RP R2, -R4, R6, R2 ;  /* 0x000000060402722b */ /* 0x000fd00000008102 */
[----:B------:R-:W-:-:S06]  /*3010*/  DSETP.GT.AND P0, PT, R2, RZ, PT ;  /* 0x000000ff0200722a */ /* 0x000fcc0003f04000 */
[----:B------:R-:W-:Y:S02]  /*3020*/  FSEL R4, R6, R4, P0 ;  /* 0x0000000406047208 */ /* 0x000fe40000000000 */
[----:B------:R-:W-:Y:S01]  /*3030*/  FSEL R5, R7, R5, P0 ;  /* 0x0000000507057208 */ /* 0x000fe20000000000 */
[----:B------:R-:W-:Y:S06]  /*3040*/  BRA `(.L_x_92) ;  /* 0x0000000000647947 */ /* 0x000fec0003800000 */
.L_x_91:
        /* <DEDUP_REMOVED lines=24> */
.L_x_93:
[----:B------:R-:W-:-:S11]  /*31d0*/  DADD R4, R2, R2 ;  /* 0x0000000002047229 */ /* 0x000fd60000000002 */
.L_x_92:
[----:B------:R-:W-:Y:S05]  /*31e0*/  BSYNC B2 ;  /* 0x0000000000027941 */ /* 0x000fea0003800000 */
.L_x_90:
[----:B------:R-:W-:Y:S02]  /*31f0*/  IMAD.MOV.U32 R2, RZ, RZ, R0 ;  /* 0x000000ffff027224 */ /* 0x000fe400078e0000 */
[----:B------:R-:W-:Y:S02]  /*3200*/  IMAD.MOV.U32 R3, RZ, RZ, 0x0 ;  /* 0x00000000ff037424 */ /* 0x000fe400078e00ff */
[----:B------:R-:W-:Y:S02]  /*3210*/  IMAD.MOV.U32 R24, RZ, RZ, R4 ;  /* 0x000000ffff187224 */ /* 0x000fe400078e0004 */
[----:B------:R-:W-:Y:S01]  /*3220*/  IMAD.MOV.U32 R25, RZ, RZ, R5 ;  /* 0x000000ffff197224 */ /* 0x000fe200078e0005 */
[----:B------:R-:W-:Y:S06]  /*3230*/  RET.REL.NODEC R2 `(_ZN2at6native54_GLOBAL__N__f6d41790_21_PhiloxDistribution_cu_0636f2c124philox_single_key_kernelIdZZZZNS0_20_philox_normal_cuda_ERNS_6TensorERKS3_ddENKUlvE_clEvENKUlvE_clEvENKUlvE_clEvEUlmmE_ZZZNS0_20_philox_normal_cuda_ES4_S6_ddENKS7_clEvENKS8_clEvEUldE_EEvPT_PKmlT0_T1_) ;  /* 0xffffffcc02707950 */ /* 0x000fec0003c3ffff */
        .type           $_ZN2at6native54_GLOBAL__N__f6d41790_21_PhiloxDistribution_cu_0636f2c124philox_single_key_kernelIdZZZZNS0_20_philox_normal_cuda_ERNS_6TensorERKS3_ddENKUlvE_clEvENKUlvE_clEvENKUlvE_clEvEUlmmE_ZZZNS0_20_philox_normal_cuda_ES4_S6_ddENKS7_clEvENKS8_clEvEUldE_EEvPT_PKmlT0_T1_$__internal_trig_reduction_slowpathd,@function
        .size           $_ZN2at6native54_GLOBAL__N__f6d41790_21_PhiloxDistribution_cu_0636f2c124philox_single_key_kernelIdZZZZNS0_20_philox_normal_cuda_ERNS_6TensorERKS3_ddENKUlvE_clEvENKUlvE_clEvENKUlvE_clEvEUlmmE_ZZZNS0_20_philox_normal_cuda_ES4_S6_ddENKS7_clEvENKS8_clEvEUldE_EEvPT_PKmlT0_T1_$__internal_trig_reduction_slowpathd,(.L_x_174 - $_ZN2at6native54_GLOBAL__N__f6d41790_21_PhiloxDistribution_cu_0636f2c124philox_single_key_kernelIdZZZZNS0_20_philox_normal_cuda_ERNS_6TensorERKS3_ddENKUlvE_clEvENKUlvE_clEvENKUlvE_clEvEUlmmE_ZZZNS0_20_philox_normal_cuda_ES4_S6_ddENKS7_clEvENKS8_clEvEUldE_EEvPT_PKmlT0_T1_$__internal_trig_reduction_slowpathd)
$_ZN2at6native54_GLOBAL__N__f6d41790_21_PhiloxDistribution_cu_0636f2c124philox_single_key_kernelIdZZZZNS0_20_philox_normal_cuda_ERNS_6TensorERKS3_ddENKUlvE_clEvENKUlvE_clEvENKUlvE_clEvEUlmmE_ZZZNS0_20_philox_normal_cuda_ES4_S6_ddENKS7_clEvENKS8_clEvEUldE_EEvPT_PKmlT0_T1_$__internal_trig_reduction_slowpathd:
[----:B------:R-:W-:Y:S01]  /*3240*/  SHF.R.U32.HI R6, RZ, 0x14, R2 ;  /* 0x00000014ff067819 */ /* 0x000fe20000011602 */
[----:B------:R-:W-:-:S03]  /*3250*/  IMAD.MOV.U32 R7, RZ, RZ, RZ ;  /* 0x000000ffff077224 */ /* 0x000fc600078e00ff */
[----:B------:R-:W-:-:S04]  /*3260*/  LOP3.LUT R3, R6, 0x7ff, RZ, 0xc0, !PT ;  /* 0x000007ff06037812 */ /* 0x000fc800078ec0ff */
[----:B------:R-:W-:-:S13]  /*3270*/  ISETP.NE.AND P0, PT, R3, 0x7ff, PT ;  /* 0x000007ff0300780c */ /* 0x000fda0003f05270 */
[----:B------:R-:W-:Y:S05]  /*3280*/  @!P0 BRA `(.L_x_94) ;  /* 0x0000000800408947 */ /* 0x000fea0003800000 */
[----:B------:R-:W-:Y:S01]  /*3290*/  VIADD R3, R3, 0xfffffc00 ;  /* 0xfffffc0003037836 */ /* 0x000fe20000000000 */
[----:B------:R-:W-:Y:S01]  /*32a0*/  BSSY B2, `(.L_x_95) ;  /* 0x0000034000027945 */ /* 0x000fe20003800000 */
[----:B------:R-:W-:Y:S01]  /*32b0*/  VIADD R6, R6, 0xfffffc00 ;  /* 0xfffffc0006067836 */ /* 0x000fe20000000000 */
[----:B------:R-:W-:Y:S02]  /*32c0*/  CS2R R18, SRZ ;  /* 0x0000000000127805 */ /* 0x000fe4000001ff00 */
[----:B------:R-:W-:-:S04]  /*32d0*/  SHF.R.U32.HI R5, RZ, 0x6, R3 ;  /* 0x00000006ff057819 */ /* 0x000fc80000011603 */
[C---:B------:R-:W-:Y:S02]  /*32e0*/  IADD3 R4, -R5.reuse, 0x10, RZ ;  /* 0x0000001005047810 */ /* 0x040fe40007ffe1ff */
[C---:B------:R-:W-:Y:S02]  /*32f0*/  IADD3 R3, -R5.reuse, 0x13, RZ ;  /* 0x0000001305037810 */ /* 0x040fe40007ffe1ff */
[----:B------:R-:W-:Y:S02]  /*3300*/  ISETP.GT.AND P0, PT, R4, 0xe, PT ;  /* 0x0000000e0400780c */ /* 0x000fe40003f04270 */
[----:B------:R-:W-:Y:S02]  /*3310*/  IADD3 R5, -R5, 0xf, RZ ;  /* 0x0000000f05057810 */ /* 0x000fe40007ffe1ff */
[----:B------:R-:W-:-:S03]  /*3320*/  SEL R3, R3, 0x12, !P0 ;  /* 0x0000001203037807 */ /* 0x000fc60004000000 */
[----:B------:R-:W-:Y:S01]  /*3330*/  IMAD.MOV.U32 R22, RZ, RZ, R5 ;  /* 0x000000ffff167224 */ /* 0x000fe200078e0005 */
[----:B------:R-:W-:Y:S02]  /*3340*/  ISETP.GT.AND P0, PT, R4, R3, PT ;  /* 0x000000030400720c */ /* 0x000fe40003f04270 */
[----:B------:R-:W-:Y:S01]  /*3350*/  LOP3.LUT P2, R4, R6, 0x3f, RZ, 0xc0, !PT ;  /* 0x0000003f06047812 */ /* 0x000fe2000784c0ff */
[----:B------:R-:W-:-:S10]  /*3360*/  VIADD R6, R1, 0x10 ;  /* 0x0000001001067836 */ /* 0x000fd40000000000 */
[----:B------:R-:W-:Y:S05]  /*3370*/  @P0 BRA `(.L_x_96) ;  /* 0x0000000000980947 */ /* 0x000fea0003800000 */
[----:B------:R-:W0:Y:S01]  /*3380*/  LDC.64 R18, c[0x4][0xe0] ;  /* 0x01003800ff127b82 */ /* 0x000e220000000a00 */
[C---:B------:R-:W-:Y:S01]  /*3390*/  SHF.L.U64.HI R7, R20.reuse, 0xb, R2 ;  /* 0x0000000b14077819 */ /* 0x040fe20000010202 */
[----:B------:R-:W-:Y:S02]  /*33a0*/  IMAD.SHL.U32 R25, R20, 0x800, RZ ;  /* 0x0000080014197824 */ /* 0x000fe400078e00ff */
[----:B------:R-:W-:Y:S01]  /*33b0*/  IMAD.MOV.U32 R24, RZ, RZ, R6 ;  /* 0x000000ffff187224 */ /* 0x000fe200078e0006 */
[----:B------:R-:W-:Y:S01]  /*33c0*/  LOP3.LUT R7, R7, 0x80000000, RZ, 0xfc, !PT ;  /* 0x8000000007077812 */ /* 0x000fe200078efcff */
[----:B------:R-:W-:Y:S02]  /*33d0*/  IMAD.MOV.U32 R22, RZ, RZ, R5 ;  /* 0x000000ffff167224 */ /* 0x000fe400078e0005 */
[----:B------:R-:W1:Y:S01]  /*33e0*/  LDC.64 R16, c[0x0][0x208] ;  /* 0x00008200ff107b82 */ /* 0x000e620000000a00 */
[----:B0-----:R-:W-:-:S04]  /*33f0*/  IMAD.WIDE R18, R5, 0x8, R18 ;  /* 0x0000000805127825 */ /* 0x001fc800078e0212 */
[----:B------:R-:W-:Y:S02]  /*3400*/  IMAD.MOV.U32 R23, RZ, RZ, R18 ;  /* 0x000000ffff177224 */ /* 0x000fe400078e0012 */
[----:B------:R-:W-:Y:S01]  /*3410*/  IMAD.MOV.U32 R26, RZ, RZ, R19 ;  /* 0x000000ffff1a7224 */ /* 0x000fe200078e0013 */
[----:B------:R-:W-:-:S07]  /*3420*/  CS2R R18, SRZ ;  /* 0x0000000000127805 */ /* 0x000fce000001ff00 */
.L_x_97:
[----:B-1----:R-:W-:Y:S01]  /*3430*/  R2UR UR4, R16 ;  /* 0x00000000100472ca */ /* 0x002fe200000e0000 */
[----:B------:R-:W-:Y:S01]  /*3440*/  IMAD.MOV.U32 R20, RZ, RZ, R23 ;  /* 0x000000ffff147224 */ /* 0x000fe200078e0017 */
[----:B------:R-:W-:Y:S01]  /*3450*/  R2UR UR5, R17 ;  /* 0x00000000110572ca */ /* 0x000fe200000e0000 */
[----:B------:R-:W-:-:S12]  /*3460*/  IMAD.MOV.U32 R21, RZ, RZ, R26 ;  /* 0x000000ffff157224 */ /* 0x000fd800078e001a */
[----:B------:R-:W2:Y:S01]  /*3470*/  LDG.E.64.CONSTANT R20, desc[UR4][R20.64] ;  /* 0x0000000414147981 */ /* 0x000ea2000c1e9b00 */
[----:B------:R-:W-:Y:S02]  /*3480*/  VIADD R22, R22, 0x1 ;  /* 0x0000000116167836 */ /* 0x000fe40000000000 */
[----:B--2---:R-:W-:-:S04]  /*3490*/  IMAD.WIDE.U32 R18, P3, R20, R25, R18 ;  /* 0x0000001914127225 */ /* 0x004fc80007860012 */
[----:B------:R-:W-:Y:S02]  /*34a0*/  IMAD R27, R20, R7, RZ ;  /* 0x00000007141b7224 */ /* 0x000fe400078e02ff */
[----:B------:R-:W-:-:S03]  /*34b0*/  IMAD.HI.U32 R29, R21, R25, RZ ;  /* 0x00000019151d7227 */ /* 0x000fc600078e00ff */
[----:B------:R-:W-:Y:S01]  /*34c0*/  IADD3 R19, P0, R27, R19, RZ ;  /* 0x000000131b137210 */ /* 0x000fe20007f1e0ff */
[C---:B------:R-:W-:Y:S02]  /*34d0*/  IMAD R27, R21.reuse, R25, RZ ;  /* 0x00000019151b7224 */ /* 0x040fe400078e02ff */
[----:B------:R-:W-:-:S03]  /*34e0*/  IMAD R28, R21, R7, RZ ;  /* 0x00000007151c7224 */ /* 0x000fc600078e02ff */
[----:B------:R-:W-:Y:S01]  /*34f0*/  IADD3 R19, P1, R27, R19, RZ ;  /* 0x000000131b137210 */ /* 0x000fe20007f3e0ff */
[----:B------:R-:W-:-:S04]  /*3500*/  IMAD.HI.U32 R27, R20, R7, RZ ;  /* 0x00000007141b7227 */ /* 0x000fc800078e00ff */
[----:B------:R-:W-:Y:S01]  /*3510*/  IMAD.X R20, RZ, RZ, R27, P3 ;  /* 0x000000ffff147224 */ /* 0x000fe200018e061b */
[----:B------:R-:W-:Y:S01]  /*3520*/  ISETP.GE.AND P3, PT, R22, R3, PT ;  /* 0x000000031600720c */ /* 0x000fe20003f66270 */
[----:B------:R0:W-:Y:S03]  /*3530*/  STL.64 [R24], R18 ;  /* 0x0000001218007387 */ /* 0x0001e60000100a00 */
[----:B------:R-:W-:Y:S01]  /*3540*/  IADD3.X R27, P0, R29, R20, RZ, P0, !PT ;  /* 0x000000141d1b7210 */ /* 0x000fe2000071e4ff */
[----:B------:R-:W-:-:S03]  /*3550*/  IMAD.HI.U32 R20, R21, R7, RZ ;  /* 0x0000000715147227 */ /* 0x000fc600078e00ff */
[----:B------:R-:W-:Y:S01]  /*3560*/  IADD3.X R27, P1, R28, R27, RZ, P1, !PT ;  /* 0x0000001b1c1b7210 */ /* 0x000fe20000f3e4ff */
[----:B------:R-:W-:Y:S01]  /*3570*/  IMAD.X R20, RZ, RZ, R20, P0 ;  /* 0x000000ffff147224 */ /* 0x000fe200000e0614 */
[----:B------:R-:W-:-:S03]  /*3580*/  IADD3 R23, P0, R23, 0x8, RZ ;  /* 0x0000000817177810 */ /* 0x000fc60007f1e0ff */
[----:B0-----:R-:W-:Y:S02]  /*3590*/  IMAD.X R19, RZ, RZ, R20, P1 ;  /* 0x000000ffff137224 */ /* 0x001fe400008e0614 */
[----:B------:R-:W-:Y:S02]  /*35a0*/  IMAD.X R26, RZ, RZ, R26, P0 ;  /* 0x000000ffff1a7224 */ /* 0x000fe400000e061a */
[----:B------:R-:W-:Y:S02]  /*35b0*/  VIADD R24, R24, 0x8 ;  /* 0x0000000818187836 */ /* 0x000fe40000000000 */
[----:B------:R-:W-:Y:S01]  /*35c0*/  IMAD.MOV.U32 R18, RZ, RZ, R27 ;  /* 0x000000ffff127224 */ /* 0x000fe200078e001b */
[----:B------:R-:W-:Y:S06]  /*35d0*/  @!P3 BRA `(.L_x_97) ;  /* 0xfffffffc0094b947 */ /* 0x000fec000383ffff */
.L_x_96:
[----:B------:R-:W-:Y:S05]  /*35e0*/  BSYNC B2 ;  /* 0x0000000000027941 */ /* 0x000fea0003800000 */
.L_x_95:
[----:B------:R-:W-:-:S04]  /*35f0*/  IMAD.IADD R5, R22, 0x1, -R5 ;  /* 0x0000000116057824 */ /* 0x000fc800078e0a05 */
[----:B------:R-:W-:-:S05]  /*3600*/  IMAD R25, R5, 0x8, R6 ;  /* 0x0000000805197824 */ /* 0x000fca00078e0206 */
[----:B------:R0:W-:Y:S04]  /*3610*/  STL.64 [R25], R18 ;  /* 0x0000001219007387 */ /* 0x0001e80000100a00 */
[----:B------:R-:W2:Y:S04]  /*3620*/  LDL.64 R16, [R1+0x20] ;  /* 0x0000200001107983 */ /* 0x000ea80000100a00 */
[----:B------:R-:W3:Y:S04]  /*3630*/  @P2 LDL.64 R22, [R1+0x18] ;  /* 0x0000180001162983 */ /* 0x000ee80000100a00 */
[----:B------:R-:W0:Y:S01]  /*3640*/  LDL.64 R6, [R1+0x28] ;  /* 0x0000280001067983 */ /* 0x000e220000100a00 */
[----:B------:R-:W-:Y:S01]  /*3650*/  @P2 IADD3 R20, -R4, 0x40, RZ ;  /* 0x0000004004142810 */ /* 0x000fe20007ffe1ff */
[----:B------:R-:W-:Y:S01]  /*3660*/  UMOV UR4, URZ ;  /* 0x0000003f00047c82 */ /* 0x000fe20008000000 */
[----:B--2---:R-:W-:-:S02]  /*3670*/  @P2 SHF.L.U32 R24, R16, R4, RZ ;  /* 0x0000000410182219 */ /* 0x004fc400000006ff */
[-C--:B------:R-:W-:Y:S02]  /*3680*/  @P2 SHF.R.U64 R21, R16, R20.reuse, R17 ;  /* 0x0000001410152219 */ /* 0x080fe40000001211 */
[-CC-:B---3--:R-:W-:Y:S02]  /*3690*/  @P2 SHF.R.U64 R3, R22, R20.reuse, R23.reuse ;  /* 0x0000001416032219 */ /* 0x188fe40000001217 */
[----:B------:R-:W-:Y:S02]  /*36a0*/  @P2 SHF.R.U32.HI R22, RZ, R20, R23 ;  /* 0x00000014ff162219 */ /* 0x000fe40000011617 */
[-C--:B------:R-:W-:Y:S02]  /*36b0*/  @P2 SHF.L.U64.HI R5, R16, R4.reuse, R17 ;  /* 0x0000000410052219 */ /* 0x080fe40000010211 */
[----:B0-----:R-:W-:Y:S02]  /*36c0*/  @P2 SHF.L.U32 R18, R6, R4, RZ ;  /* 0x0000000406122219 */ /* 0x001fe400000006ff */
[----:B------:R-:W-:-:S02]  /*36d0*/  @P2 LOP3.LUT R16, R3, R24, RZ, 0xfc, !PT ;  /* 0x0000001803102212 */ /* 0x000fc400078efcff */
[----:B------:R-:W-:Y:S02]  /*36e0*/  @P2 SHF.R.U32.HI R20, RZ, R20, R17 ;  /* 0x00000014ff142219 */ /* 0x000fe40000011611 */
[----:B------:R-:W-:Y:S02]  /*36f0*/  @P2 SHF.L.U64.HI R3, R6, R4, R7 ;  /* 0x0000000406032219 */ /* 0x000fe40000010207 */
[----:B------:R-:W-:Y:S02]  /*3700*/  @P2 LOP3.LUT R17, R22, R5, RZ, 0xfc, !PT ;  /* 0x0000000516112212 */ /* 0x000fe400078efcff */
[----:B------:R-:W-:Y:S02]  /*3710*/  @P2 LOP3.LUT R6, R18, R21, RZ, 0xfc, !PT ;  /* 0x0000001512062212 */ /* 0x000fe400078efcff */
[C-C-:B------:R-:W-:Y:S01]  /*3720*/  SHF.L.U64.HI R5, R16.reuse, 0x2, R17.reuse ;  /* 0x0000000210057819 */ /* 0x140fe20000010211 */
[----:B------:R-:W-:Y:S01]  /*3730*/  IMAD.SHL.U32 R16, R16, 0x4, RZ ;  /* 0x0000000410107824 */ /* 0x000fe200078e00ff */
[----:B------:R-:W-:Y:S01]  /*3740*/  SHF.R.U32.HI R4, RZ, 0x1e, R17 ;  /* 0x0000001eff047819 */ /* 0x000fe20000011611 */
[----:B------:R-:W-:Y:S01]  /*3750*/  IMAD.SHL.U32 R19, R6, 0x4, RZ ;  /* 0x0000000406137824 */ /* 0x000fe200078e00ff */
[----:B------:R-:W-:-:S02]  /*3760*/  @P2 LOP3.LUT R7, R3, R20, RZ, 0xfc, !PT ;  /* 0x0000001403072212 */ /* 0x000fc400078efcff */
[----:B------:R-:W-:Y:S02]  /*3770*/  IADD3 RZ, P0, RZ, -R16, RZ ;  /* 0x80000010ffff7210 */ /* 0x000fe40007f1e0ff */
[----:B------:R-:W-:Y:S02]  /*3780*/  LOP3.LUT R3, RZ, R5, RZ, 0x33, !PT ;  /* 0x00000005ff037212 */ /* 0x000fe400078e33ff */
[----:B------:R-:W-:Y:S02]  /*3790*/  LOP3.LUT R19, R4, R19, RZ, 0xfc, !PT ;  /* 0x0000001304137212 */ /* 0x000fe400078efcff */
[----:B------:R-:W-:Y:S02]  /*37a0*/  SHF.L.U64.HI R20, R6, 0x2, R7 ;  /* 0x0000000206147819 */ /* 0x000fe40000010207 */
[----:B------:R-:W-:Y:S02]  /*37b0*/  IADD3.X R18, P0, RZ, R3, RZ, P0, !PT ;  /* 0x00000003ff127210 */ /* 0x000fe4000071e4ff */
[----:B------:R-:W-:-:S02]  /*37c0*/  LOP3.LUT R4, RZ, R19, RZ, 0x33, !PT ;  /* 0x00000013ff047212 */ /* 0x000fc400078e33ff */
        /* <DEDUP_REMOVED lines=12> */
[----:B------:R-:W-:Y:S01]  /*3890*/  IADD3 R17, -R19, 0x3f, RZ ;  /* 0x0000003f13117810 */ /* 0x000fe20007ffe1ff */
[----:B------:R-:W-:Y:S02]  /*38a0*/  IMAD.MOV.U32 R19, RZ, RZ, RZ ;  /* 0x000000ffff137224 */ /* 0x000fe400078e00ff */
[----:B------:R-:W-:Y:S01]  /*38b0*/  @P0 IMAD.MOV R17, RZ, RZ, R20 ;  /* 0x000000ffff110224 */ /* 0x000fe200078e0214 */
[----:B------:R-:W-:-:S04]  /*38c0*/  SEL R20, R5, R18, !P1 ;  /* 0x0000001205147207 */ /* 0x000fc80004800000 */
[C---:B------:R-:W-:Y:S02]  /*38d0*/  ISETP.NE.U32.AND P0, PT, R17.reuse, RZ, PT ;  /* 0x000000ff1100720c */ /* 0x040fe40003f05070 */
[----:B------:R-:W-:Y:S02]  /*38e0*/  IADD3 R5, -R17, 0x40, RZ ;  /* 0x0000004011057810 */ /* 0x000fe40007ffe1ff */
[----:B------:R-:W-:Y:S02]  /*38f0*/  ISETP.NE.AND.EX P0, PT, RZ, RZ, PT, P0 ;  /* 0x000000ffff00720c */ /* 0x000fe40003f05300 */
[----:B------:R-:W-:Y:S02]  /*3900*/  SHF.L.U32 R21, R6, R17, RZ ;  /* 0x0000001106157219 */ /* 0x000fe400000006ff */
[----:B------:R-:W-:Y:S02]  /*3910*/  SHF.R.U64 R16, R16, R5, R20 ;  /* 0x0000000510107219 */ /* 0x000fe40000001214 */
[----:B------:R-:W-:-:S02]  /*3920*/  SHF.L.U64.HI R18, R6, R17, R4 ;  /* 0x0000001106127219 */ /* 0x000fc40000010204 */
[----:B------:R-:W-:-:S05]  /*3930*/  SHF.R.U32.HI R5, RZ, R5, R20 ;  /* 0x00000005ff057219 */ /* 0x000fca0000011614 */
[----:B------:R-:W-:Y:S02]  /*3940*/  @P0 LOP3.LUT R6, R16, R21, RZ, 0xfc, !PT ;  /* 0x0000001510060212 */ /* 0x000fe400078efcff */
        /* <DEDUP_REMOVED lines=14> */
[C---:B------:R-:W-:Y:S01]  /*3a30*/  ISETP.GT.AND.EX P0, PT, R4.reuse, RZ, PT, P3 ;  /* 0x000000ff0400720c */ /* 0x040fe20003f04330 */
[----:B------:R-:W-:-:S03]  /*3a40*/  IMAD.X R19, R4, 0x1, R4, P2 ;  /* 0x0000000104137824 */ /* 0x000fc600010e0604 */
[----:B------:R-:W-:Y:S02]  /*3a50*/  SEL R6, R6, R5, P0 ;  /* 0x0000000506067207 */ /* 0x000fe40000000000 */
[----:B------:R-:W-:Y:S02]  /*3a60*/  SEL R5, R19, R4, P0 ;  /* 0x0000000413057207 */ /* 0x000fe40000000000 */
[----:B------:R-:W-:Y:S02]  /*3a70*/  IADD3 R20, P2, R6, 0x1, RZ ;  /* 0x0000000106147810 */ /* 0x000fe40007f5e0ff */
[----:B------:R-:W-:Y:S02]  /*3a80*/  SEL R6, RZ, 0x1, !P0 ;  /* 0x00000001ff067807 */ /* 0x000fe40004000000 */
[----:B------:R-:W-:Y:S01]  /*3a90*/  LOP3.LUT P0, R4, R2, 0x80000000, RZ, 0xc0, !PT ;  /* 0x8000000002047812 */ /* 0x000fe2000780c0ff */
[----:B------:R-:W-:Y:S01]  /*3aa0*/  IMAD.X R5, RZ, RZ, R5, P2 ;  /* 0x000000ffff057224 */ /* 0x000fe200010e0605 */
[----:B------:R-:W-:Y:S01]  /*3ab0*/  LOP3.LUT R2, R3, 0x1, RZ, 0xc0, !PT ;  /* 0x0000000103027812 */ /* 0x000fe200078ec0ff */
[----:B------:R-:W-:Y:S01]  /*3ac0*/  IMAD.IADD R6, R6, 0x1, R17 ;  /* 0x0000000106067824 */ /* 0x000fe200078e0211 */
[----:B------:R-:W-:-:S02]  /*3ad0*/  @P1 LOP3.LUT R4, R4, 0x80000000, RZ, 0x3c, !PT ;  /* 0x8000000004041812 */ /* 0x000fc400078e3cff */
[----:B------:R-:W-:Y:S01]  /*3ae0*/  SHF.R.U64 R20, R20, 0xa, R5 ;  /* 0x0000000a14147819 */ /* 0x000fe20000001205 */
[----:B------:R-:W-:Y:S01]  /*3af0*/  IMAD.SHL.U32 R6, R6, 0x100000, RZ ;  /* 0x0010000006067824 */ /* 0x000fe200078e00ff */
[----:B------:R-:W-:Y:S02]  /*3b00*/  LEA.HI R7, R7, R2, RZ, 0x2 ;  /* 0x0000000207077211 */ /* 0x000fe400078f10ff */
[----:B------:R-:W-:-:S03]  /*3b10*/  IADD3 R20, P2, R20, 0x1, RZ ;  /* 0x0000000114147810 */ /* 0x000fc60007f5e0ff */
[----:B------:R-:W-:Y:S01]  /*3b20*/  @P0 IMAD.MOV R7, RZ, RZ, -R7 ;  /* 0x000000ffff070224 */ /* 0x000fe200078e0a07 */
[----:B------:R-:W-:-:S04]  /*3b30*/  LEA.HI.X R5, R5, RZ, RZ, 0x16, P2 ;  /* 0x000000ff05057211 */ /* 0x000fc800010fb4ff */
[--C-:B------:R-:W-:Y:S02]  /*3b40*/  SHF.R.U64 R20, R20, 0x1, R5.reuse ;  /* 0x0000000114147819 */ /* 0x100fe40000001205 */
[----:B------:R-:W-:Y:S02]  /*3b50*/  SHF.R.U32.HI R3, RZ, 0x1, R5 ;  /* 0x00000001ff037819 */ /* 0x000fe40000011605 */
[----:B------:R-:W-:-:S04]  /*3b60*/  IADD3 R20, P2, P3, R20, -UR4, RZ ;  /* 0x8000000414147c10 */ /* 0x000fc8000fb5e0ff */
[----:B------:R-:W-:-:S04]  /*3b70*/  IADD3.X R3, R3, 0x3fe00000, ~R6, P2, P3 ;  /* 0x3fe0000003037810 */ /* 0x000fc800017e6c06 */
[----:B------:R-:W-:-:S07]  /*3b80*/  LOP3.LUT R2, R3, R4, RZ, 0xfc, !PT ;  /* 0x0000000403027212 */ /* 0x000fce00078efcff */
.L_x_94:
[----:B------:R-:W-:Y:S02]  /*3b90*/  IMAD.MOV.U32 R21, RZ, RZ, R2 ;  /* 0x000000ffff157224 */ /* 0x000fe400078e0002 */
[----:B------:R-:W-:Y:S02]  /*3ba0*/  IMAD.MOV.U32 R2, RZ, RZ, R0 ;  /* 0x000000ffff027224 */ /* 0x000fe400078e0000 */
[----:B------:R-:W-:-:S04]  /*3bb0*/  IMAD.MOV.U32 R3, RZ, RZ, 0x0 ;  /* 0x00000000ff037424 */ /* 0x000fc800078e00ff */
[----:B------:R-:W-:Y:S05]  /*3bc0*/  RET.REL.NODEC R2 `(_ZN2at6native54_GLOBAL__N__f6d41790_21_PhiloxDistribution_cu_0636f2c124philox_single_key_kernelIdZZZZNS0_20_philox_normal_cuda_ERNS_6TensorERKS3_ddENKUlvE_clEvENKUlvE_clEvENKUlvE_clEvEUlmmE_ZZZNS0_20_philox_normal_cuda_ES4_S6_ddENKS7_clEvENKS8_clEvEUldE_EEvPT_PKmlT0_T1_) ;  /* 0xffffffc4020c7950 */ /* 0x000fea0003c3ffff */
.L_x_98:
        /* <DEDUP_REMOVED lines=11> */
.L_x_174:


//--------------------- .text._ZN2at6native54_GLOBAL__N__f6d41790_21_PhiloxDistribution_cu_0636f2c123philox_multi_key_kernelIN3c108BFloat16EZZZZNS0_21_philox_uniform_cuda_ERNS_6TensorERKS5_ddENKUlvE_clEvENKUlvE2_clEvENKUlvE_clEvEUlmmE0_ZZZNS0_21_philox_uniform_cuda_ES6_S8_ddENKS9_clEvENKSA_clEvEUlT_E_EEvPSD_PKmllT0_T1_16OffsetCalculatorILi1EjLb0EE --------------------------
	.section	.text._ZN2at6native54_GLOBAL__N__f6d41790_21_PhiloxDistribution_cu_0636f2c123philox_multi_key_kernelIN3c108BFloat16EZZZZNS0_21_philox_uniform_cuda_ERNS_6TensorERKS5_ddENKUlvE_clEvENKUlvE2_clEvENKUlvE_clEvEUlmmE0_ZZZNS0_21_philox_uniform_cuda_ES6_S8_ddENKS9_clEvENKSA_clEvEUlT_E_EEvPSD_PKmllT0_T1_16OffsetCalculatorILi1EjLb0EE,"ax",@progbits
	.align	128
.text._ZN2at6native54_GLOBAL__N__f6d41790_21_PhiloxDistribution_cu_0636f2c123philox_multi_key_kernelIN3c108BFloat16EZZZZNS0_21_philox_uniform_cuda_ERNS_6TensorERKS5_ddENKUlvE_clEvENKUlvE2_clEvENKUlvE_clEvEUlmmE0_ZZZNS0_21_philox_uniform_cuda_ES6_S8_ddENKS9_clEvENKSA_clEvEUlT_E_EEvPSD_PKmllT0_T1_16OffsetCalculatorILi1EjLb0EE:
        .type           _ZN2at6native54_GLOBAL__N__f6d41790_21_PhiloxDistribution_cu_0636f2c123philox_multi_key_kernelIN3c108BFloat16EZZZZNS0_21_philox_uniform_cuda_ERNS_6TensorERKS5_ddENKUlvE_clEvENKUlvE2_clEvENKUlvE_clEvEUlmmE0_ZZZNS0_21_philox_uniform_cuda_ES6_S8_ddENKS9_clEvENKSA_clEvEUlT_E_EEvPSD_PKmllT0_T1_16OffsetCalculatorILi1EjLb0EE,@function
        .size           _ZN2at6native54_GLOBAL__N__f6d41790_21_PhiloxDistribution_cu_0636f2c123philox_multi_key_kernelIN3c108BFloat16EZZZZNS0_21_philox_uniform_cuda_ERNS_6TensorERKS5_ddENKUlvE_clEvENKUlvE2_clEvENKUlvE_clEvEUlmmE0_ZZZNS0_21_philox_uniform_cuda_ES6_S8_ddENKS9_clEvENKSA_clEvEUlT_E_EEvPSD_PKmllT0_T1_16OffsetCalculatorILi1EjLb0EE,(.L_x_177 - _ZN2at6native54_GLOBAL__N__f6d41790_21_PhiloxDistribution_cu_0636f2c123philox_multi_key_kernelIN3c108BFloat16EZZZZNS0_21_philox_uniform_cuda_ERNS_6TensorERKS5_ddENKUlvE_clEvENKUlvE2_clEvENKUlvE_clEvEUlmmE0_ZZZNS0_21_philox_uniform_cuda_ES6_S8_ddENKS9_clEvENKSA_clEvEUlT_E_EEvPSD_PKmllT0_T1_16OffsetCalculatorILi1EjLb0EE)
        .other          _ZN2at6native54_GLOBAL__N__f6d41790_21_PhiloxDistribution_cu_0636f2c123philox_multi_key_kernelIN3c108BFloat16EZZZZNS0_21_philox_uniform_cuda_ERNS_6TensorERKS5_ddENKUlvE_clEvENKUlvE2_clEvENKUlvE_clEvEUlmmE0_ZZZNS0_21_philox_uniform_cuda_ES6_S8_ddENKS9_clEvENKSA_clEvEUlT_E_EEvPSD_PKmllT0_T1_16OffsetCalculatorILi1EjLb0EE,@"STO_CUDA_ENTRY STV_DEFAULT"
_ZN2at6native54_GLOBAL__N__f6d41790_21_PhiloxDistribution_cu_0636f2c123philox_multi_key_kernelIN3c108BFloat16EZZZZNS0_21_philox_uniform_cuda_ERNS_6TensorERKS5_ddENKUlvE_clEvENKUlvE2_clEvENKUlvE_clEvEUlmmE0_ZZZNS0_21_philox_uniform_cuda_ES6_S8_ddENKS9_clEvENKSA_clEvEUlT_E_EEvPSD_PKmllT0_T1_16OffsetCalculatorILi1EjLb0EE:
        /* <DEDUP_REMOVED lines=27> */
[----:B------:R-:W-:Y:S05]  /*01b0*/  CALL.REL.NOINC `($__internal_6_$__cuda_sm20_div_s64) ;  /* 0x0000001c00387944 */ /* 0x000fea0003c00000 */
[----:B------:R-:W-:-:S05]  /*01c0*/  IADD3 R3, P0, RZ, -R4, RZ ;  /* 0x80000004ff037210 */ /* 0x000fca0007f1e0ff */
[----:B------:R-:W-:Y:S02]  /*01d0*/  IMAD.X R0, RZ, RZ, ~R5, P0 ;  /* 0x000000ffff007224 */ /* 0x000fe400000e0e05 */
[----:B------:R-:W-:-:S04]  /*01e0*/  IMAD.WIDE.U32 R8, R3, UR6, R8 ;  /* 0x0000000603087c25 */ /* 0x000fc8000f8e0008 */
[----:B------:R-:W-:-:S04]  /*01f0*/  IMAD R0, R0, UR6, RZ ;  /* 0x0000000600007c24 */ /* 0x000fc8000f8e02ff */
[----:B------:R-:W-:-:S05]  /*0200*/  IMAD R3, R3, UR11, R0 ;  /* 0x0000000b03037c24 */ /* 0x000fca000f8e0200 */
[----:B------:R-:W-:Y:S01]  /*0210*/  IADD3 R0, R9, R3, RZ ;  /* 0x0000000309007210 */ /* 0x000fe20007ffe0ff */
[----:B------:R-:W-:Y:S06]  /*0220*/  BRA `(.L_x_101) ;  /* 0x0000000000587947 */ /* 0x000fec0003800000 */
.L_x_100:
        /* <DEDUP_REMOVED lines=9> */
[----:B------:R-:W-:Y:S01]  /*02c0*/  IMAD.HI.U32 R3, R3, R5, R2 ;  /* 0x0000000503037227 */ /* 0x000fe200078e0002 */
[----:B------:R-:W-:-:S05]  /*02d0*/  MOV R5, RZ ;  /* 0x000000ff00057202 */ /* 0x000fca0000000f00 */
        /* <DEDUP_REMOVED lines=10> */
[----:B------:R-:W-:-:S07]  /*0380*/  IMAD R8, R3, UR6, R8 ;  /* 0x0000000603087c24 */ /* 0x000fce000f8e0208 */
.L_x_101:
[----:B------:R-:W-:Y:S05]  /*0390*/  BSYNC B0 ;  /* 0x0000000000007941 */ /* 0x000fea0003800000 */
.L_x_99:
        /* <DEDUP_REMOVED lines=11> */
[----:B------:R-:W-:-:S04]  /*0450*/  SHF.R.U32.HI R7, RZ, UR7, R2 ;  /* 0x00000007ff077c19 */ /* 0x000fc80008011602 */
[----:B------:R-:W-:-:S05]  /*0460*/  IADD3 R3, -R7, RZ, RZ ;  /* 0x000000ff07037210 */ /* 0x000fca0007ffe1ff */
        /* <DEDUP_REMOVED lines=261> */
[----:B------:R-:W-:-:S04]  /*14c0*/  @P0 SHF.R.U32.HI R6, RZ, R13, R6 ;  /* 0x0000000dff060219 */ /* 0x000fc80000011606 */
[----:B------:R-:W-:-:S05]  /*14d0*/  @P0 IADD3 R3, -R6, RZ, RZ ;  /* 0x000000ff06030210 */ /* 0x000fca0007ffe1ff */
[----:B-1----:R-:W-:-:S04]  /*14e0*/  @P0 IMAD R11, R3, R9, R11 ;  /* 0x00000009030b0224 */ /* 0x002fc800078e020b */
[----:B--2---:R-:W-:-:S07]  /*14f0*/  @P0 IMAD R2, R11, R14, R2 ;  /* 0x0000000e0b020224 */ /* 0x004fce00078e0202 */
.L_x_102:
[----:B------:R-:W0:Y:S01]  /*1500*/  LDC.64 R6, c[0x0][0x218] ;  /* 0x00008600ff067b82 */ /* 0x000e220000000a00 */
[----:B------:R-:W-:-:S04]  /*1510*/  VIADD R13, R2, 0x1 ;  /* 0x00000001020d7836 */ /* 0x000fc80000000000 */
[----:B0-----:R-:W-:-:S06]  /*1520*/  IMAD.WIDE.U32 R12, R13, 0x8, R6 ;  /* 0x000000080d0c7825 */ /* 0x001fcc00078e0006 */
[----:B------:R-:W2:Y:S01]  /*1530*/  LDG.E.64.CONSTANT R12, desc[UR4][R12.64] ;  /* 0x000000040c0c7981 */ /* 0x000ea2000c1e9b00 */
[----:B------:R-:W-:-:S06]  /*1540*/  IMAD.WIDE.U32 R2, R2, 0x8, R6 ;  /* 0x0000000802027825 */ /* 0x000fcc00078e0006 */
[----:B------:R-:W3:Y:S01]  /*1550*/  LDG.E.64.CONSTANT R2, desc[UR4][R2.64] ;  /* 0x0000000402027981 */ /* 0x000ee2000c1e9b00 */
[----:B------:R-:W-:Y:S01]  /*1560*/  ULDC.U16 UR7, c[0x0][0x234] ;  /* 0x00008d0000077ab9 */ /* 0x000fe20000000400 */
[----:B--2---:R-:W-:-:S04]  /*1570*/  IADD3 R14, P0, R12, R8, RZ ;  /* 0x000000080c0e7210 */ /* 0x004fc80007f1e0ff */
[----:B------:R-:W-:Y:S01]  /*1580*/  IADD3.X R7, R13, R0, RZ, P0, !PT ;  /* 0x000000000d077210 */ /* 0x000fe200007fe4ff */
[----:B------:R-:W-:Y:S01]  /*1590*/  IMAD.WIDE.U32 R14, R14, -0x2daee0ad, RZ ;  /* 0xd2511f530e0e7825 */ /* 0x000fe200078e00ff */
[----:B---3--:R-:W-:Y:S02]  /*15a0*/  IADD3 R13, R3, -0x4498517b, RZ ;  /* 0xbb67ae85030d7810 */ /* 0x008fe40007ffe0ff */
[----:B------:R-:W-:Y:S01]  /*15b0*/  LOP3.LUT R10, R7, R2, RZ, 0x3c, !PT ;  /* 0x00000002070a7212 */ /* 0x000fe200078e3cff */
[----:B------:R-:W-:Y:S01]  /*15c0*/  VIADD R9, R2, 0x9e3779b9 ;  /* 0x9e3779b902097836 */ /* 0x000fe20000000000 */
[----:B------:R-:W-:-:S03]  /*15d0*/  LOP3.LUT R6, R15, R3, RZ, 0x3c, !PT ;  /* 0x000000030f067212 */ /* 0x000fc600078e3cff */
[----:B------:R-:W-:-:S04]  /*15e0*/  IMAD.WIDE.U32 R10, R10, -0x2daee0ad, RZ ;  /* 0xd2511f530a0a7825 */ /* 0x000fc800078e00ff */
[----:B------:R-:W-:Y:S01]  /*15f0*/  IMAD.WIDE.U32 R6, R6, -0x326172a9, RZ ;  /* 0xcd9e8d5706067825 */ /* 0x000fe200078e00ff */
[----:B------:R-:W-:-:S04]  /*1600*/  LOP3.LUT R14, R11, R14, R13, 0x96, !PT ;  /* 0x0000000e0b0e7212 */ /* 0x000fc800078e960d */
[----:B------:R-:W-:Y:S01]  /*1610*/  LOP3.LUT R9, R7, R9, RZ, 0x3c, !PT ;  /* 0x0000000907097212 */ /* 0x000fe200078e3cff */
[----:B------:R-:W-:Y:S01]  /*1620*/  IMAD.WIDE.U32 R14, R14, -0x326172a9, RZ ;  /* 0xcd9e8d570e0e7825 */ /* 0x000fe200078e00ff */
[----:B------:R-:W-:-:S03]  /*1630*/  IADD3 R7, R2, 0x3c6ef372, RZ ;  /* 0x3c6ef37202077810 */ /* 0x000fc60007ffe0ff */
[----:B------:R-:W-:Y:S01]  /*1640*/  IMAD.WIDE.U32 R12, R9, -0x2daee0ad, RZ ;  /* 0xd2511f53090c7825 */ /* 0x000fe200078e00ff */
[----:B------:R-:W-:Y:S02]  /*1650*/  LOP3.LUT R16, R15, R6, R7, 0x96, !PT ;  /* 0x000000060f107212 */ /* 0x000fe400078e9607 */
[----:B------:R-:W0:Y:S01]  /*1660*/  LDC.64 R6, c[0x0][0x228] ;  /* 0x00008a00ff067b82 */ /* 0x000e220000000a00 */
[----:B------:R-:W-:Y:S02]  /*1670*/  VIADD R9, R3, 0x76cf5d0a ;  /* 0x76cf5d0a03097836 */ /* 0x000fe40000000000 */
[----:B------:R-:W-:-:S03]  /*1680*/  IMAD.WIDE.U32 R16, R16, -0x2daee0ad, RZ ;  /* 0xd2511f5310107825 */ /* 0x000fc600078e00ff */
[----:B------:R-:W-:Y:S01]  /*1690*/  LOP3.LUT R10, R10, R13, R9, 0x96, !PT ;  /* 0x0000000d0a0a7212 */ /* 0x000fe200078e9609 */
[----:B------:R-:W-:Y:S01]  /*16a0*/  VIADD R9, R2, 0xdaa66d2b ;  /* 0xdaa66d2b02097836 */ /* 0x000fe20000000000 */
[----:B------:R-:W-:-:S03]  /*16b0*/  IADD3 R13, R3, 0x32370b8f, RZ ;  /* 0x32370b8f030d7810 */ /* 0x000fc60007ffe0ff */
[----:B------:R-:W-:-:S05]  /*16c0*/  IMAD.WIDE.U32 R10, R10, -0x326172a9, RZ ;  /* 0xcd9e8d570a0a7825 */ /* 0x000fca00078e00ff */
[----:B------:R-:W-:Y:S01]  /*16d0*/  LOP3.LUT R9, R11, R14, R9, 0x96, !PT ;  /* 0x0000000e0b097212 */ /* 0x000fe200078e9609 */
[----:B------:R-:W-:Y:S01]  /*16e0*/  VIADD R11, R3, 0xed9eba14 ;  /* 0xed9eba14030b7836 */ /* 0x000fe20000000000 */
[----:B------:R-:W-:-:S03]  /*16f0*/  LOP3.LUT R14, R17, R12, R13, 0x96, !PT ;  /* 0x0000000c110e7212 */ /* 0x000fc600078e960d */
[----:B------:R-:W-:Y:S01]  /*1700*/  IMAD.WIDE.U32 R12, R9, -0x2daee0ad, RZ ;  /* 0xd2511f53090c7825 */ /* 0x000fe200078e00ff */
[----:B------:R-:W-:Y:S02]  /*1710*/  IADD3 R9, R2, 0x78dde6e4, RZ ;  /* 0x78dde6e402097810 */ /* 0x000fe40007ffe0ff */
[----:B0-----:R-:W-:Y:S01]  /*1720*/  LOP3.LUT P1, RZ, R6, 0x3, RZ, 0xc0, !PT ;  /* 0x0000000306ff7812 */ /* 0x001fe2000782c0ff */
[----:B------:R-:W-:Y:S01]  /*1730*/  IMAD.WIDE.U32 R14, R14, -0x326172a9, RZ ;  /* 0xcd9e8d570e0e7825 */ /* 0x000fe200078e00ff */
[----:B------:R-:W-:-:S03]  /*1740*/  LOP3.LUT R11, R13, R16, R11, 0x96, !PT ;  /* 0x000000100d0b7212 */ /* 0x000fc600078e960b */
[----:B------:R-:W-:Y:S01]  /*1750*/  VIADD R13, R2, 0x1715609d ;  /* 0x1715609d020d7836 */ /* 0x000fe20000000000 */
[----:B------:R-:W-:Y:S01]  /*1760*/  LOP3.LUT R9, R15, R10, R9, 0x96, !PT ;  /* 0x0000000a0f097212 */ /* 0x000fe200078e9609 */
[----:B------:R-:W-:Y:S01]  /*1770*/  IMAD.WIDE.U32 R10, R11, -0x326172a9, RZ ;  /* 0xcd9e8d570b0a7825 */ /* 0x000fe200078e00ff */
[----:B------:R-:W-:-:S03]  /*1780*/  SHF.R.S32.HI R15, RZ, 0x1f, R7 ;  /* 0x0000001fff0f7819 */ /* 0x000fc60000011407 */
[----:B------:R-:W-:Y:S01]  /*1790*/  IMAD.WIDE.U32 R16, R9, -0x2daee0ad, RZ ;  /* 0xd2511f5309107825 */ /* 0x000fe200078e00ff */
[----:B------:R-:W-:Y:S02]  /*17a0*/  IADD3 R9, R3, -0x56f99767, RZ ;  /* 0xa906689903097810 */ /* 0x000fe40007ffe0ff */
[----:B------:R-:W-:Y:S01]  /*17b0*/  LOP3.LUT R13, R11, R14, R13, 0x96, !PT ;  /* 0x0000000e0b0d7212 */ /* 0x000fe200078e960d */
[----:B------:R-:W-:Y:S01]  /*17c0*/  VIADD R11, R3, 0x646e171e ;  /* 0x646e171e030b7836 */ /* 0x000fe20000000000 */
[----:B------:R-:W-:Y:S02]  /*17d0*/  LOP3.LUT R9, R17, R12, R9, 0x96, !PT ;  /* 0x0000000c11097212 */ /* 0x000fe400078e9609 */
[----:B------:R-:W-:Y:S01]  /*17e0*/  LEA.HI R15, P0, R15, R6, RZ, 0x2 ;  /* 0x000000060f0f7211 */ /* 0x000fe200078110ff */
[----:B------:R-:W-:Y:S01]  /*17f0*/  IMAD.WIDE.U32 R18, R13, -0x2daee0ad, RZ ;  /* 0xd2511f530d127825 */ /* 0x000fe200078e00ff */
[----:B------:R-:W-:-:S03]  /*1800*/  IADD3 R17, R2, 0x5384540f, RZ ;  /* 0x5384540f02117810 */ /* 0x000fc60007ffe0ff */
[----:B------:R-:W-:Y:S01]  /*1810*/  IMAD.WIDE.U32 R20, R9, -0x326172a9, RZ ;  /* 0xcd9e8d5709147825 */ /* 0x000fe200078e00ff */
[----:B------:R-:W-:Y:S02]  /*1820*/  IADD3 R9, R2, -0x4ab325aa, RZ ;  /* 0xb54cda5602097810 */ /* 0x000fe40007ffe0ff */
[----:B------:R-:W-:Y:S01]  /*1830*/  LOP3.LUT R12, R19, R16, R11, 0x96, !PT ;  /* 0x00000010130c7212 */ /* 0x000fe200078e960b */
[----:B------:R-:W-:Y:S01]  /*1840*/  IMAD.X R22, RZ, RZ, R7, P0 ;  /* 0x000000ffff167224 */ /* 0x000fe200000e0607 */
[----:B------:R-:W-:Y:S01]  /*1850*/  LOP3.LUT R9, R21, R10, R9, 0x96, !PT ;  /* 0x0000000a15097212 */ /* 0x000fe200078e9609 */
[----:B------:R-:W-:Y:S01]  /*1860*/  IMAD R21, R5, R6, RZ ;  /* 0x0000000605157224 */ /* 0x000fe200078e02ff */
[----:B------:R-:W-:Y:S01]  /*1870*/  SHF.L.U64.HI R11, R8, 0x2, R0 ;  /* 0x00000002080b7819 */ /* 0x000fe20000010200 */
[----:B------:R-:W-:Y:S01]  /*1880*/  IMAD.WIDE.U32 R12, R12, -0x326172a9, RZ ;  /* 0xcd9e8d570c0c7825 */ /* 0x000fe200078e00ff */
[--C-:B------:R-:W-:Y:S02]  /*1890*/  SHF.R.S64 R19, R15, 0x2, R22.reuse ;  /* 0x000000020f137819 */ /* 0x100fe40000001016 */
[----:B------:R-:W-:Y:S01]  /*18a0*/  SHF.R.S32.HI R23, RZ, 0x2, R22 ;  /* 0x00000002ff177819 */ /* 0x000fe20000011416 */
[----:B------:R-:W-:Y:S01]  /*18b0*/  IMAD.WIDE.U32 R14, R9, -0x2daee0ad, RZ ;  /* 0xd2511f53090e7825 */ /* 0x000fe200078e00ff */
[----:B------:R-:W-:-:S02]  /*18c0*/  ISETP.LT.U32.AND P0, PT, R8, R19, PT ;  /* 0x000000130800720c */ /* 0x000fc40003f01070 */
[----:B------:R-:W-:Y:S01]  /*18d0*/  LOP3.LUT R19, R13, R20, R17, 0x96, !PT ;  /* 0x000000140d137212 */ /* 0x000fe200078e9611 */
[----:B------:R-:W-:Y:S01]  /*18e0*/  VIADD R9, R3, 0x1fd5c5a3 ;  /* 0x1fd5c5a303097836 */ /* 0x000fe20000000000 */
[----:B------:R-:W-:Y:S01]  /*18f0*/  SHF.L.U32 R10, R8, 0x2, RZ ;  /* 0x00000002080a7819 */ /* 0x000fe200000006ff */
[----:B------:R-:W-:Y:S01]  /*1900*/  VIADD R5, R2, 0xf1bbcdc8 ;  /* 0xf1bbcdc802057836 */ /* 0x000fe20000000000 */
[----:B------:R-:W-:Y:S01]  /*1910*/  ISETP.LT.AND.EX P0, PT, R0, R23, PT, P0 ;  /* 0x000000170000720c */ /* 0x000fe20003f01300 */
[----:B------:R-:W-:Y:S01]  /*1920*/  IMAD R21, R4, R7, R21 ;  /* 0x0000000704157224 */ /* 0x000fe200078e0215 */
[----:B------:R-:W-:Y:S01]  /*1930*/  LOP3.LUT R16, R15, R18, R9, 0x96, !PT ;  /* 0x000000120f107212 */ /* 0x000fe200078e9609 */
[----:B------:R-:W-:Y:S01]  /*1940*/  IMAD.WIDE.U32 R18, R19, -0x2daee0ad, RZ ;  /* 0xd2511f5313127825 */ /* 0x000fe200078e00ff */
[----:B------:R-:W0:Y:S01]  /*1950*/  LDC.U16 R15, c[0x0][0x232] ;  /* 0x00008c80ff0f7b82 */ /* 0x000e220000000400 */
[----:B------:R-:W-:Y:S02]  /*1960*/  IADD3 R13, R3, -0x24c28bd8, RZ ;  /* 0xdb3d7428030d7810 */ /* 0x000fe40007ffe0ff */
[----:B------:R-:W-:-:S04]  /*1970*/  IMAD.WIDE.U32 R16, R16, -0x326172a9, RZ ;  /* 0xcd9e8d5710107825 */ /* 0x000fc800078e00ff */
[----:B------:R-:W-:Y:S01]  /*1980*/  IMAD.WIDE.U32 R8, R4, R6, R10 ;  /* 0x0000000604087225 */ /* 0x000fe200078e000a */
[----:B------:R-:W-:Y:S02]  /*1990*/  LOP3.LUT R12, R17, R12, R5, 0x96, !PT ;  /* 0x0000000c110c7212 */ /* 0x000fe400078e9605 */
[----:B------:R-:W-:Y:S01]  /*19a0*/  LOP3.LUT R4, R19, R14, R13, 0x96, !PT ;  /* 0x0000000e13047212 */ /* 0x000fe200078e960d */
[----:B------:R-:W-:Y:S01]  /*19b0*/  VIADD R17, R3, 0x96a522ad ;  /* 0x96a522ad03117836 */ /* 0x000fe20000000000 */
[----:B------:R-:W-:Y:S01]  /*19c0*/  IADD3 R3, R2, -0x700cb87f, RZ ;  /* 0x8ff3478102037810 */ /* 0x000fe20007ffe0ff */
[----:B------:R-:W-:-:S04]  /*19d0*/  IMAD.WIDE.U32 R12, R12, -0x2daee0ad, RZ ;  /* 0xd2511f530c0c7825 */ /* 0x000fc800078e00ff */
[----:B------:R-:W-:Y:S01]  /*19e0*/  IMAD.WIDE.U32 R4, R4, -0x326172a9, RZ ;  /* 0xcd9e8d5704047825 */ /* 0x000fe200078e00ff */
[----:B------:R-:W-:-:S03]  /*19f0*/  LOP3.LUT R18, R13, R18, R17, 0x96, !PT ;  /* 0x000000120d127212 */ /* 0x000fc600078e9611 */
[----:B------:R-:W-:Y:S01]  /*1a00*/  IMAD.IADD R21, R9, 0x1, R21 ;  /* 0x0000000109157824 */ /* 0x000fe200078e0215 */
[----:B------:R-:W-:Y:S01]  /*1a10*/  LOP3.LUT R19, R5, R16, R3, 0x96, !PT ;  /* 0x0000001005137212 */ /* 0x000fe200078e9603 */
[----:B------:R-:W-:Y:S06]  /*1a20*/  @!P1 BRA P0, `(.L_x_103) ;  /* 0x0000000000bc9947 */ /* 0x000fec0000000000 */
[----:B------:R-:W-:-:S04]  /*1a30*/  ISETP.GE.U32.AND P0, PT, R10, R6, PT ;  /* 0x000000060a00720c */ /* 0x000fc80003f06070 */
[----:B------:R-:W-:-:S13]  /*1a40*/  ISETP.GE.AND.EX P0, PT, R11, R7, PT, P0 ;  /* 0x000000070b00720c */ /* 0x000fda0003f06300 */
[----:B------:R-:W-:Y:S05]  /*1a50*/  @P0 EXIT ;  /* 0x000000000000094d */ /* 0x000fea0003800000 */
[----:B------:R-:W-:Y:S01]  /*1a60*/  USHF.L.U32 UR6, UR7, 0x10, URZ ;  /* 0x0000001007067899 */ /* 0x000fe2000800063f */
[----:B0-----:R-:W-:Y:S01]  /*1a70*/  SHF.L.U32 R15, R15, 0x10, RZ ;  /* 0x000000100f0f7819 */ /* 0x001fe200000006ff */
[----:B------:R-:W0:Y:S01]  /*1a80*/  I2F.U8 R2, R19 ;  /* 0x0000001300027306 */ /* 0x000e220000001000 */
[----:B------:R-:W-:Y:S01]  /*1a90*/  IADD3 R17, P2, R10, 0x1, RZ ;  /* 0x000000010a117810 */ /* 0x000fe20007f5e0ff */
[----:B------:R-:W-:Y:S02]  /*1aa0*/  ULDC.64 UR8, c[0x0][0x210] ;  /* 0x0000840000087ab9 */ /* 0x000fe40000000a00 */
[----:B------:R-:W-:Y:S01]  /*1ab0*/  FADD.FTZ R9, -R15, UR6 ;  /* 0x000000060f097e21 */ /* 0x000fe20008010100 */
[----:B------:R-:W-:Y:S02]  /*1ac0*/  ISETP.GE.U32.AND P0, PT, R17, R6, PT ;  /* 0x000000061100720c */ /* 0x000fe40003f06070 */
[----:B------:R-:W-:Y:S01]  /*1ad0*/  IADD3.X R16, RZ, R11, RZ, P2, !PT ;  /* 0x0000000bff107210 */ /* 0x000fe200017fe4ff */
[----:B------:R-:W1:Y:S03]  /*1ae0*/  F2F.BF16.F32 R0, R9 ;  /* 0x0000000900007304 */ /* 0x000e660000202000 */
[----:B------:R-:W-:Y:S01]  /*1af0*/  ISETP.GE.AND.EX P0, PT, R16, R7, PT, P0 ;  /* 0x000000071000720c */ /* 0x000fe20003f06300 */
[----:B0-----:R-:W-:Y:S01]  /*1b00*/  FMUL.FTZ R2, R2, 0.00390625 ;  /* 0x3b80000002027820 */ /* 0x001fe20000410000 */
[----:B-1----:R-:W-:-:S04]  /*1b10*/  IMAD.U32 R0, R0, 0x10000, RZ ;  /* 0x0001000000007824 */ /* 0x002fc800078e00ff */
[----:B------:R-:W-:Y:S01]  /*1b20*/  FFMA.FTZ R3, R2, R0, R15 ;  /* 0x0000000002037223 */ /* 0x000fe2000001000f */
[----:B------:R-:W-:-:S04]  /*1b30*/  LEA R2, P1, R8, UR8, 0x1 ;  /* 0x0000000808027c11 */ /* 0x000fc8000f8208ff */
[----:B------:R-:W-:Y:S02]  /*1b40*/  F2FP.BF16.F32.PACK_AB R14, RZ, R3 ;  /* 0x00000003ff0e723e */ /* 0x000fe400000010ff */
[----:B------:R-:W-:-:S05]  /*1b50*/  LEA.HI.X R3, R8, UR9, R21, 0x1, P1 ;  /* 0x0000000908037c11 */ /* 0x000fca00088f0c15 */
[----:B------:R0:W-:Y:S01]  /*1b60*/  STG.E.U16 desc[UR4][R2.64], R14 ;  /* 0x0000000e02007986 */ /* 0x0001e2000c101504 */
[----:B------:R-:W-:Y:S05]  /*1b70*/  @P0 EXIT ;  /* 0x000000000000094d */ /* 0x000fea0003800000 */
[----:B------:R-:W1:Y:S01]  /*1b80*/  I2F.U8 R4, R4 ;  /* 0x0000000400047306 */ /* 0x000e620000001000 */
[----:B------:R-:W-:-:S04]  /*1b90*/  IADD3 R9, P1, R10, 0x2, RZ ;  /* 0x000000020a097810 */ /* 0x000fc80007f3e0ff */
[----:B------:R-:W-:Y:S01]  /*1ba0*/  ISETP.GE.U32.AND P0, PT, R9, R6, PT ;  /* 0x000000060900720c */ /* 0x000fe20003f06070 */
[----:B------:R-:W-:-:S05]  /*1bb0*/  IMAD.X R8, RZ, RZ, R11, P1 ;  /* 0x000000ffff087224 */ /* 0x000fca00008e060b */
[----:B------:R-:W-:Y:S01]  /*1bc0*/  ISETP.GE.AND.EX P0, PT, R8, R7, PT, P0 ;  /* 0x000000070800720c */ /* 0x000fe20003f06300 */
[----:B-1----:R-:W-:-:S04]  /*1bd0*/  FMUL.FTZ R5, R4, 0.00390625 ;  /* 0x3b80000004057820 */ /* 0x002fc80000410000 */
[----:B------:R-:W-:-:S05]  /*1be0*/  FFMA.FTZ R5, R0, R5, R15 ;  /* 0x0000000500057223 */ /* 0x000fca000001000f */
[----:B------:R-:W-:-:S05]  /*1bf0*/  F2FP.BF16.F32.PACK_AB R5, RZ, R5 ;  /* 0x00000005ff05723e */ /* 0x000fca00000010ff */
[----:B------:R1:W-:Y:S01]  /*1c00*/  STG.E.U16 desc[UR4][R2.64+0x2], R5 ;  /* 0x0000020502007986 */ /* 0x0003e2000c101504 */
[----:B------:R-:W-:Y:S05]  /*1c10*/  @P0 EXIT ;  /* 0x000000000000094d */ /* 0x000fea0003800000 */
[----:B------:R-:W2:Y:S01]  /*1c20*/  I2F.U8 R18, R18 ;  /* 0x0000001200127306 */ /* 0x000ea20000001000 */
[----:B-1----:R-:W-:-:S04]  /*1c30*/  IADD3 R5, P1, R10, 0x3, RZ ;  /* 0x000000030a057810 */ /* 0x002fc80007f3e0ff */
[----:B------:R-:W-:Y:S02]  /*1c40*/  ISETP.GE.U32.AND P0, PT, R5, R6, PT ;  /* 0x000000060500720c */ /* 0x000fe40003f06070 */
[----:B------:R-:W-:-:S04]  /*1c50*/  IADD3.X R10, RZ, R11, RZ, P1, !PT ;  /* 0x0000000bff0a7210 */ /* 0x000fc80000ffe4ff */
[----:B------:R-:W-:Y:S01]  /*1c60*/  ISETP.GE.AND.EX P0, PT, R10, R7, PT, P0 ;  /* 0x000000070a00720c */ /* 0x000fe20003f06300 */
[----:B--2---:R-:W-:-:S04]  /*1c70*/  FMUL.FTZ R4, R18, 0.00390625 ;  /* 0x3b80000012047820 */ /* 0x004fc80000410000 */
[----:B------:R-:W-:-:S05]  /*1c80*/  FFMA.FTZ R4, R0, R4, R15 ;  /* 0x0000000400047223 */ /* 0x000fca000001000f */
[----:B------:R-:W-:-:S05]  /*1c90*/  F2FP.BF16.F32.PACK_AB R4, RZ, R4 ;  /* 0x00000004ff04723e */ /* 0x000fca00000010ff */
[----:B------:R1:W-:Y:S01]  /*1ca0*/  STG.E.U16 desc[UR4][R2.64+0x4], R4 ;  /* 0x0000040402007986 */ /* 0x0003e2000c101504 */
[----:B------:R-:W-:Y:S05]  /*1cb0*/  @P0 EXIT ;  /* 0x000000000000094d */ /* 0x000fea0003800000 */
[----:B------:R-:W1:Y:S02]  /*1cc0*/  I2F.U8 R12, R12 ;  /* 0x0000000c000c7306 */ /* 0x000e640000001000 */
[----:B-1----:R-:W-:-:S04]  /*1cd0*/  FMUL.FTZ R4, R12, 0.00390625 ;  /* 0x3b8000000c047820 */ /* 0x002fc80000410000 */
[----:B------:R-:W-:-:S05]  /*1ce0*/  FFMA.FTZ R4, R0, R4, R15 ;  /* 0x0000000400047223 */ /* 0x000fca000001000f */
[----:B------:R-:W-:-:S05]  /*1cf0*/  F2FP.BF16.F32.PACK_AB R4, RZ, R4 ;  /* 0x00000004ff04723e */ /* 0x000fca00000010ff */
[----:B------:R-:W-:Y:S01]  /*1d00*/  STG.E.U16 desc[UR4][R2.64+0x6], R4 ;  /* 0x0000060402007986 */ /* 0x000fe2000c101504 */
[----:B------:R-:W-:Y:S05]  /*1d10*/  EXIT ;  /* 0x000000000000794d */ /* 0x000fea0003800000 */
.L_x_103:
[----:B------:R-:W-:Y:S01]  /*1d20*/  USHF.L.U32 UR6, UR7, 0x10, URZ ;  /* 0x0000001007067899 */ /* 0x000fe2000800063f */
[----:B0-----:R-:W-:Y:S01]  /*1d30*/  IMAD.U32 R15, R15, 0x10000, RZ ;  /* 0x000100000f0f7824 */ /* 0x001fe200078e00ff */
[----:B------:R-:W0:Y:S01]  /*1d40*/  I2F.U8 R4, R4 ;  /* 0x0000000400047306 */ /* 0x000e220000001000 */
[----:B------:R-:W-:Y:S02]  /*1d50*/  ULDC.64 UR8, c[0x0][0x210] ;  /* 0x0000840000087ab9 */ /* 0x000fe40000000a00 */
[----:B------:R-:W-:Y:S01]  /*1d60*/  LEA R2, P0, R8, UR8, 0x1 ;  /* 0x0000000808027c11 */ /* 0x000fe2000f8008ff */
[----:B------:R-:W-:-:S03]  /*1d70*/  FADD.FTZ R5, -R15, UR6 ;  /* 0x000000060f057e21 */ /* 0x000fc60008010100 */
[----:B------:R-:W-:Y:S01]  /*1d80*/  LEA.HI.X R3, R8, UR9, R21, 0x1, P0 ;  /* 0x0000000908037c11 */ /* 0x000fe200080f0c15 */
[----:B------:R-:W1:Y:S01]  /*1d90*/  I2F.U8 R19, R19 ;  /* 0x0000001300137306 */ /* 0x000e620000001000 */
[----:B0-----:R-:W-:-:S07]  /*1da0*/  FMUL.FTZ R4, R4, 0.00390625 ;  /* 0x3b80000004047820 */ /* 0x001fce0000410000 */
[----:B------:R-:W0:Y:S01]  /*1db0*/  F2F.BF16.F32 R5, R5 ;  /* 0x0000000500057304 */ /* 0x000e220000202000 */
[----:B-1----:R-:W-:-:S07]  /*1dc0*/  FMUL.FTZ R0, R19, 0.00390625 ;  /* 0x3b80000013007820 */ /* 0x002fce0000410000 */
[----:B------:R-:W1:Y:S01]  /*1dd0*/  I2F.U8 R18, R18 ;  /* 0x0000001200127306 */ /* 0x000e620000001000 */
[----:B0-----:R-:W-:-:S07]  /*1de0*/  SHF.L.U32 R6, R5, 0x10, RZ ;  /* 0x0000001005067819 */ /* 0x001fce00000006ff */
[----:B------:R-:W0:Y:S01]  /*1df0*/  I2F.U8 R12, R12 ;  /* 0x0000000c000c7306 */ /* 0x000e220000001000 */
[--C-:B------:R-:W-:Y:S01]  /*1e00*/  FFMA.FTZ R0, R0, R6, R15.reuse ;  /* 0x0000000600007223 */ /* 0x100fe2000001000f */
[----:B------:R-:W-:Y:S01]  /*1e10*/  FFMA.FTZ R7, R6, R4, R15 ;  /* 0x0000000406077223 */ /* 0x000fe2000001000f */
[----:B-1----:R-:W-:-:S04]  /*1e20*/  FMUL.FTZ R10, R18, 0.00390625 ;  /* 0x3b800000120a7820 */ /* 0x002fc80000410000 */
[----:B------:R-:W-:Y:S01]  /*1e30*/  F2FP.BF16.F32.PACK_AB R4, R7, R0 ;  /* 0x000000000704723e */ /* 0x000fe200000010ff */
[----:B------:R-:W-:Y:S01]  /*1e40*/  FFMA.FTZ R5, R6, R10, R15 ;  /* 0x0000000a06057223 */ /* 0x000fe2000001000f */
[----:B0-----:R-:W-:-:S04]  /*1e50*/  FMUL.FTZ R14, R12, 0.00390625 ;  /* 0x3b8000000c0e7820 */ /* 0x001fc80000410000 */
[----:B------:R-:W-:-:S05]  /*1e60*/  FFMA.FTZ R14, R6, R14, R15 ;  /* 0x0000000e060e7223 */ /* 0x000fca000001000f */
[----:B------:R-:W-:-:S05]  /*1e70*/  F2FP.BF16.F32.PACK_AB R5, R14, R5 ;  /* 0x000000050e05723e */ /* 0x000fca00000010ff */
[----:B------:R-:W-:Y:S01]  /*1e80*/  STG.E.64 desc[UR4][R2.64], R4 ;  /* 0x0000000402007986 */ /* 0x000fe2000c101b04 */
[----:B------:R-:W-:Y:S05]  /*1e90*/  EXIT ;  /* 0x000000000000794d */ /* 0x000fea0003800000 */
        .weak           $__internal_6_$__cuda_sm20_div_s64
        .type           $__internal_6_$__cuda_sm20_div_s64,@function
        .size           $__internal_6_$__cuda_sm20_div_s64,(.L_x_177 - $__internal_6_$__cuda_sm20_div_s64)
$__internal_6_$__cuda_sm20_div_s64:
        /* <DEDUP_REMOVED lines=21> */
[----:B------:R-:W-:-:S04]  /*1ff0*/  IADD3 R5, P2, R13, R4, RZ ;  /* 0x000000040d057210 */ /* 0x000fc80007f5e0ff */
[----:B------:R-:W-:Y:S01]  /*2000*/  IADD3.X R4, R11, R3, RZ, P0, !PT ;  /* 0x000000030b047210 */ /* 0x000fe200007fe4ff */
[----:B------:R-:W-:-:S03]  /*2010*/  IMAD.WIDE.U32 R2, R5, UR4, RZ ;  /* 0x0000000405027c25 */ /* 0x000fc6000f8e00ff */
[----:B------:R-:W-:Y:S01]  /*2020*/  IADD3.X R7, RZ, RZ, R4, P2, P1 ;  /* 0x000000ffff077210 */ /* 0x000fe200017e2404 */
        /* <DEDUP_REMOVED lines=58> */
[----:B------:R-:W-:Y:S06]  /*23d0*/  RET.REL.NODEC R2 `(_ZN2at6native54_GLOBAL__N__f6d41790_21_PhiloxDistribution_cu_0636f2c123philox_multi_key_kernelIN3c108BFloat16EZZZZNS0_21_philox_uniform_cuda_ERNS_6TensorERKS5_ddENKUlvE_clEvENKUlvE2_clEvENKUlvE_clEvEUlmmE0_ZZZNS0_21_philox_uniform_cuda_ES6_S8_ddENKS9_clEvENKSA_clEvEUlT_E_EEvPSD_PKmllT0_T1_16OffsetCalculatorILi1EjLb0EE) ;  /* 0xffffffdc02087950 */ /* 0x000fec0003c3ffff */
.L_x_104:
        /* <DEDUP_REMOVED lines=10> */
.L_x_177:


//--------------------- .text._ZN2at6native54_GLOBAL__N__f6d41790_21_PhiloxDistribution_cu_0636f2c124philox_single_key_kernelIN3c108BFloat16EZZZZNS0_21_philox_uniform_cuda_ERNS_6TensorERKS5_ddENKUlvE_clEvENKUlvE2_clEvENKUlvE_clEvEUlmmE0_ZZZNS0_21_philox_uniform_cuda_ES6_S8_ddENKS9_clEvENKSA_clEvEUlT_E_EEvPSD_PKmlT0_T1_ --------------------------
	.section	.text._ZN2at6native54_GLOBAL__N__f6d41790_21_PhiloxDistribution_cu_0636f2c124philox_single_key_kernelIN3c108BFloat16EZZZZNS0_21_philox_uniform_cuda_ERNS_6TensorERKS5_ddENKUlvE_clEvENKUlvE2_clEvENKUlvE_clEvEUlmmE0_ZZZNS0_21_philox_uniform_cuda_ES6_S8_ddENKS9_clEvENKSA_clEvEUlT_E_EEvPSD_PKmlT0_T1_,"ax",@progbits
	.align	128
.text._ZN2at6native54_GLOBAL__N__f6d41790_21_PhiloxDistribution_cu_0636f2c124philox_single_key_kernelIN3c108BFloat16EZZZZNS0_21_philox_uniform_cuda_ERNS_6TensorERKS5_ddENKUlvE_clEvENKUlvE2_clEvENKUlvE_clEvEUlmmE0_ZZZNS0_21_philox_uniform_cuda_ES6_S8_ddENKS9_clEvENKSA_clEvEUlT_E_EEvPSD_PKmlT0_T1_:
        .type           _ZN2at6native54_GLOBAL__N__f6d41790_21_PhiloxDistribution_cu_0636f2c124philox_single_key_kernelIN3c108BFloat16EZZZZNS0_21_philox_uniform_cuda_ERNS_6TensorERKS5_ddENKUlvE_clEvENKUlvE2_clEvENKUlvE_clEvEUlmmE0_ZZZNS0_21_philox_uniform_cuda_ES6_S8_ddENKS9_clEvENKSA_clEvEUlT_E_EEvPSD_PKmlT0_T1_,@function
        .size           _ZN2at6native54_GLOBAL__N__f6d41790_21_PhiloxDistribution_cu_0636f2c124philox_single_key_kernelIN3c108BFloat16EZZZZNS0_21_philox_uniform_cuda_ERNS_6TensorERKS5_ddENKUlvE_clEvENKUlvE2_clEvENKUlvE_clEvEUlmmE0_ZZZNS0_21_philox_uniform_cuda_ES6_S8_ddENKS9_clEvENKSA_clEvEUlT_E_EEvPSD_PKmlT0_T1_,(.L_x_179 - _ZN2at6native54_GLOBAL__N__f6d41790_21_PhiloxDistribution_cu_0636f2c124philox_single_key_kernelIN3c108BFloat16EZZZZNS0_21_philox_uniform_cuda_ERNS_6TensorERKS5_ddENKUlvE_clEvENKUlvE2_clEvENKUlvE_clEvEUlmmE0_ZZZNS0_21_philox_uniform_cuda_ES6_S8_ddENKS9_clEvENKSA_clEvEUlT_E_EEvPSD_PKmlT0_T1_)
        .other          _ZN2at6native54_GLOBAL__N__f6d41790_21_PhiloxDistribution_cu_0636f2c124philox_single_key_kernelIN3c108BFloat16EZZZZNS0_21_philox_uniform_cuda_ERNS_6TensorERKS5_ddENKUlvE_clEvENKUlvE2_clEvENKUlvE_clEvEUlmmE0_ZZZNS0_21_philox_uniform_cuda_ES6_S8_ddENKS9_clEvENKSA_clEvEUlT_E_EEvPSD_PKmlT0_T1_,@"STO_CUDA_ENTRY STV_DEFAULT"
_ZN2at6native54_GLOBAL__N__f6d41790_21_PhiloxDistribution_cu_0636f2c124philox_single_key_kernelIN3c108BFloat16EZZZZNS0_21_philox_uniform_cuda_ERNS_6TensorERKS5_ddENKUlvE_clEvENKUlvE2_clEvENKUlvE_clEvEUlmmE0_ZZZNS0_21_philox_uniform_cuda_ES6_S8_ddENKS9_clEvENKSA_clEvEUlT_E_EEvPSD_PKmlT0_T1_:
[----:B------:R-:W0:Y:S08]  /*0000*/  LDC R1, c[0x0][0x28] ;  /* 0x00000a00ff017b82 */ /* 0x000e300000000800 */
[----:B------:R-:W1:Y:S01]  /*0010*/  LDC.64 R4, c[0x0][0x218] ;  /* 0x00008600ff047b82 */ /* 0x000e620000000a00 */
[----:B------:R-:W-:Y:S01]  /*0020*/  ULDC.64 UR6, c[0x0][0x208] ;  /* 0x0000820000067ab9 */ /* 0x000fe20000000a00 */
[----:B0-----:R-:W-:-:S06]  /*0030*/  VIADD R1, R1, 0xfffffff0 ;  /* 0xfffffff001017836 */ /* 0x001fcc0000000000 */
[----:B------:R-:W0:Y:S01]  /*0040*/  LDC.64 R2, c[0x0][0x220] ;  /* 0x00008800ff027b82 */ /* 0x000e220000000a00 */
[----:B-1----:R-:W5:Y:S07]  /*0050*/  LDG.E.128 R4, desc[UR6][R4.64] ;  /* 0x0000000604047981 */ /* 0x002f6e000c1e1d00 */
[----:B------:R-:W1:Y:S01]  /*0060*/  S2UR UR4, SR_CTAID.X ;  /* 0x00000000000479c3 */ /* 0x000e620000002500 */
[----:B------:R-:W-:Y:S01]  /*0070*/  BSSY B0, `(.L_x_105) ;  /* 0x0000063000007945 */ /* 0x000fe20003800000 */
[----:B------:R-:W1:Y:S01]  /*0080*/  S2R R10, SR_TID.X ;  /* 0x00000000000a7919 */ /* 0x000e620000002100 */
[----:B0-----:R-:W-:-:S05]  /*0090*/  SHF.R.S32.HI R11, RZ, 0x1f, R3 ;  /* 0x0000001fff0b7819 */ /* 0x001fca0000011403 */
[----:B------:R-:W1:Y:S01]  /*00a0*/  LDC R9, c[0x0][RZ] ;  /* 0x00000000ff097b82 */ /* 0x000e620000000800 */
[----:B------:R-:W-:Y:S01]  /*00b0*/  LEA.HI R0, P0, R11, R2, RZ, 0x2 ;  /* 0x000000020b007211 */ /* 0x000fe200078110ff */
[----:B------:R-:W-:-:S04]  /*00c0*/  IMAD.MOV.U32 R11, RZ, RZ, RZ ;  /* 0x000000ffff0b7224 */ /* 0x000fc800078e00ff */
[----:B------:R-:W-:Y:S02]  /*00d0*/  IMAD.X R13, RZ, RZ, R3, P0 ;  /* 0x000000ffff0d7224 */ /* 0x000fe400000e0603 */
[----:B------:R-:W0:Y:S01]  /*00e0*/  LDC.U16 R8, c[0x0][0x22c] ;  /* 0x00008b00ff087b82 */ /* 0x000e220000000400 */
[----:B-1----:R-:W-:Y:S02]  /*00f0*/  IMAD.WIDE.U32 R10, R9, UR4, R10 ;  /* 0x00000004090a7c25 */ /* 0x002fe4000f8e000a */
[--C-:B------:R-:W-:Y:S01]  /*0100*/  SHF.R.S64 R9, R0, 0x2, R13.reuse ;  /* 0x0000000200097819 */ /* 0x100fe2000000100d */
[----:B------:R-:W-:Y:S01]  /*0110*/  ULDC.U16 UR4, c[0x0][0x22a] ;  /* 0x00008a8000047ab9 */ /* 0x000fe20000000400 */
[----:B------:R-:W-:Y:S02]  /*0120*/  SHF.R.S32.HI R0, RZ, 0x2, R13 ;  /* 0x00000002ff007819 */ /* 0x000fe4000001140d */
[CC--:B------:R-:W-:Y:S02]  /*0130*/  ISETP.GE.U32.AND P1, PT, R10.reuse, R9.reuse, PT ;  /* 0x000000090a00720c */ /* 0x0c0fe40003f26070 */
[----:B------:R-:W-:-:S02]  /*0140*/  ISETP.NE.U32.AND P0, PT, R10, R9, PT ;  /* 0x000000090a00720c */ /* 0x000fc40003f05070 */
[CC--:B------:R-:W-:Y:S02]  /*0150*/  ISETP.GE.AND.EX P1, PT, R11.reuse, R0.reuse, PT, P1 ;  /* 0x000000000b00720c */ /* 0x0c0fe40003f26310 */
[----:B------:R-:W-:-:S11]  /*0160*/  ISETP.NE.AND.EX P0, PT, R11, R0, PT, P0 ;  /* 0x000000000b00720c */ /* 0x000fd60003f05300 */
[----:B0-----:R-:W-:Y:S05]  /*0170*/  @P1 BRA `(.L_x_106) ;  /* 0x0000000400481947 */ /* 0x001fea0003800000 */
[----:B-----5:R-:W-:Y:S01]  /*0180*/  IADD3 R14, P1, R6, R10, RZ ;  /* 0x0000000a060e7210 */ /* 0x020fe20007f3e0ff */
[----:B------:R-:W-:Y:S01]  /*0190*/  VIADD R19, R5, 0xbb67ae85 ;  /* 0xbb67ae8505137836 */ /* 0x000fe20000000000 */
[----:B------:R-:W-:Y:S01]  /*01a0*/  USHF.L.U32 UR5, UR4, 0x10, URZ ;  /* 0x0000001004057899 */ /* 0x000fe2000800063f */
[----:B------:R-:W-:Y:S02]  /*01b0*/  ULDC.64 UR8, c[0x0][0x210] ;  /* 0x0000840000087ab9 */ /* 0x000fe40000000a00 */
        /* <DEDUP_REMOVED lines=8> */
[----:B------:R-:W-:Y:S01]  /*0240*/  VIADD R13, R4, 0x3c6ef372 ;  /* 0x3c6ef372040d7836 */ /* 0x000fe20000000000 */
[----:B------:R-:W-:Y:S01]  /*0250*/  LOP3.LUT R19, R17, R14, R19, 0x96, !PT ;  /* 0x0000000e11137212 */ /* 0x000fe200078e9613 */
[----:B------:R-:W-:Y:S01]  /*0260*/  IMAD.WIDE.U32 R14, R15, -0x2daee0ad, RZ ;  /* 0xd2511f530f0e7825 */ /* 0x000fe200078e00ff */
[----:B------:R-:W-:-:S03]  /*0270*/  IADD3 R17, R5, 0x76cf5d0a, RZ ;  /* 0x76cf5d0a05117810 */ /* 0x000fc60007ffe0ff */
[----:B------:R-:W-:Y:S01]  /*0280*/  IMAD.WIDE.U32 R18, R19, -0x326172a9, RZ ;  /* 0xcd9e8d5713127825 */ /* 0x000fe200078e00ff */
[----:B------:R-:W-:-:S03]  /*0290*/  LOP3.LUT R17, R15, R16, R17, 0x96, !PT ;  /* 0x000000100f117212 */ /* 0x000fc600078e9611 */
[----:B------:R-:W-:Y:S01]  /*02a0*/  VIADD R15, R4, 0xdaa66d2b ;  /* 0xdaa66d2b040f7836 */ /* 0x000fe20000000000 */
[----:B------:R-:W-:Y:S01]  /*02b0*/  LOP3.LUT R16, R19, R12, R13, 0x96, !PT ;  /* 0x0000000c13107212 */ /* 0x000fe200078e960d */
[----:B------:R-:W-:-:S04]  /*02c0*/  IMAD.WIDE.U32 R12, R17, -0x326172a9, RZ ;  /* 0xcd9e8d57110c7825 */ /* 0x000fc800078e00ff */
[----:B------:R-:W-:Y:S01]  /*02d0*/  VIADD R19, R5, 0x32370b8f ;  /* 0x32370b8f05137836 */ /* 0x000fe20000000000 */
[----:B------:R-:W-:Y:S01]  /*02e0*/  LOP3.LUT R15, R13, R18, R15, 0x96, !PT ;  /* 0x000000120d0f7212 */ /* 0x000fe200078e960f */
[----:B------:R-:W-:-:S04]  /*02f0*/  IMAD.WIDE.U32 R16, R16, -0x2daee0ad, RZ ;  /* 0xd2511f5310107825 */ /* 0x000fc800078e00ff */
[----:B------:R-:W-:Y:S01]  /*0300*/  VIADD R13, R4, 0x78dde6e4 ;  /* 0x78dde6e4040d7836 */ /* 0x000fe20000000000 */
[----:B------:R-:W-:Y:S01]  /*0310*/  LOP3.LUT R19, R17, R14, R19, 0x96, !PT ;  /* 0x0000000e11137212 */ /* 0x000fe200078e9613 */
[----:B------:R-:W-:-:S04]  /*0320*/  IMAD.WIDE.U32 R14, R15, -0x2daee0ad, RZ ;  /* 0xd2511f530f0e7825 */ /* 0x000fc800078e00ff */
[----:B------:R-:W-:Y:S02]  /*0330*/  VIADD R17, R5, 0xed9eba14 ;  /* 0xed9eba1405117836 */ /* 0x000fe40000000000 */
[----:B------:R-:W-:-:S03]  /*0340*/  IMAD.WIDE.U32 R18, R19, -0x326172a9, RZ ;  /* 0xcd9e8d5713127825 */ /* 0x000fc600078e00ff */
[----:B------:R-:W-:Y:S02]  /*0350*/  LOP3.LUT R17, R15, R16, R17, 0x96, !PT ;  /* 0x000000100f117212 */ /* 0x000fe400078e9611 */
[----:B------:R-:W-:Y:S01]  /*0360*/  LOP3.LUT R16, R19, R12, R13, 0x96, !PT ;  /* 0x0000000c13107212 */ /* 0x000fe200078e960d */
[----:B------:R-:W-:Y:S01]  /*0370*/  VIADD R19, R5, 0xa9066899 ;  /* 0xa906689905137836 */ /* 0x000fe20000000000 */
[----:B------:R-:W-:Y:S01]  /*0380*/  IADD3 R15, R4, 0x1715609d, RZ ;  /* 0x1715609d040f7810 */ /* 0x000fe20007ffe0ff */
[----:B------:R-:W-:-:S04]  /*0390*/  IMAD.WIDE.U32 R12, R17, -0x326172a9, RZ ;  /* 0xcd9e8d57110c7825 */ /* 0x000fc800078e00ff */
[----:B------:R-:W-:Y:S01]  /*03a0*/  IMAD.WIDE.U32 R16, R16, -0x2daee0ad, RZ ;  /* 0xd2511f5310107825 */ /* 0x000fe200078e00ff */
[----:B------:R-:W-:-:S03]  /*03b0*/  LOP3.LUT R15, R13, R18, R15, 0x96, !PT ;  /* 0x000000120d0f7212 */ /* 0x000fc600078e960f */
[----:B------:R-:W-:Y:S01]  /*03c0*/  VIADD R13, R4, 0xb54cda56 ;  /* 0xb54cda56040d7836 */ /* 0x000fe20000000000 */
[----:B------:R-:W-:Y:S01]  /*03d0*/  LOP3.LUT R19, R17, R14, R19, 0x96, !PT ;  /* 0x0000000e11137212 */ /* 0x000fe200078e9613 */
[----:B------:R-:W-:-:S04]  /*03e0*/  IMAD.WIDE.U32 R14, R15, -0x2daee0ad, RZ ;  /* 0xd2511f530f0e7825 */ /* 0x000fc800078e00ff */
[----:B------:R-:W-:Y:S02]  /*03f0*/  VIADD R17, R5, 0x646e171e ;  /* 0x646e171e05117836 */ /* 0x000fe40000000000 */
[----:B------:R-:W-:-:S03]  /*0400*/  IMAD.WIDE.U32 R18, R19, -0x326172a9, RZ ;  /* 0xcd9e8d5713127825 */ /* 0x000fc600078e00ff */
[----:B------:R-:W-:Y:S01]  /*0410*/  LOP3.LUT R17, R15, R16, R17, 0x96, !PT ;  /* 0x000000100f117212 */ /* 0x000fe200078e9611 */
[----:B------:R-:W-:Y:S01]  /*0420*/  VIADD R15, R4, 0x5384540f ;  /* 0x5384540f040f7836 */ /* 0x000fe20000000000 */
[----:B------:R-:W-:Y:S01]  /*0430*/  LOP3.LUT R13, R19, R12, R13, 0x96, !PT ;  /* 0x0000000c130d7212 */ /* 0x000fe200078e960d */
[----:B------:R-:W-:Y:S02]  /*0440*/  VIADD R19, R5, 0x1fd5c5a3 ;  /* 0x1fd5c5a305137836 */ /* 0x000fe40000000000 */
[----:B------:R-:W-:-:S04]  /*0450*/  IMAD.WIDE.U32 R16, R17, -0x326172a9, RZ ;  /* 0xcd9e8d5711107825 */ /* 0x000fc800078e00ff */
[----:B------:R-:W-:Y:S01]  /*0460*/  IMAD.WIDE.U32 R20, R13, -0x2daee0ad, RZ ;  /* 0xd2511f530d147825 */ /* 0x000fe200078e00ff */
[----:B------:R-:W-:Y:S02]  /*0470*/  LOP3.LUT R15, R17, R18, R15, 0x96, !PT ;  /* 0x00000012110f7212 */ /* 0x000fe400078e960f */
[----:B------:R-:W-:Y:S01]  /*0480*/  SHF.L.U32 R13, R8, 0x10, RZ ;  /* 0x00000010080d7819 */ /* 0x000fe200000006ff */
[----:B------:R-:W-:Y:S01]  /*0490*/  VIADD R17, R5, 0xdb3d7428 ;  /* 0xdb3d742805117836 */ /* 0x000fe20000000000 */
[----:B------:R-:W-:Y:S01]  /*04a0*/  LOP3.LUT R12, R21, R14, R19, 0x96, !PT ;  /* 0x0000000e150c7212 */ /* 0x000fe200078e9613 */
[----:B------:R-:W-:-:S04]  /*04b0*/  IMAD.WIDE.U32 R14, R15, -0x2daee0ad, RZ ;  /* 0xd2511f530f0e7825 */ /* 0x000fc800078e00ff */
[----:B------:R-:W-:Y:S01]  /*04c0*/  FADD.FTZ R22, R13, -UR5 ;  /* 0x800000050d167e21 */ /* 0x000fe20008010000 */
[----:B------:R-:W-:Y:S01]  /*04d0*/  IMAD.WIDE.U32 R12, R12, -0x326172a9, RZ ;  /* 0xcd9e8d570c0c7825 */ /* 0x000fe200078e00ff */
[----:B------:R-:W-:Y:S02]  /*04e0*/  LOP3.LUT R20, R15, R20, R17, 0x96, !PT ;  /* 0x000000140f147212 */ /* 0x000fe400078e9611 */
[----:B------:R-:W0:Y:S01]  /*04f0*/  F2F.BF16.F32 R15, R22 ;  /* 0x00000016000f7304 */ /* 0x000e220000202000 */
[C---:B------:R-:W-:Y:S02]  /*0500*/  VIADD R17, R4.reuse, 0xf1bbcdc8 ;  /* 0xf1bbcdc804117836 */ /* 0x040fe40000000000 */
[----:B------:R-:W-:-:S03]  /*0510*/  VIADD R21, R4, 0x81 ;  /* 0x0000008104157836 */ /* 0x000fc60000000000 */
[----:B------:R-:W-:Y:S01]  /*0520*/  LOP3.LUT R18, R13, R16, R17, 0x96, !PT ;  /* 0x000000100d127212 */ /* 0x000fe200078e9611 */
[----:B------:R-:W-:-:S04]  /*0530*/  IMAD.WIDE.U32 R16, R20, -0x326172a9, RZ ;  /* 0xcd9e8d5714107825 */ /* 0x000fc800078e00ff */
[----:B------:R-:W-:Y:S01]  /*0540*/  IMAD.WIDE.U32 R18, R18, -0x2daee0ad, RZ ;  /* 0xd2511f5312127825 */ /* 0x000fe200078e00ff */
[----:B------:R-:W-:Y:S01]  /*0550*/  LOP3.LUT R21, R17, R12, R21, 0x96, !PT ;  /* 0x0000000c11157212 */ /* 0x000fe200078e9615 */
[----:B------:R-:W1:Y:S01]  /*0560*/  I2F.U8 R13, R16 ;  /* 0x00000010000d7306 */ /* 0x000e620000001000 */
[----:B------:R-:W-:Y:S01]  /*0570*/  LEA R12, P1, R10, UR8, 0x3 ;  /* 0x000000080a0c7c11 */ /* 0x000fe2000f8218ff */
[----:B------:R-:W-:-:S05]  /*0580*/  VIADD R17, R5, 0xad ;  /* 0x000000ad05117836 */ /* 0x000fca0000000000 */
[----:B------:R-:W-:Y:S01]  /*0590*/  LOP3.LUT R17, R19, R14, R17, 0x96, !PT ;  /* 0x0000000e13117212 */ /* 0x000fe200078e9611 */
[----:B------:R-:W2:Y:S01]  /*05a0*/  I2F.U8 R18, R18 ;  /* 0x0000001200127306 */ /* 0x000ea20000001000 */
[----:B0-----:R-:W-:Y:S02]  /*05b0*/  IMAD.U32 R14, R15, 0x10000, RZ ;  /* 0x000100000f0e7824 */ /* 0x001fe400078e00ff */
[----:B-1----:R-:W-:-:S05]  /*05c0*/  FMUL.FTZ R15, R13, 0.00390625 ;  /* 0x3b8000000d0f7820 */ /* 0x002fca0000410000 */
[----:B------:R-:W0:Y:S01]  /*05d0*/  I2F.U8 R21, R21 ;  /* 0x0000001500157306 */ /* 0x000e220000001000 */
[----:B------:R-:W-:Y:S01]  /*05e0*/  FFMA.FTZ R16, R14, R15, UR5 ;  /* 0x000000050e107e23 */ /* 0x000fe2000801000f */
[----:B--2---:R-:W-:-:S06]  /*05f0*/  FMUL.FTZ R23, R18, 0.00390625 ;  /* 0x3b80000012177820 */ /* 0x004fcc0000410000 */
[----:B------:R-:W1:Y:S01]  /*0600*/  I2F.U8 R17, R17 ;  /* 0x0000001100117306 */ /* 0x000e620000001000 */
[----:B------:R-:W-:Y:S01]  /*0610*/  FFMA.FTZ R18, R14, R23, UR5 ;  /* 0x000000050e127e23 */ /* 0x000fe20008010017 */
[----:B0-----:R-:W-:-:S04]  /*0620*/  FMUL.FTZ R13, R21, 0.00390625 ;  /* 0x3b800000150d7820 */ /* 0x001fc80000410000 */
[----:B------:R-:W-:Y:S01]  /*0630*/  FFMA.FTZ R15, R13, R14, UR5 ;  /* 0x000000050d0f7e23 */ /* 0x000fe2000801000e */
[----:B------:R-:W-:Y:S01]  /*0640*/  LEA.HI.X R13, R10, UR9, R11, 0x3, P1 ;  /* 0x000000090a0d7c11 */ /* 0x000fe200088f1c0b */
[----:B-1----:R-:W-:-:S03]  /*0650*/  FMUL.FTZ R19, R17, 0.00390625 ;  /* 0x3b80000011137820 */ /* 0x002fc60000410000 */
[----:B------:R-:W-:Y:S01]  /*0660*/  F2FP.BF16.F32.PACK_AB R16, R16, R15 ;  /* 0x0000000f1010723e */ /* 0x000fe200000010ff */
[----:B------:R-:W-:-:S05]  /*0670*/  FFMA.FTZ R17, R14, R19, UR5 ;  /* 0x000000050e117e23 */ /* 0x000fca0008010013 */
[----:B------:R-:W-:-:S05]  /*0680*/  F2FP.BF16.F32.PACK_AB R17, R18, R17 ;  /* 0x000000111211723e */ /* 0x000fca00000010ff */
[----:B------:R0:W-:Y:S02]  /*0690*/  STG.E.64 desc[UR6][R12.64], R16 ;  /* 0x000000100c007986 */ /* 0x0001e4000c101b06 */
.L_x_106:
[----:B------:R-:W-:Y:S05]  /*06a0*/  BSYNC B0 ;  /* 0x0000000000007941 */ /* 0x000fea0003800000 */
.L_x_105:
[----:B------:R-:W-:Y:S05]  /*06b0*/  @P0 EXIT ;  /* 0x000000000000094d */ /* 0x000fea0003800000 */
[----:B-----5:R-:W-:Y:S01]  /*06c0*/  IADD3 R6, P0, R6, R9, RZ ;  /* 0x0000000906067210 */ /* 0x020fe20007f1e0ff */
[----:B------:R-:W-:-:S03]  /*06d0*/  VIADD R15, R5, 0xbb67ae85 ;  /* 0xbb67ae85050f7836 */ /* 0x000fc60000000000 */
[----:B------:R-:W-:Y:S01]  /*06e0*/  IADD3.X R11, R7, R0, RZ, P0, !PT ;  /* 0x00000000070b7210 */ /* 0x000fe200007fe4ff */
[----:B------:R-:W-:-:S03]  /*06f0*/  IMAD.WIDE.U32 R6, R6, -0x2daee0ad, RZ ;  /* 0xd2511f5306067825 */ /* 0x000fc600078e00ff */
[----:B------:R-:W-:Y:S02]  /*0700*/  LOP3.LUT R10, R11, R4, RZ, 0x3c, !PT ;  /* 0x000000040b0a7212 */ /* 0x000fe400078e3cff */
[----:B0-----:R-:W-:Y:S01]  /*0710*/  LOP3.LUT R12, R7, R5, RZ, 0x3c, !PT ;  /* 0x00000005070c7212 */ /* 0x001fe200078e3cff */
[----:B------:R-:W-:Y:S02]  /*0720*/  VIADD R7, R4, 0x9e3779b9 ;  /* 0x9e3779b904077836 */ /* 0x000fe40000000000 */
[----:B------:R-:W-:-:S04]  /*0730*/  IMAD.WIDE.U32 R10, R10, -0x2daee0ad, RZ ;  /* 0xd2511f530a0a7825 */ /* 0x000fc800078e00ff */
[----:B------:R-:W-:Y:S01]  /*0740*/  IMAD.WIDE.U32 R12, R12, -0x326172a9, RZ ;  /* 0xcd9e8d570c0c7825 */ /* 0x000fe200078e00ff */
[----:B------:R-:W-:-:S03]  /*0750*/  LOP3.LUT R6, R11, R6, R15, 0x96, !PT ;  /* 0x000000060b067212 */ /* 0x000fc600078e960f */
[----:B------:R-:W-:Y:S01]  /*0760*/  VIADD R11, R4, 0x3c6ef372 ;  /* 0x3c6ef372040b7836 */ /* 0x000fe20000000000 */
[----:B------:R-:W-:Y:S01]  /*0770*/  LOP3.LUT R14, R13, R7, RZ, 0x3c, !PT ;  /* 0x000000070d0e7212 */ /* 0x000fe200078e3cff */
[----:B------:R-:W-:-:S04]  /*0780*/  IMAD.WIDE.U32 R6, R6, -0x326172a9, RZ ;  /* 0xcd9e8d5706067825 */ /* 0x000fc800078e00ff */
[----:B------:R-:W-:Y:S01]  /*0790*/  IMAD.WIDE.U32 R14, R14, -0x2daee0ad, RZ ;  /* 0xd2511f530e0e7825 */ /* 0x000fe200078e00ff */
[----:B------:R-:W-:-:S03]  /*07a0*/  LOP3.LUT R11, R7, R12, R11, 0x96, !PT ;  /* 0x0000000c070b7212 */ /* 0x000fc600078e960b */
[C---:B------:R-:W-:Y:S02]  /*07b0*/  VIADD R13, R5.reuse, 0x76cf5d0a ;  /* 0x76cf5d0a050d7836 */ /* 0x040fe40000000000 */
[----:B------:R-:W-:-:S03]  /*07c0*/  VIADD R7, R5, 0x32370b8f ;  /* 0x32370b8f05077836 */ /* 0x000fc60000000000 */
[----:B------:R-:W-:Y:S01]  /*07d0*/  LOP3.LUT R12, R15, R10, R13, 0x96, !PT ;  /* 0x0000000a0f0c7212 */ /* 0x000fe200078e960d */
[----:B------:R-:W-:Y:S01]  /*07e0*/  IMAD.WIDE.U32 R10, R11, -0x2daee0ad, RZ ;  /* 0xd2511f530b0a7825 */ /* 0x000fe200078e00ff */
[----:B------:R-:W-:-:S03]  /*07f0*/  IADD3 R15, R4, -0x255992d5, RZ ;  /* 0xdaa66d2b040f7810 */ /* 0x000fc60007ffe0ff */
        /* <DEDUP_REMOVED lines=8> */
[----:B------:R-:W-:-:S03]  /*0880*/  VIADD R7, R4, 0x1715609d ;  /* 0x1715609d04077836 */ /* 0x000fc60000000000 */
        /* <DEDUP_REMOVED lines=16> */
[C---:B------:R-:W-:Y:S02]  /*0990*/  VIADD R15, R4.reuse, 0x5384540f ;  /* 0x5384540f040f7836 */ /* 0x040fe40000000000 */
[----:B------:R-:W-:Y:S02]  /*09a0*/  VIADD R7, R4, 0xf1bbcdc8 ;  /* 0xf1bbcdc804077836 */ /* 0x000fe40000000000 */
[----:B------:R-:W-:Y:S01]  /*09b0*/  VIADD R17, R5, 0xdb3d7428 ;  /* 0xdb3d742805117836 */ /* 0x000fe20000000000 */
[----:B------:R-:W-:Y:S01]  /*09c0*/  LOP3.LUT R14, R11, R12, R15, 0x96, !PT ;  /* 0x0000000c0b0e7212 */ /* 0x000fe200078e960f */
[----:B------:R-:W-:-:S04]  /*09d0*/  IMAD.WIDE.U32 R12, R13, -0x326172a9, RZ ;  /* 0xcd9e8d570d0c7825 */ /* 0x000fc800078e00ff */
[----:B------:R-:W-:Y:S01]  /*09e0*/  IMAD.WIDE.U32 R14, R14, -0x2daee0ad, RZ ;  /* 0xd2511f530e0e7825 */ /* 0x000fe200078e00ff */
[----:B------:R-:W-:Y:S02]  /*09f0*/  LOP3.LUT R7, R13, R10, R7, 0x96, !PT ;  /* 0x0000000a0d077212 */ /* 0x000fe400078e9607 */
[C---:B------:R-:W-:Y:S01]  /*0a00*/  SHF.L.U64.HI R10, R9.reuse, 0x2, R0 ;  /* 0x00000002090a7819 */ /* 0x040fe20000010200 */
[----:B------:R-:W-:Y:S01]  /*0a10*/  IMAD.SHL.U32 R11, R9, 0x4, RZ ;  /* 0x00000004090b7824 */ /* 0x000fe200078e00ff */
[----:B------:R-:W-:Y:S01]  /*0a20*/  LOP3.LUT R16, R15, R6, R17, 0x96, !PT ;  /* 0x000000060f107212 */ /* 0x000fe200078e9611 */
[----:B------:R-:W-:Y:S01]  /*0a30*/  IMAD.HI.U32 R9, R7, -0x2daee0ad, RZ ;  /* 0xd2511f5307097827 */ /* 0x000fe200078e00ff */
[----:B------:R-:W-:Y:S02]  /*0a40*/  IADD3 R6, R5, -0x695add53, RZ ;  /* 0x96a522ad05067810 */ /* 0x000fe40007ffe0ff */
[----:B------:R-:W-:Y:S01]  /*0a50*/  ISETP.GE.U32.AND P0, PT, R11, R2, PT ;  /* 0x000000020b00720c */ /* 0x000fe20003f06070 */
[----:B------:R-:W-:Y:S01]  /*0a60*/  IMAD.WIDE.U32 R16, R16, -0x326172a9, RZ ;  /* 0xcd9e8d5710107825 */ /* 0x000fe200078e00ff */
[----:B------:R-:W-:-:S02]  /*0a70*/  LOP3.LUT R6, R9, R14, R6, 0x96, !PT ;  /* 0x0000000e09067212 */ /* 0x000fc400078e9606 */
[----:B------:R-:W-:Y:S01]  /*0a80*/  ISETP.GE.AND.EX P0, PT, R10, R3, PT, P0 ;  /* 0x000000030a00720c */ /* 0x000fe20003f06300 */
[----:B------:R-:W-:Y:S02]  /*0a90*/  VIADD R5, R4, 0x8ff34781 ;  /* 0x8ff3478104057836 */ /* 0x000fe40000000000 */
[----:B------:R-:W-:-:S03]  /*0aa0*/  IMAD R7, R7, -0x2daee0ad, RZ ;  /* 0xd2511f5307077824 */ /* 0x000fc600078e02ff */
[----:B------:R-:W-:Y:S01]  /*0ab0*/  LOP3.LUT R4, R17, R12, R5, 0x96, !PT ;  /* 0x0000000c11047212 */ /* 0x000fe200078e9605 */
[----:B------:R-:W-:-:S05]  /*0ac0*/  IMAD.MOV.U32 R5, RZ, RZ, R16 ;  /* 0x000000ffff057224 */ /* 0x000fca00078e0010 */
[----:B------:R0:W-:Y:S01]  /*0ad0*/  STL.128 [R1], R4 ;  /* 0x0000000401007387 */ /* 0x0001e20000100c00 */
[----:B------:R-:W-:Y:S05]  /*0ae0*/  @P0 EXIT ;  /* 0x000000000000094d */ /* 0x000fea0003800000 */
[----:B0-----:R-:W-:Y:S01]  /*0af0*/  LOP3.LUT R5, RZ, R11, RZ, 0x33, !PT ;  /* 0x0000000bff057212 */ /* 0x001fe200078e33ff */
[----:B------:R-:W-:Y:S01]  /*0b00*/  IMAD.MOV.U32 R6, RZ, RZ, RZ ;  /* 0x000000ffff067224 */ /* 0x000fe200078e00ff */
[----:B------:R-:W-:Y:S02]  /*0b10*/  LOP3.LUT R4, RZ, R10, RZ, 0x33, !PT ;  /* 0x0000000aff047212 */ /* 0x000fe400078e33ff */
[----:B------:R-:W-:-:S04]  /*0b20*/  IADD3 R0, P1, R5, R2, RZ ;  /* 0x0000000205007210 */ /* 0x000fc80007f3e0ff */
[----:B------:R-:W-:Y:S01]  /*0b30*/  ISETP.GE.U32.AND P0, PT, R0, 0x3, PT ;  /* 0x000000030000780c */ /* 0x000fe20003f06070 */
[----:B------:R-:W-:Y:S02]  /*0b40*/  IMAD.X R0, R4, 0x1, R3, P1 ;  /* 0x0000000104007824 */ /* 0x000fe400008e0603 */
[----:B------:R-:W-:-:S03]  /*0b50*/  IMAD.IADD R4, R2, 0x1, -R11 ;  /* 0x0000000102047824 */ /* 0x000fc600078e0a0b */
[----:B------:R-:W-:Y:S02]  /*0b60*/  ISETP.GE.U32.AND.EX P0, PT, R0, RZ, PT, P0 ;  /* 0x000000ff0000720c */ /* 0x000fe40003f06100 */
[----:B------:R-:W-:-:S11]  /*0b70*/  LOP3.LUT R4, R4, 0x3, RZ, 0xc0, !PT ;  /* 0x0000000304047812 */ /* 0x000fd600078ec0ff */
[----:B------:R-:W-:Y:S05]  /*0b80*/  @!P0 BRA `(.L_x_107) ;  /* 0x0000000c00b88947 */ /* 0x000fea0003800000 */
[----:B------:R-:W0:Y:S01]  /*0b90*/  LDC.64 R12, c[0x0][0x210] ;  /* 0x00008400ff0c7b82 */ /* 0x000e220000000a00 */
[----:B------:R-:W-:Y:S01]  /*0ba0*/  USHF.L.U32 UR5, UR4, 0x10, URZ ;  /* 0x0000001004057899 */ /* 0x000fe2000800063f */
[----:B------:R-:W-:Y:S01]  /*0bb0*/  SHF.L.U32 R0, R8, 0x10, RZ ;  /* 0x0000001008007819 */ /* 0x000fe200000006ff */
[----:B------:R-:W-:Y:S01]  /*0bc0*/  IMAD.MOV.U32 R6, RZ, RZ, RZ ;  /* 0x000000ffff067224 */ /* 0x000fe200078e00ff */
[----:B------:R-:W-:-:S03]  /*0bd0*/  IADD3 R5, P0, P1, R11, -R2, R4 ;  /* 0x800000020b057210 */ /* 0x000fc6000791e004 */
[----:B------:R-:W-:Y:S01]  /*0be0*/  FADD.FTZ R14, R0, -UR5 ;  /* 0x80000005000e7e21 */ /* 0x000fe20008010000 */
[----:B------:R-:W-:-:S03]  /*0bf0*/  IADD3.X R7, R10, ~R3, RZ, P0, P1 ;  /* 0x800000030a077210 */ /* 0x000fc600007e24ff */
[----:B------:R-:W1:Y:S01]  /*0c00*/  F2F.BF16.F32 R9, R14 ;  /* 0x0000000e00097304 */ /* 0x000e620000202000 */
[----:B------:R-:W-:Y:S02]  /*0c10*/  ISETP.GE.AND P0, PT, R7, RZ, PT ;  /* 0x000000ff0700720c */ /* 0x000fe40003f06270 */
[----:B0-----:R-:W-:Y:S01]  /*0c20*/  LEA R2, P2, R11, R12, 0x1 ;  /* 0x0000000c0b027211 */ /* 0x001fe200078408ff */
[----:B-1----:R-:W-:-:S03]  /*0c30*/  IMAD.U32 R9, R9, 0x10000, RZ ;  /* 0x0001000009097824 */ /* 0x002fc600078e00ff */
[----:B------:R-:W-:Y:S02]  /*0c40*/  LEA.HI.X R0, R11, R13, R10, 0x1, P2 ;  /* 0x0000000d0b007211 */ /* 0x000fe400010f0c0a */
[----:B------:R-:W-:-:S05]  /*0c50*/  IADD3 R2, P1, R2, 0x4, RZ ;  /* 0x0000000402027810 */ /* 0x000fca0007f3e0ff */
[----:B------:R-:W-:Y:S02]  /*0c60*/  IMAD.X R3, RZ, RZ, R0, P1 ;  /* 0x000000ffff037224 */ /* 0x000fe400008e0600 */
[----:B------:R-:W-:Y:S01]  /*0c70*/  IMAD.MOV.U32 R0, RZ, RZ, R1 ;  /* 0x000000ffff007224 */ /* 0x000fe200078e0001 */
[----:B------:R-:W-:Y:S06]  /*0c80*/  @P0 BRA `(.L_x_108) ;  /* 0x0000000800e80947 */ /* 0x000fec0003800000 */
[----:B------:R-:W-:-:S04]  /*0c90*/  IADD3 R12, P0, RZ, -R5, RZ ;  /* 0x80000005ff0c7210 */ /* 0x000fc80007f1e0ff */
[----:B------:R-:W-:Y:S01]  /*0ca0*/  ISETP.GT.U32.AND P1, PT, R12, 0xc, PT ;  /* 0x0000000c0c00780c */ /* 0x000fe20003f24070 */
[----:B------:R-:W-:Y:S01]  /*0cb0*/  IMAD.X R12, RZ, RZ, ~R7, P0 ;  /* 0x000000ffff0c7224 */ /* 0x000fe200000e0e07 */
[----:B------:R-:W-:-:S04]  /*0cc0*/  PLOP3.LUT P0, PT, PT, PT, PT, 0x80, 0x0 ;  /* 0x000000000000781c */ /* 0x000fc80003f0f070 */
[----:B------:R-:W-:-:S13]  /*0cd0*/  ISETP.GT.AND.EX P1, PT, R12, RZ, PT, P1 ;  /* 0x000000ff0c00720c */ /* 0x000fda0003f24310 */
[----:B------:R-:W-:Y:S05]  /*0ce0*/  @!P1 BRA `(.L_x_109) ;  /* 0x0000000400c89947 */ /* 0x000fea0003800000 */
[----:B------:R-:W-:-:S13]  /*0cf0*/  PLOP3.LUT P0, PT, PT, PT, PT, 0x8, 0x0 ;  /* 0x000000000000781c */ /* 0x000fda0003f0e170 */
.L_x_110:
[----:B------:R-:W2:Y:S04]  /*0d00*/  LDL.U8 R21, [R0] ;  /* 0x0000000000157983 */ /* 0x000ea80000100000 */
[----:B------:R-:W3:Y:S04]  /*0d10*/  LDL.U8 R22, [R0+0x4] ;  /* 0x0000040000167983 */ /* 0x000ee80000100000 */
[----:B------:R-:W4:Y:S04]  /*0d20*/  LDL.U8 R13, [R0+0x8] ;  /* 0x00000800000d7983 */ /* 0x000f280000100000 */
[----:B------:R-:W5:Y:S04]  /*0d30*/  LDL.U8 R12, [R0+0x10] ;  /* 0x00001000000c7983 */ /* 0x000f680000100000 */
[----:B------:R-:W5:Y:S04]  /*0d40*/  LDL.U8 R15, [R0+0xc] ;  /* 0x00000c00000f7983 */ /* 0x000f680000100000 */
[----:B------:R-:W5:Y:S04]  /*0d50*/  LDL.U8 R14, [R0+0x14] ;  /* 0x00001400000e7983 */ /* 0x000f680000100000 */
[----:B------:R-:W5:Y:S04]  /*0d60*/  LDL.U8 R17, [R0+0x1c] ;  /* 0x00001c0000117983 */ /* 0x000f680000100000 */
[----:B------:R-:W5:Y:S04]  /*0d70*/  LDL.U8 R16, [R0+0x18] ;  /* 0x0000180000107983 */ /* 0x000f680000100000 */
[----:B------:R-:W5:Y:S04]  /*0d80*/  LDL.U8 R19, [R0+0x24] ;  /* 0x0000240000137983 */ /* 0x000f680000100000 */
[----:B------:R-:W5:Y:S04]  /*0d90*/  LDL.U8 R25, [R0+0x2c] ;  /* 0x00002c0000197983 */ /* 0x000f680000100000 */
[----:B------:R-:W5:Y:S04]  /*0da0*/  LDL.U8 R20, [R0+0x20] ;  /* 0x0000200000147983 */ /* 0x000f680000100000 */
[----:B------:R-:W5:Y:S01]  /*0db0*/  LDL.U8 R18, [R0+0x28] ;  /* 0x0000280000127983 */ /* 0x000f620000100000 */
[----:B--2---:R-:W-:-:S02]  /*0dc0*/  I2FP.F32.U32 R21, R21 ;  /* 0x0000001500157245 */ /* 0x004fc40000201000 */
[----:B---3--:R-:W-:-:S03]  /*0dd0*/  I2FP.F32.U32 R23, R22 ;  /* 0x0000001600177245 */ /* 0x008fc60000201000 */
[----:B------:R-:W-:Y:S02]  /*0de0*/  FMUL.FTZ R22, R21, 0.00390625 ;  /* 0x3b80000015167820 */ /* 0x000fe40000410000 */
[----:B------:R-:W2:Y:S01]  /*0df0*/  LDL.U8 R21, [R0+0x30] ;  /* 0x0000300000157983 */ /* 0x000ea20000100000 */
[----:B------:R-:W-:Y:S01]  /*0e00*/  FMUL.FTZ R24, R23, 0.00390625 ;  /* 0x3b80000017187820 */ /* 0x000fe20000410000 */
[C---:B------:R-:W-:Y:S02]  /*0e10*/  FFMA.FTZ R22, R9.reuse, R22, UR5 ;  /* 0x0000000509167e23 */ /* 0x040fe40008010016 */
[----:B------:R-:W3:Y:S01]  /*0e20*/  LDL.U8 R23, [R0+0x38] ;  /* 0x0000380000177983 */ /* 0x000ee20000100000 */
[----:B------:R-:W-:Y:S02]  /*0e30*/  FFMA.FTZ R24, R9, R24, UR5 ;  /* 0x0000000509187e23 */ /* 0x000fe40008010018 */
[----:B------:R-:W-:-:S03]  /*0e40*/  F2FP.BF16.F32.PACK_AB R22, RZ, R22 ;  /* 0x00000016ff16723e */ /* 0x000fc600000010ff */
[----:B------:R-:W-:Y:S02]  /*0e50*/  F2FP.BF16.F32.PACK_AB R24, RZ, R24 ;  /* 0x00000018ff18723e */ /* 0x000fe400000010ff */
[----:B------:R-:W-:Y:S02]  /*0e60*/  PRMT R28, R22, 0x7610, R28 ;  /* 0x00007610161c7816 */ /* 0x000fe4000000001c */
[----:B------:R-:W-:Y:S01]  /*0e70*/  PRMT R29, R24, 0x7610, R29 ;  /* 0x00007610181d7816 */ /* 0x000fe2000000001d */
[----:B------:R-:W3:Y:S04]  /*0e80*/  LDL.U8 R22, [R0+0x3c] ;  /* 0x00003c0000167983 */ /* 0x000ee80000100000 */
[----:B------:R0:W3:Y:S01]  /*0e90*/  LDL.U8 R24, [R0+0x34] ;  /* 0x0000340000187983 */ /* 0x0000e20000100000 */
[----:B----4-:R-:W-:-:S02]  /*0ea0*/  I2FP.F32.U32 R13, R13 ;  /* 0x0000000d000d7245 */ /* 0x010fc40000201000 */
[----:B-----5:R-:W-:-:S03]  /*0eb0*/  I2FP.F32.U32 R26, R12 ;  /* 0x0000000c001a7245 */ /* 0x020fc60000201000 */
[----:B------:R-:W-:Y:S01]  /*0ec0*/  FMUL.FTZ R12, R13, 0.00390625 ;  /* 0x3b8000000d0c7820 */ /* 0x000fe20000410000 */
[----:B------:R-:W-:-:S03]  /*0ed0*/  I2FP.F32.U32 R15, R15 ;  /* 0x0000000f000f7245 */ /* 0x000fc60000201000 */
[----:B------:R-:W-:Y:S01]  /*0ee0*/  FFMA.FTZ R12, R9, R12, UR5 ;  /* 0x00000005090c7e23 */ /* 0x000fe2000801000c */
[----:B------:R-:W-:Y:S01]  /*0ef0*/  I2FP.F32.U32 R27, R14 ;  /* 0x0000000e001b7245 */ /* 0x000fe20000201000 */
[----:B------:R-:W-:Y:S01]  /*0f00*/  FMUL.FTZ R14, R15, 0.00390625 ;  /* 0x3b8000000f0e7820 */ /* 0x000fe20000410000 */
[----:B------:R-:W-:Y:S02]  /*0f10*/  I2FP.F32.U32 R17, R17 ;  /* 0x0000001100117245 */ /* 0x000fe40000201000 */
[----:B------:R-:W-:Y:S01]  /*0f20*/  F2FP.BF16.F32.PACK_AB R12, RZ, R12 ;  /* 0x0000000cff0c723e */ /* 0x000fe200000010ff */
[----:B------:R-:W-:-:S03]  /*0f30*/  FFMA.FTZ R14, R9, R14, UR5 ;  /* 0x00000005090e7e23 */ /* 0x000fc6000801000e */
[----:B------:R-:W-:Y:S01]  /*0f40*/  PRMT R13, R12, 0x7610, R13 ;  /* 0x000076100c0d7816 */ /* 0x000fe2000000000d */
[----:B------:R-:W-:Y:S01]  /*0f50*/  FMUL.FTZ R12, R17, 0.00390625 ;  /* 0x3b800000110c7820 */ /* 0x000fe20000410000 */
[----:B------:R-:W-:Y:S02]  /*0f60*/  F2FP.BF16.F32.PACK_AB R14, RZ, R14 ;  /* 0x0000000eff0e723e */ /* 0x000fe400000010ff */
[----:B------:R-:W-:Y:S01]  /*0f70*/  I2FP.F32.U32 R16, R16 ;  /* 0x0000001000107245 */ /* 0x000fe20000201000 */
[----:B------:R-:W-:Y:S01]  /*0f80*/  FFMA.FTZ R12, R9, R12, UR5 ;  /* 0x00000005090c7e23 */ /* 0x000fe2000801000c */
[----:B------:R-:W-:Y:S01]  /*0f90*/  I2FP.F32.U32 R19, R19 ;  /* 0x0000001300137245 */ /* 0x000fe20000201000 */
[----:B------:R1:W-:Y:S02]  /*0fa0*/  STG.E.U16 desc[UR6][R2.64+0x2], R14 ;  /* 0x0000020e02007986 */ /* 0x0003e4000c101506 */
[----:B------:R-:W-:Y:S01]  /*0fb0*/  FMUL.FTZ R16, R16, 0.00390625 ;  /* 0x3b80000010107820 */ /* 0x000fe20000410000 */
[----:B------:R-:W-:-:S02]  /*0fc0*/  F2FP.BF16.F32.PACK_AB R12, RZ, R12 ;  /* 0x0000000cff0c723e */ /* 0x000fc400000010ff */
[----:B------:R-:W-:Y:S01]  /*0fd0*/  I2FP.F32.U32 R25, R25 ;  /* 0x0000001900197245 */ /* 0x000fe20000201000 */
[----:B------:R-:W-:Y:S01]  /*0fe0*/  FFMA.FTZ R16, R9, R16, UR5 ;  /* 0x0000000509107e23 */ /* 0x000fe20008010010 */
[----:B------:R4:W-:Y:S01]  /*0ff0*/  STG.E.U16 desc[UR6][R2.64], R13 ;  /* 0x0000000d02007986 */ /* 0x0009e2000c101506 */
[----:B-1----:R-:W-:Y:S01]  /*1000*/  FMUL.FTZ R14, R19, 0.00390625 ;  /* 0x3b800000130e7820 */ /* 0x002fe20000410000 */
[----:B------:R-:W-:-:S03]  /*1010*/  IADD3 R5, P1, R5, 0x10, RZ ;  /* 0x0000001005057810 */ /* 0x000fc60007f3e0ff */
[----:B------:R-:W-:Y:S01]  /*1020*/  FFMA.FTZ R14, R9, R14, UR5 ;  /* 0x00000005090e7e23 */ /* 0x000fe2000801000e */
[----:B----4-:R-:W-:Y:S01]  /*1030*/  PRMT R13, R12, 0x7610, R13 ;  /* 0x000076100c0d7816 */ /* 0x010fe2000000000d */
[----:B------:R-:W-:Y:S01]  /*1040*/  FMUL.FTZ R12, R25, 0.00390625 ;  /* 0x3b800000190c7820 */ /* 0x000fe20000410000 */
[----:B------:R-:W-:Y:S02]  /*1050*/  F2FP.BF16.F32.PACK_AB R16, RZ, R16 ;  /* 0x00000010ff10723e */ /* 0x000fe400000010ff */
[----:B------:R-:W-:Y:S01]  /*1060*/  I2FP.F32.U32 R20, R20 ;  /* 0x0000001400147245 */ /* 0x000fe20000201000 */
[----:B------:R-:W-:Y:S01]  /*1070*/  FFMA.FTZ R12, R9, R12, UR5 ;  /* 0x00000005090c7e23 */ /* 0x000fe2000801000c */
[----:B------:R-:W-:Y:S02]  /*1080*/  I2FP.F32.U32 R18, R18 ;  /* 0x0000001200127245 */ /* 0x000fe40000201000 */
[----:B------:R-:W-:Y:S02]  /*1090*/  F2FP.BF16.F32.PACK_AB R14, RZ, R14 ;  /* 0x0000000eff0e723e */ /* 0x000fe400000010ff */
[----:B------:R-:W-:-:S02]  /*10a0*/  IADD3.X R7, RZ, R7, RZ, P1, !PT ;  /* 0x00000007ff077210 */ /* 0x000fc40000ffe4ff */
[----:B------:R-:W-:Y:S01]  /*10b0*/  ISETP.GE.U32.AND P1, PT, R5, -0xc, PT ;  /* 0xfffffff40500780c */ /* 0x000fe20003f26070 */
[----:B------:R1:W-:Y:S01]  /*10c0*/  STG.E.U16 desc[UR6][R2.64+-0x4], R28 ;  /* 0xfffffc1c02007986 */ /* 0x0003e2000c101506 */
[----:B------:R-:W-:Y:S01]  /*10d0*/  PRMT R15, R14, 0x7610, R15 ;  /* 0x000076100e0f7816 */ /* 0x000fe2000000000f */
[----:B------:R-:W-:Y:S01]  /*10e0*/  FMUL.FTZ R26, R26, 0.00390625 ;  /* 0x3b8000001a1a7820 */ /* 0x000fe20000410000 */
[----:B------:R-:W-:Y:S01]  /*10f0*/  FMUL.FTZ R20, R20, 0.00390625 ;  /* 0x3b80000014147820 */ /* 0x000fe20000410000 */
[----:B------:R-:W-:Y:S01]  /*1100*/  STG.E.U16 desc[UR6][R2.64+0x8], R16 ;  /* 0x0000081002007986 */ /* 0x000fe2000c101506 */
[----:B------:R-:W-:Y:S01]  /*1110*/  FMUL.FTZ R18, R18, 0.00390625 ;  /* 0x3b80000012127820 */ /* 0x000fe20000410000 */
[----:B------:R-:W-:Y:S02]  /*1120*/  ISETP.GE.AND.EX P1, PT, R7, -0x1, PT, P1 ;  /* 0xffffffff0700780c */ /* 0x000fe40003f26310 */
[----:B------:R-:W-:Y:S01]  /*1130*/  F2FP.BF16.F32.PACK_AB R12, RZ, R12 ;  /* 0x0000000cff0c723e */ /* 0x000fe200000010ff */
[----:B-1----:R-:W-:Y:S01]  /*1140*/  FMUL.FTZ R28, R27, 0.00390625 ;  /* 0x3b8000001b1c7820 */ /* 0x002fe20000410000 */
[C---:B------:R-:W-:Y:S01]  /*1150*/  FFMA.FTZ R26, R9.reuse, R26, UR5 ;  /* 0x00000005091a7e23 */ /* 0x040fe2000801001a */
[C---:B------:R-:W-:Y:S01]  /*1160*/  FFMA.FTZ R20, R9.reuse, R20, UR5 ;  /* 0x0000000509147e23 */ /* 0x040fe20008010014 */
[C---:B------:R-:W-:Y:S01]  /*1170*/  FFMA.FTZ R18, R9.reuse, R18, UR5 ;  /* 0x0000000509127e23 */ /* 0x040fe20008010012 */
[----:B------:R-:W-:Y:S01]  /*1180*/  FFMA.FTZ R28, R9, R28, UR5 ;  /* 0x00000005091c7e23 */ /* 0x000fe2000801001c */
[----:B------:R1:W-:Y:S01]  /*1190*/  STG.E.U16 desc[UR6][R2.64+0xe], R15 ;  /* 0x00000e0f02007986 */ /* 0x0003e2000c101506 */
[----:B------:R-:W-:-:S02]  /*11a0*/  F2FP.BF16.F32.PACK_AB R26, RZ, R26 ;  /* 0x0000001aff1a723e */ /* 0x000fc400000010ff */
[----:B------:R-:W-:Y:S01]  /*11b0*/  F2FP.BF16.F32.PACK_AB R20, RZ, R20 ;  /* 0x00000014ff14723e */ /* 0x000fe200000010ff */
[----:B------:R4:W-:Y:S01]  /*11c0*/  STG.E.U16 desc[UR6][R2.64+0xa], R13 ;  /* 0x00000a0d02007986 */ /* 0x0009e2000c101506 */
[----:B------:R-:W-:Y:S02]  /*11d0*/  F2FP.BF16.F32.PACK_AB R28, RZ, R28 ;  /* 0x0000001cff1c723e */ /* 0x000fe400000010ff */
[----:B------:R-:W-:Y:S02]  /*11e0*/  F2FP.BF16.F32.PACK_AB R18, RZ, R18 ;  /* 0x00000012ff12723e */ /* 0x000fe400000010ff */
[----:B-1----:R-:W-:Y:S02]  /*11f0*/  PRMT R15, R12, 0x7610, R15 ;  /* 0x000076100c0f7816 */ /* 0x002fe4000000000f */
[----:B------:R-:W-:Y:S01]  /*1200*/  IADD3 R12, P2, R2, 0x20, RZ ;  /* 0x00000020020c7810 */ /* 0x000fe20007f5e0ff */
[----:B------:R-:W-:Y:S04]  /*1210*/  STG.E.U16 desc[UR6][R2.64+-0x2], R29 ;  /* 0xfffffe1d02007986 */ /* 0x000fe8000c101506 */
[----:B----4-:R-:W-:Y:S01]  /*1220*/  IMAD.X R13, RZ, RZ, R3, P2 ;  /* 0x000000ffff0d7224 */ /* 0x010fe200010e0603 */
[----:B------:R-:W-:Y:S01]  /*1230*/  STG.E.U16 desc[UR6][R2.64+0x4], R26 ;  /* 0x0000041a02007986 */ /* 0x000fe2000c101506 */
[----:B------:R-:W-:-:S02]  /*1240*/  VIADD R6, R6, 0x10 ;  /* 0x0000001006067836 */ /* 0x000fc40000000000 */
[----:B0-----:R-:W-:Y:S01]  /*1250*/  VIADD R0, R0, 0x40 ;  /* 0x0000004000007836 */ /* 0x001fe20000000000 */
[----:B------:R-:W-:Y:S04]  /*1260*/  STG.E.U16 desc[UR6][R2.64+0x6], R28 ;  /* 0x0000061c02007986 */ /* 0x000fe8000c101506 */
[----:B------:R-:W-:Y:S04]  /*1270*/  STG.E.U16 desc[UR6][R2.64+0xc], R20 ;  /* 0x00000c1402007986 */ /* 0x000fe8000c101506 */
[----:B------:R-:W-:Y:S04]  /*1280*/  STG.E.U16 desc[UR6][R2.64+0x10], R18 ;  /* 0x0000101202007986 */ /* 0x000fe8000c101506 */
[----:B------:R-:W-:Y:S01]  /*1290*/  STG.E.U16 desc[UR6][R2.64+0x12], R15 ;  /* 0x0000120f02007986 */ /* 0x000fe2000c101506 */
[----:B--2---:R-:W-:-:S02]  /*12a0*/  I2FP.F32.U32 R21, R21 ;  /* 0x0000001500157245 */ /* 0x004fc40000201000 */
[----:B---3--:R-:W-:-:S03]  /*12b0*/  I2FP.F32.U32 R23, R23 ;  /* 0x0000001700177245 */ /* 0x008fc60000201000 */
[----:B------:R-:W-:Y:S02]  /*12c0*/  FMUL.FTZ R14, R21, 0.00390625 ;  /* 0x3b800000150e7820 */ /* 0x000fe40000410000 */
[----:B------:R-:W-:Y:S01]  /*12d0*/  FMUL.FTZ R16, R23, 0.00390625 ;  /* 0x3b80000017107820 */ /* 0x000fe20000410000 */
[----:B------:R-:W-:Y:S02]  /*12e0*/  I2FP.F32.U32 R22, R22 ;  /* 0x0000001600167245 */ /* 0x000fe40000201000 */
[----:B------:R-:W-:-:S03]  /*12f0*/  I2FP.F32.U32 R24, R24 ;  /* 0x0000001800187245 */ /* 0x000fc60000201000 */
[----:B------:R-:W-:Y:S02]  /*1300*/  FMUL.FTZ R22, R22, 0.00390625 ;  /* 0x3b80000016167820 */ /* 0x000fe40000410000 */
[----:B------:R-:W-:Y:S01]  /*1310*/  FMUL.FTZ R24, R24, 0.00390625 ;  /* 0x3b80000018187820 */ /* 0x000fe20000410000 */
[C---:B------:R-:W-:Y:S01]  /*1320*/  FFMA.FTZ R14, R9.reuse, R14, UR5 ;  /* 0x00000005090e7e23 */ /* 0x040fe2000801000e */
[C---:B------:R-:W-:Y:S01]  /*1330*/  FFMA.FTZ R16, R9.reuse, R16, UR5 ;  /* 0x0000000509107e23 */ /* 0x040fe20008010010 */
[C---:B------:R-:W-:Y:S01]  /*1340*/  FFMA.FTZ R22, R9.reuse, R22, UR5 ;  /* 0x0000000509167e23 */ /* 0x040fe20008010016 */
[----:B------:R-:W-:Y:S02]  /*1350*/  FFMA.FTZ R24, R9, R24, UR5 ;  /* 0x0000000509187e23 */ /* 0x000fe40008010018 */
[----:B------:R-:W-:Y:S02]  /*1360*/  F2FP.BF16.F32.PACK_AB R14, RZ, R14 ;  /* 0x0000000eff0e723e */ /* 0x000fe400000010ff */
[----:B------:R-:W-:-:S02]  /*1370*/  F2FP.BF16.F32.PACK_AB R16, RZ, R16 ;  /* 0x00000010ff10723e */ /* 0x000fc400000010ff */
[----:B------:R-:W-:Y:S02]  /*1380*/  F2FP.BF16.F32.PACK_AB R24, RZ, R24 ;  /* 0x00000018ff18723e */ /* 0x000fe400000010ff */
[----:B------:R-:W-:Y:S01]  /*1390*/  F2FP.BF16.F32.PACK_AB R22, RZ, R22 ;  /* 0x00000016ff16723e */ /* 0x000fe200000010ff */
[----:B------:R-:W-:Y:S04]  /*13a0*/  STG.E.U16 desc[UR6][R2.64+0x14], R14 ;  /* 0x0000140e02007986 */ /* 0x000fe8000c101506 */
[----:B------:R-:W-:Y:S04]  /*13b0*/  STG.E.U16 desc[UR6][R2.64+0x16], R24 ;  /* 0x0000161802007986 */ /* 0x000fe8000c101506 */
[----:B------:R-:W-:Y:S04]  /*13c0*/  STG.E.U16 desc[UR6][R2.64+0x18], R16 ;  /* 0x0000181002007986 */ /* 0x000fe8000c101506 */
[----:B------:R0:W-:Y:S02]  /*13d0*/  STG.E.U16 desc[UR6][R2.64+0x1a], R22 ;  /* 0x00001a1602007986 */ /* 0x0001e4000c101506 */
[----:B0-----:R-:W-:-:S02]  /*13e0*/  IMAD.MOV.U32 R2, RZ, RZ, R12 ;  /* 0x000000ffff027224 */ /* 0x001fc400078e000c */
[----:B------:R-:W-:Y:S01]  /*13f0*/  IMAD.MOV.U32 R3, RZ, RZ, R13 ;  /* 0x000000ffff037224 */ /* 0x000fe200078e000d */
[----:B------:R-:W-:Y:S06]  /*1400*/  @!P1 BRA `(.L_x_110) ;  /* 0xfffffff8003c9947 */ /* 0x000fec000383ffff */
.L_x_109:
[----:B------:R-:W-:-:S04]  /*1410*/  IADD3 R12, P2, RZ, -R5, RZ ;  /* 0x80000005ff0c7210 */ /* 0x000fc80007f5e0ff */
[----:B------:R-:W-:Y:S02]  /*1420*/  ISETP.GT.U32.AND P1, PT, R12, 0x4, PT ;  /* 0x000000040c00780c */ /* 0x000fe40003f24070 */
[----:B------:R-:W-:-:S04]  /*1430*/  IADD3.X R12, RZ, ~R7, RZ, P2, !PT ;  /* 0x80000007ff0c7210 */ /* 0x000fc800017fe4ff */
[----:B------:R-:W-:-:S13]  /*1440*/  ISETP.GT.AND.EX P1, PT, R12, RZ, PT, P1 ;  /* 0x000000ff0c00720c */ /* 0x000fda0003f24310 */
[----:B------:R-:W-:Y:S05]  /*1450*/  @!P1 BRA `(.L_x_111) ;  /* 0x0000000000e89947 */ /* 0x000fea0003800000 */
[----:B------:R-:W2:Y:S04]  /*1460*/  LDL.U8 R17, [R0] ;  /* 0x0000000000117983 */ /* 0x000ea80000100000 */
[----:B------:R-:W3:Y:S04]  /*1470*/  LDL.U8 R18, [R0+0x4] ;  /* 0x0000040000127983 */ /* 0x000ee80000100000 */
[----:B------:R-:W4:Y:S04]  /*1480*/  LDL.U8 R20, [R0+0x8] ;  /* 0x0000080000147983 */ /* 0x000f280000100000 */
[----:B------:R-:W5:Y:S04]  /*1490*/  LDL.U8 R12, [R0+0x10] ;  /* 0x00001000000c7983 */ /* 0x000f680000100000 */
[----:B------:R-:W5:Y:S04]  /*14a0*/  LDL.U8 R16, [R0+0xc] ;  /* 0x00000c0000107983 */ /* 0x000f680000100000 */
[----:B------:R-:W5:Y:S04]  /*14b0*/  LDL.U8 R15, [R0+0x14] ;  /* 0x00001400000f7983 */ /* 0x000f680000100000 */
[----:B------:R-:W5:Y:S04]  /*14c0*/  LDL.U8 R14, [R0+0x18] ;  /* 0x00001800000e7983 */ /* 0x000f680000100000 */
[----:B------:R0:W5:Y:S01]  /*14d0*/  LDL.U8 R13, [R0+0x1c] ;  /* 0x00001c00000d7983 */ /* 0x0001620000100000 */
[----:B------:R-:W-:Y:S01]  /*14e0*/  IADD3 R5, P2, R5, 0x8, RZ ;  /* 0x0000000805057810 */ /* 0x000fe20007f5e0ff */
[----:B------:R-:W-:Y:S01]  /*14f0*/  VIADD R6, R6, 0x8 ;  /* 0x0000000806067836 */ /* 0x000fe20000000000 */
[----:B------:R-:W-:-:S03]  /*1500*/  PLOP3.LUT P0, PT, PT, PT, PT, 0x8, 0x0 ;  /* 0x000000000000781c */ /* 0x000fc60003f0e170 */
[----:B------:R-:W-:Y:S02]  /*1510*/  IMAD.X R7, RZ, RZ, R7, P2 ;  /* 0x000000ffff077224 */ /* 0x000fe400010e0607 */
[----:B0-----:R-:W-:Y:S01]  /*1520*/  VIADD R0, R0, 0x20 ;  /* 0x0000002000007836 */ /* 0x001fe20000000000 */
[----:B--2---:R-:W-:Y:S02]  /*1530*/  I2FP.F32.U32 R17, R17 ;  /* 0x0000001100117245 */ /* 0x004fe40000201000 */
[----:B---3--:R-:W-:-:S03]  /*1540*/  I2FP.F32.U32 R19, R18 ;  /* 0x0000001200137245 */ /* 0x008fc60000201000 */
[----:B------:R-:W-:Y:S01]  /*1550*/  FMUL.FTZ R18, R17, 0.00390625 ;  /* 0x3b80000011127820 */ /* 0x000fe20000410000 */
[----:B----4-:R-:W-:Y:S01]  /*1560*/  I2FP.F32.U32 R21, R20 ;  /* 0x0000001400157245 */ /* 0x010fe20000201000 */
[----:B------:R-:W-:Y:S01]  /*1570*/  FMUL.FTZ R20, R19, 0.00390625 ;  /* 0x3b80000013147820 */ /* 0x000fe20000410000 */
[----:B-----5:R-:W-:Y:S01]  /*1580*/  I2FP.F32.U32 R12, R12 ;  /* 0x0000000c000c7245 */ /* 0x020fe20000201000 */
[C---:B------:R-:W-:Y:S02]  /*1590*/  FFMA.FTZ R18, R9.reuse, R18, UR5 ;  /* 0x0000000509127e23 */ /* 0x040fe40008010012 */
[C---:B------:R-:W-:Y:S02]  /*15a0*/  FFMA.FTZ R20, R9.reuse, R20, UR5 ;  /* 0x0000000509147e23 */ /* 0x040fe40008010014 */
[----:B------:R-:W-:Y:S01]  /*15b0*/  FMUL.FTZ R12, R12, 0.00390625 ;  /* 0x3b8000000c0c7820 */ /* 0x000fe20000410000 */
[----:B------:R-:W-:Y:S02]  /*15c0*/  F2FP.BF16.F32.PACK_AB R18, RZ, R18 ;  /* 0x00000012ff12723e */ /* 0x000fe400000010ff */
[----:B------:R-:W-:Y:S01]  /*15d0*/  F2FP.BF16.F32.PACK_AB R20, RZ, R20 ;  /* 0x00000014ff14723e */ /* 0x000fe200000010ff */
[----:B------:R-:W-:Y:S01]  /*15e0*/  FFMA.FTZ R12, R9, R12, UR5 ;  /* 0x00000005090c7e23 */ /* 0x000fe2000801000c */
[----:B------:R-:W-:-:S02]  /*15f0*/  I2FP.F32.U32 R16, R16 ;  /* 0x0000001000107245 */ /* 0x000fc40000201000 */
[----:B------:R-:W-:Y:S02]  /*1600*/  I2FP.F32.U32 R15, R15 ;  /* 0x0000000f000f7245 */ /* 0x000fe40000201000 */
[----:B------:R-:W-:Y:S02]  /*1610*/  I2FP.F32.U32 R17, R14 ;  /* 0x0000000e00117245 */ /* 0x000fe40000201000 */
[----:B------:R-:W-:Y:S01]  /*1620*/  I2FP.F32.U32 R13, R13 ;  /* 0x0000000d000d7245 */ /* 0x000fe20000201000 */
[----:B------:R0:W-:Y:S01]  /*1630*/  STG.E.U16 desc[UR6][R2.64+-0x4], R18 ;  /* 0xfffffc1202007986 */ /* 0x0001e2000c101506 */
[----:B------:R-:W-:Y:S01]  /*1640*/  FMUL.FTZ R22, R21, 0.00390625 ;  /* 0x3b80000015167820 */ /* 0x000fe20000410000 */
[----:B------:R-:W-:Y:S01]  /*1650*/  FMUL.FTZ R16, R16, 0.00390625 ;  /* 0x3b80000010107820 */ /* 0x000fe20000410000 */
[----:B------:R-:W-:Y:S01]  /*1660*/  FMUL.FTZ R14, R15, 0.00390625 ;  /* 0x3b8000000f0e7820 */ /* 0x000fe20000410000 */
[----:B------:R1:W-:Y:S01]  /*1670*/  STG.E.U16 desc[UR6][R2.64+-0x2], R20 ;  /* 0xfffffe1402007986 */ /* 0x0003e2000c101506 */
[----:B------:R-:W-:Y:S01]  /*1680*/  F2FP.BF16.F32.PACK_AB R12, RZ, R12 ;  /* 0x0000000cff0c723e */ /* 0x000fe200000010ff */
[C---:B------:R-:W-:Y:S01]  /*1690*/  FFMA.FTZ R22, R9.reuse, R22, UR5 ;  /* 0x0000000509167e23 */ /* 0x040fe20008010016 */
[C---:B------:R-:W-:Y:S01]  /*16a0*/  FFMA.FTZ R16, R9.reuse, R16, UR5 ;  /* 0x0000000509107e23 */ /* 0x040fe20008010010 */
[----:B------:R-:W-:Y:S01]  /*16b0*/  FFMA.FTZ R14, R9, R14, UR5 ;  /* 0x00000005090e7e23 */ /* 0x000fe2000801000e */
[----:B0-----:R-:W-:Y:S01]  /*16c0*/  FMUL.FTZ R18, R17, 0.00390625 ;  /* 0x3b80000011127820 */ /* 0x001fe20000410000 */
[----:B-1----:R-:W-:-:S03]  /*16d0*/  FMUL.FTZ R20, R13, 0.00390625 ;  /* 0x3b8000000d147820 */ /* 0x002fc60000410000 */
[C---:B------:R-:W-:Y:S01]  /*16e0*/  FFMA.FTZ R18, R9.reuse, R18, UR5 ;  /* 0x0000000509127e23 */ /* 0x040fe20008010012 */
[----:B------:R-:W-:Y:S01]  /*16f0*/  PRMT R15, R12, 0x7610, R15 ;  /* 0x000076100c0f7816 */ /* 0x000fe2000000000f */
[----:B------:R-:W-:Y:S01]  /*1700*/  FFMA.FTZ R20, R9, R20, UR5 ;  /* 0x0000000509147e23 */ /* 0x000fe20008010014 */
[----:B------:R-:W-:Y:S02]  /*1710*/  IADD3 R12, P1, R2, 0x10, RZ ;  /* 0x00000010020c7810 */ /* 0x000fe40007f3e0ff */
[----:B------:R-:W-:Y:S02]  /*1720*/  F2FP.BF16.F32.PACK_AB R22, RZ, R22 ;  /* 0x00000016ff16723e */ /* 0x000fe400000010ff */
[----:B------:R-:W-:Y:S01]  /*1730*/  F2FP.BF16.F32.PACK_AB R16, RZ, R16 ;  /* 0x00000010ff10723e */ /* 0x000fe200000010ff */
[----:B------:R-:W-:Y:S01]  /*1740*/  IMAD.X R13, RZ, RZ, R3, P1 ;  /* 0x000000ffff0d7224 */ /* 0x000fe200008e0603 */
[----:B------:R-:W-:Y:S02]  /*1750*/  F2FP.BF16.F32.PACK_AB R14, RZ, R14 ;  /* 0x0000000eff0e723e */ /* 0x000fe400000010ff */
[----:B------:R-:W-:-:S02]  /*1760*/  F2FP.BF16.F32.PACK_AB R18, RZ, R18 ;  /* 0x00000012ff12723e */ /* 0x000fc400000010ff */
[----:B------:R-:W-:Y:S01]  /*1770*/  F2FP.BF16.F32.PACK_AB R20, RZ, R20 ;  /* 0x00000014ff14723e */ /* 0x000fe200000010ff */
[----:B------:R-:W-:Y:S04]  /*1780*/  STG.E.U16 desc[UR6][R2.64], R22 ;  /* 0x0000001602007986 */ /* 0x000fe8000c101506 */
[----:B------:R-:W-:Y:S04]  /*1790*/  STG.E.U16 desc[UR6][R2.64+0x2], R16 ;  /* 0x0000021002007986 */ /* 0x000fe8000c101506 */
[----:B------:R-:W-:Y:S04]  /*17a0*/  STG.E.U16 desc[UR6][R2.64+0x4], R15 ;  /* 0x0000040f02007986 */ /* 0x000fe8000c101506 */
[----:B------:R-:W-:Y:S04]  /*17b0*/  STG.E.U16 desc[UR6][R2.64+0x6], R14 ;  /* 0x0000060e02007986 */ /* 0x000fe8000c101506 */
[----:B------:R-:W-:Y:S04]  /*17c0*/  STG.E.U16 desc[UR6][R2.64+0x8], R18 ;  /* 0x0000081202007986 */ /* 0x000fe8000c101506 */
[----:B------:R0:W-:Y:S02]  /*17d0*/  STG.E.U16 desc[UR6][R2.64+0xa], R20 ;  /* 0x00000a1402007986 */ /* 0x0001e4000c101506 */
[----:B0-----:R-:W-:Y:S01]  /*17e0*/  IMAD.MOV.U32 R2, RZ, RZ, R12 ;  /* 0x000000ffff027224 */ /* 0x001fe200078e000c */
[----:B------:R-:W-:-:S07]  /*17f0*/  MOV R3, R13 ;  /* 0x0000000d00037202 */ /* 0x000fce0000000f00 */
.L_x_111:
[----:B------:R-:W-:-:S04]  /*1800*/  ISETP.NE.U32.AND P1, PT, R5, RZ, PT ;  /* 0x000000ff0500720c */ /* 0x000fc80003f25070 */
[----:B------:R-:W-:-:S13]  /*1810*/  ISETP.NE.OR.EX P0, PT, R7, RZ, P0, P1 ;  /* 0x000000ff0700720c */ /* 0x000fda0000705710 */
[----:B------:R-:W-:Y:S05]  /*1820*/  @!P0 BRA `(.L_x_107) ;  /* 0x0000000000908947 */ /* 0x000fea0003800000 */
.L_x_108:
[----:B------:R-:W2:Y:S04]  /*1830*/  LDL.U8 R12, [R0] ;  /* 0x00000000000c7983 */ /* 0x000ea80000100000 */
[----:B------:R-:W3:Y:S04]  /*1840*/  LDL.U8 R13, [R0+0x4] ;  /* 0x00000400000d7983 */ /* 0x000ee80000100000 */
[----:B------:R-:W4:Y:S04]  /*1850*/  LDL.U8 R14, [R0+0x8] ;  /* 0x00000800000e7983 */ /* 0x000f280000100000 */
[----:B------:R0:W5:Y:S01]  /*1860*/  LDL.U8 R16, [R0+0xc] ;  /* 0x00000c0000107983 */ /* 0x0001620000100000 */
[----:B------:R-:W-:Y:S01]  /*1870*/  IADD3 R5, P0, R5, 0x4, RZ ;  /* 0x0000000405057810 */ /* 0x000fe20007f1e0ff */
[----:B------:R-:W-:-:S04]  /*1880*/  VIADD R6, R6, 0x4 ;  /* 0x0000000406067836 */ /* 0x000fc80000000000 */
[----:B------:R-:W-:Y:S01]  /*1890*/  IMAD.X R7, RZ, RZ, R7, P0 ;  /* 0x000000ffff077224 */ /* 0x000fe200000e0607 */
[----:B------:R-:W-:Y:S01]  /*18a0*/  ISETP.NE.U32.AND P0, PT, R5, RZ, PT ;  /* 0x000000ff0500720c */ /* 0x000fe20003f05070 */
[----:B0-----:R-:W-:-:S03]  /*18b0*/  VIADD R0, R0, 0x10 ;  /* 0x0000001000007836 */ /* 0x001fc60000000000 */
[----:B------:R-:W-:Y:S02]  /*18c0*/  ISETP.NE.AND.EX P0, PT, R7, RZ, PT, P0 ;  /* 0x000000ff0700720c */ /* 0x000fe40003f05300 */
[----:B--2---:R-:W-:Y:S02]  /*18d0*/  I2FP.F32.U32 R12, R12 ;  /* 0x0000000c000c7245 */ /* 0x004fe40000201000 */
[----:B---3--:R-:W-:-:S03]  /*18e0*/  I2FP.F32.U32 R13, R13 ;  /* 0x0000000d000d7245 */ /* 0x008fc60000201000 */
[----:B------:R-:W-:Y:S01]  /*18f0*/  FMUL.FTZ R12, R12, 0.00390625 ;  /* 0x3b8000000c0c7820 */ /* 0x000fe20000410000 */
[----:B----4-:R-:W-:-:S03]  /*1900*/  I2FP.F32.U32 R15, R14 ;  /* 0x0000000e000f7245 */ /* 0x010fc60000201000 */
[----:B------:R-:W-:Y:S01]  /*1910*/  FFMA.FTZ R12, R9, R12, UR5 ;  /* 0x00000005090c7e23 */ /* 0x000fe2000801000c */
[----:B------:R-:W-:Y:S01]  /*1920*/  FMUL.FTZ R14, R13, 0.00390625 ;  /* 0x3b8000000d0e7820 */ /* 0x000fe20000410000 */
[----:B-----5:R-:W-:Y:S01]  /*1930*/  I2FP.F32.U32 R17, R16 ;  /* 0x0000001000117245 */ /* 0x020fe20000201000 */
[----:B------:R-:W-:Y:S02]  /*1940*/  FMUL.FTZ R16, R15, 0.00390625 ;  /* 0x3b8000000f107820 */ /* 0x000fe40000410000 */
[----:B------:R-:W-:Y:S01]  /*1950*/  F2FP.BF16.F32.PACK_AB R12, RZ, R12 ;  /* 0x0000000cff0c723e */ /* 0x000fe200000010ff */
[----:B------:R-:W-:Y:S01]  /*1960*/  FFMA.FTZ R14, R9, R14, UR5 ;  /* 0x00000005090e7e23 */ /* 0x000fe2000801000e */
[----:B------:R-:W-:Y:S01]  /*1970*/  FMUL.FTZ R18, R17, 0.00390625 ;  /* 0x3b80000011127820 */ /* 0x000fe20000410000 */
[C---:B------:R-:W-:Y:S01]  /*1980*/  FFMA.FTZ R16, R9.reuse, R16, UR5 ;  /* 0x0000000509107e23 */ /* 0x040fe20008010010 */
[----:B------:R-:W-:Y:S02]  /*1990*/  PRMT R15, R12, 0x7610, R15 ;  /* 0x000076100c0f7816 */ /* 0x000fe4000000000f */
[----:B------:R-:W-:Y:S01]  /*19a0*/  FFMA.FTZ R18, R9, R18, UR5 ;  /* 0x0000000509127e23 */ /* 0x000fe20008010012 */
[----:B------:R-:W-:-:S02]  /*19b0*/  IADD3 R12, P1, R2, 0x8, RZ ;  /* 0x00000008020c7810 */ /* 0x000fc40007f3e0ff */
[----:B------:R-:W-:Y:S01]  /*19c0*/  F2FP.BF16.F32.PACK_AB R14, RZ, R14 ;  /* 0x0000000eff0e723e */ /* 0x000fe200000010ff */
[----:B------:R-:W-:Y:S01]  /*19d0*/  STG.E.U16 desc[UR6][R2.64+-0x4], R15 ;  /* 0xfffffc0f02007986 */ /* 0x000fe2000c101506 */
[----:B------:R-:W-:Y:S01]  /*19e0*/  F2FP.BF16.F32.PACK_AB R16, RZ, R16 ;  /* 0x00000010ff10723e */ /* 0x000fe200000010ff */
[----:B------:R-:W-:Y:S01]  /*19f0*/  IMAD.X R13, RZ, RZ, R3, P1 ;  /* 0x000000ffff0d7224 */ /* 0x000fe200008e0603 */
[----:B------:R-:W-:Y:S01]  /*1a00*/  F2FP.BF16.F32.PACK_AB R18, RZ, R18 ;  /* 0x00000012ff12723e */ /* 0x000fe200000010ff */
[----:B------:R-:W-:Y:S04]  /*1a10*/  STG.E.U16 desc[UR6][R2.64+-0x2], R14 ;  /* 0xfffffe0e02007986 */ /* 0x000fe8000c101506 */
[----:B------:R-:W-:Y:S04]  /*1a20*/  STG.E.U16 desc[UR6][R2.64], R16 ;  /* 0x0000001002007986 */ /* 0x000fe8000c101506 */
[----:B------:R0:W-:Y:S02]  /*1a30*/  STG.E.U16 desc[UR6][R2.64+0x2], R18 ;  /* 0x0000021202007986 */ /* 0x0001e4000c101506 */
[----:B0-----:R-:W-:Y:S01]  /*1a40*/  IMAD.MOV.U32 R2, RZ, RZ, R12 ;  /* 0x000000ffff027224 */ /* 0x001fe200078e000c */
[----:B------:R-:W-:Y:S01]  /*1a50*/  MOV R3, R13 ;  /* 0x0000000d00037202 */ /* 0x000fe20000000f00 */
[----:B------:R-:W-:Y:S06]  /*1a60*/  @P0 BRA `(.L_x_108) ;  /* 0xfffffffc00700947 */ /* 0x000fec000383ffff */
.L_x_107:
[----:B------:R-:W-:-:S04]  /*1a70*/  ISETP.NE.U32.AND P0, PT, R4, RZ, PT ;  /* 0x000000ff0400720c */ /* 0x000fc80003f05070 */
[----:B------:R-:W-:-:S13]  /*1a80*/  ISETP.NE.AND.EX P0, PT, RZ, RZ, PT, P0 ;  /* 0x000000ffff00720c */ /* 0x000fda0003f05300 */
[----:B------:R-:W-:Y:S05]  /*1a90*/  @!P0 EXIT ;  /* 0x000000000000894d */ /* 0x000fea0003800000 */
[----:B------:R-:W0:Y:S01]  /*1aa0*/  LDC.64 R2, c[0x0][0x210] ;  /* 0x00008400ff027b82 */ /* 0x000e220000000a00 */
[----:B------:R-:W-:Y:S01]  /*1ab0*/  USHF.L.U32 UR5, UR4, 0x10, URZ ;  /* 0x0000001004057899 */ /* 0x000fe2000800063f */
[----:B------:R-:W-:Y:S01]  /*1ac0*/  IMAD.U32 R8, R8, 0x10000, RZ ;  /* 0x0001000008087824 */ /* 0x000fe200078e00ff */
[----:B------:R-:W-:-:S04]  /*1ad0*/  IADD3 R4, P1, RZ, -R4, RZ ;  /* 0x80000004ff047210 */ /* 0x000fc80007f3e0ff */
[----:B------:R-:W-:Y:S01]  /*1ae0*/  FADD.FTZ R0, R8, -UR5 ;  /* 0x8000000508007e21 */ /* 0x000fe20008010000 */
[----:B------:R-:W-:Y:S01]  /*1af0*/  IADD3 R8, P0, R6, R11, RZ ;  /* 0x0000000b06087210 */ /* 0x000fe20007f1e0ff */
[----:B------:R-:W-:-:S03]  /*1b00*/  IMAD.X R5, RZ, RZ, -0x1, P1 ;  /* 0xffffffffff057424 */ /* 0x000fc600008e06ff */
[C---:B------:R-:W-:Y:S01]  /*1b10*/  LEA.HI.X.SX32 R10, R6.reuse, R10, 0x1, P0 ;  /* 0x0000000a060a7211 */ /* 0x040fe200000f0eff */
[----:B------:R-:W1:Y:S01]  /*1b20*/  F2F.BF16.F32 R0, R0 ;  /* 0x0000000000007304 */ /* 0x000e620000202000 */
[----:B------:R-:W-:Y:S01]  /*1b30*/  IMAD R6, R6, 0x4, R1 ;  /* 0x0000000406067824 */ /* 0x000fe200078e0201 */
[----:B0-----:R-:W-:-:S04]  /*1b40*/  LEA R7, P0, R8, R2, 0x1 ;  /* 0x0000000208077211 */ /* 0x001fc800078008ff */
[----:B------:R-:W-:Y:S01]  /*1b50*/  LEA.HI.X R8, R8, R3, R10, 0x1, P0 ;  /* 0x0000000308087211 */ /* 0x000fe200000f0c0a */
[----:B-1----:R-:W-:-:S08]  /*1b60*/  IMAD.U32 R9, R0, 0x10000, RZ ;  /* 0x0001000000097824 */ /* 0x002fd000078e00ff */
.L_x_112:
[----:B0-----:R0:W2:Y:S01]  /*1b70*/  LDL.U8 R0, [R6] ;  /* 0x0000000006007983 */ /* 0x0010a20000100000 */
[----:B------:R-:W-:Y:S01]  /*1b80*/  IMAD.MOV.U32 R2, RZ, RZ, R7 ;  /* 0x000000ffff027224 */ /* 0x000fe200078e0007 */
[----:B------:R-:W-:Y:S02]  /*1b90*/  MOV R3, R8 ;  /* 0x0000000800037202 */ /* 0x000fe40000000f00 */
[----:B------:R-:W-:Y:S02]  /*1ba0*/  IADD3 R4, P0, R4, 0x1, RZ ;  /* 0x0000000104047810 */ /* 0x000fe40007f1e0ff */
[----:B------:R-:W-:Y:S01]  /*1bb0*/  IADD3 R7, P1, R7, 0x2, RZ ;  /* 0x0000000207077810 */ /* 0x000fe20007f3e0ff */
[----:B0-----:R-:W-:Y:S02]  /*1bc0*/  VIADD R6, R6, 0x4 ;  /* 0x0000000406067836 */ /* 0x001fe40000000000 */
[----:B------:R-:W-:Y:S01]  /*1bd0*/  IMAD.X R5, RZ, RZ, R5, P0 ;  /* 0x000000ffff057224 */ /* 0x000fe200000e0605 */
[----:B------:R-:W-:Y:S01]  /*1be0*/  ISETP.NE.U32.AND P0, PT, R4, RZ, PT ;  /* 0x000000ff0400720c */ /* 0x000fe20003f05070 */
[----:B------:R-:W-:-:S03]  /*1bf0*/  IMAD.X R8, RZ, RZ, R8, P1 ;  /* 0x000000ffff087224 */ /* 0x000fc600008e0608 */
[----:B------:R-:W-:Y:S02]  /*1c00*/  ISETP.NE.AND.EX P0, PT, R5, RZ, PT, P0 ;  /* 0x000000ff0500720c */ /* 0x000fe40003f05300 */
[----:B--2---:R-:W-:-:S05]  /*1c10*/  I2FP.F32.U32 R0, R0 ;  /* 0x0000000000007245 */ /* 0x004fca0000201000 */
[----:B------:R-:W-:-:S04]  /*1c20*/  FMUL.FTZ R0, R0, 0.00390625 ;  /* 0x3b80000000007820 */ /* 0x000fc80000410000 */
[----:B------:R-:W-:-:S05]  /*1c30*/  FFMA.FTZ R0, R9, R0, UR5 ;  /* 0x0000000509007e23 */ /* 0x000fca0008010000 */
[----:B------:R-:W-:-:S05]  /*1c40*/  F2FP.BF16.F32.PACK_AB R0, RZ, R0 ;  /* 0x00000000ff00723e */ /* 0x000fca00000010ff */
[----:B------:R0:W-:Y:S01]  /*1c50*/  STG.E.U16 desc[UR6][R2.64], R0 ;  /* 0x0000000002007986 */ /* 0x0001e2000c101506 */
[----:B------:R-:W-:Y:S05]  /*1c60*/  @P0 BRA `(.L_x_112) ;  /* 0xfffffffc00c00947 */ /* 0x000fea000383ffff */
[----:B------:R-:W-:Y:S05]  /*1c70*/  EXIT ;  /* 0x000000000000794d */ /* 0x000fea0003800000 */
.L_x_113:
        /* <DEDUP_REMOVED lines=16> */
.L_x_179:


//--------------------- .text._ZN2at6native54_GLOBAL__N__f6d41790_21_PhiloxDistribution_cu_0636f2c123philox_multi_key_kernelIN3c104HalfEZZZZNS0_21_philox_uniform_cuda_ERNS_6TensorERKS5_ddENKUlvE_clEvENKUlvE1_clEvENKUlvE_clEvEUlmmE0_ZZZNS0_21_philox_uniform_cuda_ES6_S8_ddENKS9_clEvENKSA_clEvEUlT_E_EEvPSD_PKmllT0_T1_16OffsetCalculatorILi1EjLb0EE --------------------------
	.section	.text._ZN2at6native54_GLOBAL__N__f6d41790_21_PhiloxDistribution_cu_0636f2c123philox_multi_key_kernelIN3c104HalfEZZZZNS0_21_philox_uniform_cuda_ERNS_6TensorERKS5_ddENKUlvE_clEvENKUlvE1_clEvENKUlvE_clEvEUlmmE0_ZZZNS0_21_philox_uniform_cuda_ES6_S8_ddENKS9_clEvENKSA_clEvEUlT_E_EEvPSD_PKmllT0_T1_16OffsetCalculatorILi1EjLb0EE,"ax",@progbits
	.align	128
.text._ZN2at6native54_GLOBAL__N__f6d41790_21_PhiloxDistribution_cu_0636f2c123philox_multi_key_kernelIN3c104HalfEZZZZNS0_21_philox_uniform_cuda_ERNS_6TensorERKS5_ddENKUlvE_clEvENKUlvE1_clEvENKUlvE_clEvEUlmmE0_ZZZNS0_21_philox_uniform_cuda_ES6_S8_ddENKS9_clEvENKSA_clEvEUlT_E_EEvPSD_PKmllT0_T1_16OffsetCalculatorILi1EjLb0EE:
        .type           _ZN2at6native54_GLOBAL__N__f6d41790_21_PhiloxDistribution_cu_0636f2c123philox_multi_key_kernelIN3c104HalfEZZZZNS0_21_philox_uniform_cuda_ERNS_6TensorERKS5_ddENKUlvE_clEvENKUlvE1_clEvENKUlvE_clEvEUlmmE0_ZZZNS0_21_philox_uniform_cuda_ES6_S8_ddENKS9_clEvENKSA_clEvEUlT_E_EEvPSD_PKmllT0_T1_16OffsetCalculatorILi1EjLb0EE,@function
        .size           _ZN2at6native54_GLOBAL__N__f6d41790_21_PhiloxDistribution_cu_0636f2c123philox_multi_key_kernelIN3c104HalfEZZZZNS0_21_philox_uniform_cuda_ERNS_6TensorERKS5_ddENKUlvE_clEvENKUlvE1_clEvENKUlvE_clEvEUlmmE0_ZZZNS0_21_philox_uniform_cuda_ES6_S8_ddENKS9_clEvENKSA_clEvEUlT_E_EEvPSD_PKmllT0_T1_16OffsetCalculatorILi1EjLb0EE,(.L_x_180 - _ZN2at6native54_GLOBAL__N__f6d41790_21_PhiloxDistribution_cu_0636f2c123philox_multi_key_kernelIN3c104HalfEZZZZNS0_21_philox_uniform_cuda_ERNS_6TensorERKS5_ddENKUlvE_clEvENKUlvE1_clEvENKUlvE_clEvEUlmmE0_ZZZNS0_21_philox_uniform_cuda_ES6_S8_ddENKS9_clEvENKSA_clEvEUlT_E_EEvPSD_PKmllT0_T1_16OffsetCalculatorILi1EjLb0EE)
        .other          _ZN2at6native54_GLOBAL__N__f6d41790_21_PhiloxDistribution_cu_0636f2c123philox_multi_key_kernelIN3c104HalfEZZZZNS0_21_philox_uniform_cuda_ERNS_6TensorERKS5_ddENKUlvE_clEvENKUlvE1_clEvENKUlvE_clEvEUlmmE0_ZZZNS0_21_philox_uniform_cuda_ES6_S8_ddENKS9_clEvENKSA_clEvEUlT_E_EEvPSD_PKmllT0_T1_16OffsetCalculatorILi1EjLb0EE,@"STO_CUDA_ENTRY STV_DEFAULT"
_ZN2at6native54_GLOBAL__N__f6d41790_21_PhiloxDistribution_cu_0636f2c123philox_multi_key_kernelIN3c104HalfEZZZZNS0_21_philox_uniform_cuda_ERNS_6TensorERKS5_ddENKUlvE_clEvENKUlvE1_clEvENKUlvE_clEvEUlmmE0_ZZZNS0_21_philox_uniform_cuda_ES6_S8_ddENKS9_clEvENKSA_clEvEUlT_E_EEvPSD_PKmllT0_T1_16OffsetCalculatorILi1EjLb0EE:
[----:B------:R-:W-:Y:S01]  /*0000*/  LDC R1, c[0x0][0x28] ;  /* 0x00000a00ff017b82 */ /* 0x000fe20000000800 */
[----:B------:R-:W0:Y:S01]  /*0010*/  S2R R8, SR_TID.X ;  /* 0x0000000000087919 */ /* 0x000e220000002100 */
[----:B------:R-:W-:-:S06]  /*0020*/  ULDC.64 UR4, c[0x0][0x228] ;  /* 0x00008a0000047ab9 */ /* 0x000fcc0000000a00 */
[----:B------:R-:W0:Y:S01]  /*0030*/  S2UR UR10, SR_CTAID.X ;  /* 0x00000000000a79c3 */ /* 0x000e220000002500 */
[----:B------:R-:W-:Y:S01]  /*0040*/  UIADD3 UR4, UP0, UR4, 0x3, URZ ;  /* 0x0000000304047890 */ /* 0x000fe2000ff1e03f */
[----:B------:R-:W-:Y:S01]  /*0050*/  IMAD.MOV.U32 R9, RZ, RZ, RZ ;  /* 0x000000ffff097224 */ /* 0x000fe200078e00ff */
        /* <DEDUP_REMOVED lines=21> */
[----:B------:R-:W-:Y:S05]  /*01b0*/  CALL.REL.NOINC `($__internal_7_$__cuda_sm20_div_s64) ;  /* 0x0000001c00607944 */ /* 0x000fea0003c00000 */
[----:B------:R-:W-:-:S05]  /*01c0*/  IADD3 R3, P0, RZ, -R4, RZ ;  /* 0x80000004ff037210 */ /* 0x000fca0007f1e0ff */
[----:B------:R-:W-:Y:S02]  /*01d0*/  IMAD.X R0, RZ, RZ, ~R5, P0 ;  /* 0x000000ffff007224 */ /* 0x000fe400000e0e05 */
[----:B------:R-:W-:-:S04]  /*01e0*/  IMAD.WIDE.U32 R8, R3, UR6, R8 ;  /* 0x0000000603087c25 */ /* 0x000fc8000f8e0008 */
[----:B------:R-:W-:-:S04]  /*01f0*/  IMAD R0, R0, UR6, RZ ;  /* 0x0000000600007c24 */ /* 0x000fc8000f8e02ff */
[----:B------:R-:W-:-:S05]  /*0200*/  IMAD R3, R3, UR11, R0 ;  /* 0x0000000b03037c24 */ /* 0x000fca000f8e0200 */
[----:B------:R-:W-:Y:S01]  /*0210*/  IADD3 R0, R9, R3, RZ ;  /* 0x0000000309007210 */ /* 0x000fe20007ffe0ff */
[----:B------:R-:W-:Y:S06]  /*0220*/  BRA `(.L_x_116) ;  /* 0x0000000000587947 */ /* 0x000fec0003800000 */
.L_x_115:
[----:B------:R-:W0:Y:S01]  /*0230*/  I2F.U32.RP R0, UR6 ;  /* 0x0000000600007d06 */ /* 0x000e220008209000 */
[----:B------:R-:W-:-:S07]  /*0240*/  ISETP.NE.U32.AND P2, PT, RZ, UR6, PT ;  /* 0x00000006ff007c0c */ /* 0x000fce000bf45070 */
[----:B0-----:R-:W0:Y:S02]  /*0250*/  MUFU.RCP R0, R0 ;  /* 0x0000000000007308 */ /* 0x001e240000001000 */
[----:B0-----:R-:W-:Y:S01]  /*0260*/  VIADD R2, R0, 0xffffffe ;  /* 0x0ffffffe00027836 */ /* 0x001fe20000000000 */
[----:B------:R-:W-:-:S05]  /*0270*/  MOV R0, RZ ;  /* 0x000000ff00007202 */ /* 0x000fca0000000f00 */
[----:B------:R0:W1:Y:S02]  /*0280*/  F2I.FTZ.U32.TRUNC.NTZ R3, R2 ;  /* 0x0000000200037305 */ /* 0x000064000021f000 */
[----:B0-----:R-:W-:Y:S01]  /*0290*/  HFMA2.MMA R2, -RZ, RZ, 0, 0 ;  /* 0x00000000ff027435 */ /* 0x001fe200000001ff */
[----:B-1----:R-:W-:-:S04]  /*02a0*/  IMAD.MOV R5, RZ, RZ, -R3 ;  /* 0x000000ffff057224 */ /* 0x002fc800078e0a03 */
[----:B------:R-:W-:-:S05]  /*02b0*/  IMAD R5, R5, UR6, RZ ;  /* 0x0000000605057c24 */ /* 0x000fca000f8e02ff */
[----:B------:R-:W-:-:S04]  /*02c0*/  IMAD.HI.U32 R3, R3, R5, R2 ;  /* 0x0000000503037227 */ /* 0x000fc800078e0002 */
[----:B------:R-:W-:Y:S02]  /*02d0*/  IMAD.MOV.U32 R5, RZ, RZ, RZ ;  /* 0x000000ffff057224 */ /* 0x000fe400078e00ff */
[----:B------:R-:W-:-:S04]  /*02e0*/  IMAD.HI.U32 R4, R3, R8, RZ ;  /* 0x0000000803047227 */ /* 0x000fc800078e00ff */
[----:B------:R-:W-:-:S04]  /*02f0*/  IMAD.MOV R3, RZ, RZ, -R4 ;  /* 0x000000ffff037224 */ /* 0x000fc800078e0a04 */
[----:B------:R-:W-:-:S05]  /*0300*/  IMAD R3, R3, UR6, R8 ;  /* 0x0000000603037c24 */ /* 0x000fca000f8e0208 */
[----:B------:R-:W-:-:S13]  /*0310*/  ISETP.GE.U32.AND P0, PT, R3, UR6, PT ;  /* 0x0000000603007c0c */ /* 0x000fda000bf06070 */
[----:B------:R-:W-:Y:S01]  /*0320*/  @P0 VIADD R3, R3, -UR6 ;  /* 0x8000000603030c36 */ /* 0x000fe20008000000 */
[----:B------:R-:W-:-:S04]  /*0330*/  @P0 IADD3 R4, R4, 0x1, RZ ;  /* 0x0000000104040810 */ /* 0x000fc80007ffe0ff */
[----:B------:R-:W-:-:S13]  /*0340*/  ISETP.GE.U32.AND P1, PT, R3, UR6, PT ;  /* 0x0000000603007c0c */ /* 0x000fda000bf26070 */
[----:B------:R-:W-:Y:S01]  /*0350*/  @P1 VIADD R4, R4, 0x1 ;  /* 0x0000000104041836 */ /* 0x000fe20000000000 */
[----:B------:R-:W-:-:S05]  /*0360*/  @!P2 LOP3.LUT R4, RZ, UR6, RZ, 0x33, !PT ;  /* 0x00000006ff04ac12 */ /* 0x000fca000f8e33ff */
[----:B------:R-:W-:-:S04]  /*0370*/  IMAD.MOV R3, RZ, RZ, -R4 ;  /* 0x000000ffff037224 */ /* 0x000fc800078e0a04 */
[----:B------:R-:W-:-:S07]  /*0380*/  IMAD R8, R3, UR6, R8 ;  /* 0x0000000603087c24 */ /* 0x000fce000f8e0208 */
.L_x_116:
[----:B------:R-:W-:Y:S05]  /*0390*/  BSYNC B0 ;  /* 0x0000000000007941 */ /* 0x000fea0003800000 */
.L_x_114:
        /* <DEDUP_REMOVED lines=278> */
.L_x_117:
[----:B------:R-:W0:Y:S01]  /*1500*/  LDC.64 R6, c[0x0][0x218] ;  /* 0x00008600ff067b82 */ /* 0x000e220000000a00 */
[----:B------:R-:W-:-:S04]  /*1510*/  VIADD R13, R2, 0x1 ;  /* 0x00000001020d7836 */ /* 0x000fc80000000000 */
[----:B0-----:R-:W-:-:S06]  /*1520*/  IMAD.WIDE.U32 R12, R13, 0x8, R6 ;  /* 0x000000080d0c7825 */ /* 0x001fcc00078e0006 */
[----:B------:R-:W2:Y:S01]  /*1530*/  LDG.E.64.CONSTANT R12, desc[UR4][R12.64] ;  /* 0x000000040c0c7981 */ /* 0x000ea2000c1e9b00 */
[----:B------:R-:W-:-:S06]  /*1540*/  IMAD.WIDE.U32 R2, R2, 0x8, R6 ;  /* 0x0000000802027825 */ /* 0x000fcc00078e0006 */
[----:B------:R-:W3:Y:S01]  /*1550*/  LDG.E.64.CONSTANT R2, desc[UR4][R2.64] ;  /* 0x0000000402027981 */ /* 0x000ee2000c1e9b00 */
[----:B--2---:R-:W-:-:S04]  /*1560*/  IADD3 R14, P0, R12, R8, RZ ;  /* 0x000000080c0e7210 */ /* 0x004fc80007f1e0ff */
[----:B------:R-:W-:Y:S01]  /*1570*/  IADD3.X R7, R13, R0, RZ, P0, !PT ;  /* 0x000000000d077210 */ /* 0x000fe200007fe4ff */
[----:B------:R-:W-:Y:S01]  /*1580*/  IMAD.WIDE.U32 R14, R14, -0x2daee0ad, RZ ;  /* 0xd2511f530e0e7825 */ /* 0x000fe200078e00ff */
[----:B---3--:R-:W-:Y:S02]  /*1590*/  IADD3 R9, R2, -0x61c88647, RZ ;  /* 0x9e3779b902097810 */ /* 0x008fe40007ffe0ff */
[----:B------:R-:W-:Y:S02]  /*15a0*/  LOP3.LUT R6, R7, R2, RZ, 0x3c, !PT ;  /* 0x0000000207067212 */ /* 0x000fe400078e3cff */
[----:B------:R-:W-:Y:S01]  /*15b0*/  LOP3.LUT R10, R15, R3, RZ, 0x3c, !PT ;  /* 0x000000030f0a7212 */ /* 0x000fe200078e3cff */
        /* <DEDUP_REMOVED lines=8> */
[----:B------:R-:W-:Y:S02]  /*1640*/  IADD3 R9, R3, 0x76cf5d0a, RZ ;  /* 0x76cf5d0a03097810 */ /* 0x000fe40007ffe0ff */
[----:B------:R-:W-:Y:S01]  /*1650*/  LOP3.LUT R10, R13, R10, R7, 0x96, !PT ;  /* 0x0000000a0d0a7212 */ /* 0x000fe200078e9607 */
[----:B------:R-:W-:Y:S01]  /*1660*/  VIADD R13, R3, 0x32370b8f ;  /* 0x32370b8f030d7836 */ /* 0x000fe20000000000 */
[----:B------:R-:W-:Y:S02]  /*1670*/  LOP3.LUT R9, R6, R15, R9, 0x96, !PT ;  /* 0x0000000f06097212 */ /* 0x000fe400078e9609 */
[----:B------:R-:W0:Y:S01]  /*1680*/  LDC.64 R6, c[0x0][0x228] ;  /* 0x00008a00ff067b82 */ /* 0x000e220000000a00 */
[----:B------:R-:W-:-:S04]  /*1690*/  IMAD.WIDE.U32 R10, R10, -0x2daee0ad, RZ ;  /* 0xd2511f530a0a7825 */ /* 0x000fc800078e00ff */
[----:B------:R-:W-:Y:S01]  /*16a0*/  IMAD.WIDE.U32 R16, R9, -0x326172a9, RZ ;  /* 0xcd9e8d5709107825 */ /* 0x000fe200078e00ff */
[C---:B------:R-:W-:Y:S02]  /*16b0*/  IADD3 R9, R2.reuse, -0x255992d5, RZ ;  /* 0xdaa66d2b02097810 */ /* 0x040fe40007ffe0ff */
[----:B------:R-:W-:Y:S01]  /*16c0*/  LOP3.LUT R13, R11, R14, R13, 0x96, !PT ;  /* 0x0000000e0b0d7212 */ /* 0x000fe200078e960d */
[----:B------:R-:W-:Y:S01]  /*16d0*/  VIADD R11, R2, 0x78dde6e4 ;  /* 0x78dde6e4020b7836 */ /* 0x000fe20000000000 */
[----:B------:R-:W-:-:S03]  /*16e0*/  LOP3.LUT R9, R17, R12, R9, 0x96, !PT ;  /* 0x0000000c11097212 */ /* 0x000fc600078e9609 */
[----:B------:R-:W-:-:S04]  /*16f0*/  IMAD.WIDE.U32 R12, R13, -0x326172a9, RZ ;  /* 0xcd9e8d570d0c7825 */ /* 0x000fc800078e00ff */
[----:B------:R-:W-:Y:S01]  /*1700*/  IMAD.WIDE.U32 R14, R9, -0x2daee0ad, RZ ;  /* 0xd2511f53090e7825 */ /* 0x000fe200078e00ff */
[----:B------:R-:W-:Y:S02]  /*1710*/  IADD3 R9, R3, -0x126145ec, RZ ;  /* 0xed9eba1403097810 */ /* 0x000fe40007ffe0ff */
[----:B------:R-:W-:Y:S01]  /*1720*/  LOP3.LUT R11, R13, R16, R11, 0x96, !PT ;  /* 0x000000100d0b7212 */ /* 0x000fe200078e960b */
[----:B------:R-:W-:Y:S01]  /*1730*/  VIADD R13, R3, 0xa9066899 ;  /* 0xa9066899030d7836 */ /* 0x000fe20000000000 */
[----:B------:R-:W-:Y:S02]  /*1740*/  LOP3.LUT R9, R15, R10, R9, 0x96, !PT ;  /* 0x0000000a0f097212 */ /* 0x000fe400078e9609 */
[----:B0-----:R-:W-:Y:S01]  /*1750*/  SHF.R.S32.HI R15, RZ, 0x1f, R7 ;  /* 0x0000001fff0f7819 */ /* 0x001fe20000011407 */
[----:B------:R-:W-:Y:S01]  /*1760*/  IMAD.WIDE.U32 R10, R11, -0x2daee0ad, RZ ;  /* 0xd2511f530b0a7825 */ /* 0x000fe200078e00ff */
[----:B------:R-:W-:Y:S02]  /*1770*/  LOP3.LUT P1, RZ, R6, 0x3, RZ, 0xc0, !PT ;  /* 0x0000000306ff7812 */ /* 0x000fe4000782c0ff */
[----:B------:R-:W-:Y:S01]  /*1780*/  LEA.HI R15, P0, R15, R6, RZ, 0x2 ;  /* 0x000000060f0f7211 */ /* 0x000fe200078110ff */
[----:B------:R-:W-:Y:S01]  /*1790*/  IMAD.WIDE.U32 R16, R9, -0x326172a9, RZ ;  /* 0xcd9e8d5709107825 */ /* 0x000fe200078e00ff */
[----:B------:R-:W-:-:S02]  /*17a0*/  IADD3 R9, R2, 0x1715609d, RZ ;  /* 0x1715609d02097810 */ /* 0x000fc40007ffe0ff */
[----:B------:R-:W-:Y:S01]  /*17b0*/  LOP3.LUT R13, R11, R14, R13, 0x96, !PT ;  /* 0x0000000e0b0d7212 */ /* 0x000fe200078e960d */
[----:B------:R-:W-:Y:S01]  /*17c0*/  VIADD R11, R2, 0xb54cda56 ;  /* 0xb54cda56020b7836 */ /* 0x000fe20000000000 */
[----:B------:R-:W-:Y:S01]  /*17d0*/  LOP3.LUT R9, R17, R12, R9, 0x96, !PT ;  /* 0x0000000c11097212 */ /* 0x000fe200078e9609 */
[----:B------:R-:W-:Y:S02]  /*17e0*/  IMAD.X R20, RZ, RZ, R7, P0 ;  /* 0x000000ffff147224 */ /* 0x000fe400000e0607 */
[----:B------:R-:W-:-:S03]  /*17f0*/  IMAD.WIDE.U32 R12, R13, -0x326172a9, RZ ;  /* 0xcd9e8d570d0c7825 */ /* 0x000fc600078e00ff */
[--C-:B------:R-:W-:Y:S01]  /*1800*/  SHF.R.S32.HI R21, RZ, 0x2, R20.reuse ;  /* 0x00000002ff157819 */ /* 0x100fe20000011414 */
[----:B------:R-:W-:Y:S01]  /*1810*/  IMAD.WIDE.U32 R18, R9, -0x2daee0ad, RZ ;  /* 0xd2511f5309127825 */ /* 0x000fe200078e00ff */
[----:B------:R-:W-:Y:S02]  /*1820*/  IADD3 R9, R3, 0x646e171e, RZ ;  /* 0x646e171e03097810 */ /* 0x000fe40007ffe0ff */
[----:B------:R-:W-:Y:S01]  /*1830*/  LOP3.LUT R14, R13, R16, R11, 0x96, !PT ;  /* 0x000000100d0e7212 */ /* 0x000fe200078e960b */
[----:B------:R-:W-:Y:S01]  /*1840*/  VIADD R13, R2, 0x5384540f ;  /* 0x5384540f020d7836 */ /* 0x000fe20000000000 */
[----:B------:R-:W-:Y:S02]  /*1850*/  LOP3.LUT R9, R19, R10, R9, 0x96, !PT ;  /* 0x0000000a13097212 */ /* 0x000fe400078e9609 */
[----:B------:R-:W-:Y:S01]  /*1860*/  SHF.R.S64 R19, R15, 0x2, R20 ;  /* 0x000000020f137819 */ /* 0x000fe20000001014 */
[----:B------:R-:W-:Y:S01]  /*1870*/  IMAD.WIDE.U32 R14, R14, -0x2daee0ad, RZ ;  /* 0xd2511f530e0e7825 */ /* 0x000fe200078e00ff */
[----:B------:R-:W-:-:S02]  /*1880*/  SHF.L.U64.HI R11, R8, 0x2, R0 ;  /* 0x00000002080b7819 */ /* 0x000fc40000010200 */
[----:B------:R-:W-:Y:S01]  /*1890*/  ISETP.LT.U32.AND P0, PT, R8, R19, PT ;  /* 0x000000130800720c */ /* 0x000fe20003f01070 */
[----:B------:R-:W-:Y:S01]  /*18a0*/  IMAD.WIDE.U32 R16, R9, -0x326172a9, RZ ;  /* 0xcd9e8d5709107825 */ /* 0x000fe200078e00ff */
[----:B------:R-:W-:Y:S02]  /*18b0*/  IADD3 R9, R3, 0x1fd5c5a3, RZ ;  /* 0x1fd5c5a303097810 */ /* 0x000fe40007ffe0ff */
[----:B------:R-:W-:Y:S02]  /*18c0*/  ISETP.LT.AND.EX P0, PT, R0, R21, PT, P0 ;  /* 0x000000150000720c */ /* 0x000fe40003f01300 */
[----:B------:R-:W-:Y:S01]  /*18d0*/  LOP3.LUT R19, R17, R12, R13, 0x96, !PT ;  /* 0x0000000c11137212 */ /* 0x000fe200078e960d */
[----:B------:R-:W-:Y:S01]  /*18e0*/  IMAD R17, R5, R6, RZ ;  /* 0x0000000605117224 */ /* 0x000fe200078e02ff */
[----:B------:R-:W-:Y:S01]  /*18f0*/  LOP3.LUT R12, R15, R18, R9, 0x96, !PT ;  /* 0x000000120f0c7212 */ /* 0x000fe200078e9609 */
[----:B------:R-:W-:Y:S01]  /*1900*/  VIADD R5, R2, 0xf1bbcdc8 ;  /* 0xf1bbcdc802057836 */ /* 0x000fe20000000000 */
[----:B------:R-:W-:Y:S01]  /*1910*/  IADD3 R15, R3, -0x24c28bd8, RZ ;  /* 0xdb3d7428030f7810 */ /* 0x000fe20007ffe0ff */
[----:B------:R-:W-:Y:S01]  /*1920*/  IMAD.WIDE.U32 R18, R19, -0x2daee0ad, RZ ;  /* 0xd2511f5313127825 */ /* 0x000fe200078e00ff */
[----:B------:R-:W-:-:S03]  /*1930*/  SHF.L.U32 R10, R8, 0x2, RZ ;  /* 0x00000002080a7819 */ /* 0x000fc600000006ff */
[----:B------:R-:W-:Y:S01]  /*1940*/  IMAD.WIDE.U32 R12, R12, -0x326172a9, RZ ;  /* 0xcd9e8d570c0c7825 */ /* 0x000fe200078e00ff */
[----:B------:R-:W-:-:S03]  /*1950*/  LOP3.LUT R15, R19, R14, R15, 0x96, !PT ;  /* 0x0000000e130f7212 */ /* 0x000fc600078e960f */
[----:B------:R-:W-:Y:S01]  /*1960*/  IMAD.WIDE.U32 R8, R4, R6, R10 ;  /* 0x0000000604087225 */ /* 0x000fe200078e000a */
[----:B------:R-:W-:-:S03]  /*1970*/  LOP3.LUT R5, R13, R16, R5, 0x96, !PT ;  /* 0x000000100d057212 */ /* 0x000fc600078e9605 */
[----:B------:R-:W-:Y:S02]  /*1980*/  IMAD R17, R4, R7, R17 ;  /* 0x0000000704117224 */ /* 0x000fe400078e0211 */
        /* <DEDUP_REMOVED lines=11> */
[----:B------:R-:W0:Y:S01]  /*1a40*/  LDC.U16 R3, c[0x0][0x234] ;  /* 0x00008d00ff037b82 */ /* 0x000e220000000400 */
[----:B------:R-:W-:Y:S01]  /*1a50*/  LOP3.LUT R2, R2, 0x7ff, RZ, 0xc0, !PT ;  /* 0x000007ff02027812 */ /* 0x000fe200078ec0ff */
[----:B------:R-:W-:Y:S01]  /*1a60*/  ULDC.64 UR6, c[0x0][0x210] ;  /* 0x0000840000067ab9 */ /* 0x000fe20000000a00 */
[----:B------:R-:W-:Y:S02]  /*1a70*/  IADD3 R13, P1, R10, 0x1, RZ ;  /* 0x000000010a0d7810 */ /* 0x000fe40007f3e0ff */
[----:B------:R-:W-:Y:S02]  /*1a80*/  I2FP.F32.U32 R2, R2 ;  /* 0x0000000200027245 */ /* 0x000fe40000201000 */
[----:B------:R-:W-:Y:S01]  /*1a90*/  ISETP.GE.U32.AND P0, PT, R13, R6, PT ;  /* 0x000000060d00720c */ /* 0x000fe20003f06070 */
[----:B------:R-:W1:Y:S01]  /*1aa0*/  LDC.U16 R0, c[0x0][0x232] ;  /* 0x00008c80ff007b82 */ /* 0x000e620000000400 */
[----:B------:R-:W-:-:S04]  /*1ab0*/  IADD3.X R16, RZ, R11, RZ, P1, !PT ;  /* 0x0000000bff107210 */ /* 0x000fc80000ffe4ff */
[----:B------:R-:W-:Y:S01]  /*1ac0*/  ISETP.GE.AND.EX P0, PT, R16, R7, PT, P0 ;  /* 0x000000071000720c */ /* 0x000fe20003f06300 */
[----:B0-----:R-:W-:Y:S02]  /*1ad0*/  HADD2.F32 R3, -RZ, R3.H0_H0 ;  /* 0x20000003ff037230 */ /* 0x001fe40000004100 */
[----:B-1----:R-:W-:-:S05]  /*1ae0*/  HADD2.F32 R0, -RZ, R0.H0_H0 ;  /* 0x20000000ff007230 */ /* 0x002fca0000004100 */
[----:B------:R-:W-:-:S05]  /*1af0*/  FADD.FTZ R3, R3, -R0 ;  /* 0x8000000003037221 */ /* 0x000fca0000010000 */
[----:B------:R-:W-:-:S05]  /*1b00*/  F2FP.F16.F32.PACK_AB R3, RZ, R3 ;  /* 0x00000003ff03723e */ /* 0x000fca00000000ff */
[----:B------:R-:W-:Y:S02]  /*1b10*/  HADD2.F32 R9, -RZ, R3.H0_H0 ;  /* 0x20000003ff097230 */ /* 0x000fe40000004100 */
[----:B------:R-:W-:Y:S01]  /*1b20*/  FMUL.FTZ R3, R2, 0.00048828125 ;  /* 0x3a00000002037820 */ /* 0x000fe20000410000 */
[----:B------:R-:W-:-:S03]  /*1b30*/  LEA R2, P1, R8, UR6, 0x1 ;  /* 0x0000000608027c11 */ /* 0x000fc6000f8208ff */
[----:B------:R-:W-:-:S05]  /*1b40*/  FFMA.FTZ R3, R3, R9, R0 ;  /* 0x0000000903037223 */ /* 0x000fca0000010000 */
[----:B------:R-:W-:Y:S02]  /*1b50*/  F2FP.F16.F32.PACK_AB R12, RZ, R3 ;  /* 0x00000003ff0c723e */ /* 0x000fe400000000ff */
[----:B------:R-:W-:-:S05]  /*1b60*/  LEA.HI.X R3, R8, UR7, R17, 0x1, P1 ;  /* 0x0000000708037c11 */ /* 0x000fca00088f0c11 */
[----:B------:R0:W-:Y:S01]  /*1b70*/  STG.E.U16 desc[UR4][R2.64], R12 ;  /* 0x0000000c02007986 */ /* 0x0001e2000c101504 */
[----:B------:R-:W-:Y:S05]  /*1b80*/  @P0 EXIT ;  /* 0x000000000000094d */ /* 0x000fea0003800000 */
[----:B------:R-:W-:Y:S02]  /*1b90*/  LOP3.LUT R14, R14, 0x7ff, RZ, 0xc0, !PT ;  /* 0x000007ff0e0e7812 */ /* 0x000fe400078ec0ff */
[----:B------:R-:W-:Y:S02]  /*1ba0*/  IADD3 R13, P1, R10, 0x2, RZ ;  /* 0x000000020a0d7810 */ /* 0x000fe40007f3e0ff */
[----:B------:R-:W-:Y:S02]  /*1bb0*/  I2FP.F32.U32 R14, R14 ;  /* 0x0000000e000e7245 */ /* 0x000fe40000201000 */
[----:B------:R-:W-:Y:S01]  /*1bc0*/  ISETP.GE.U32.AND P0, PT, R13, R6, PT ;  /* 0x000000060d00720c */ /* 0x000fe20003f06070 */
[----:B------:R-:W-:Y:S02]  /*1bd0*/  IMAD.X R8, RZ, RZ, R11, P1 ;  /* 0x000000ffff087224 */ /* 0x000fe400008e060b */
[----:B------:R-:W-:-:S03]  /*1be0*/  FMUL.FTZ R14, R14, 0.00048828125 ;  /* 0x3a0000000e0e7820 */ /* 0x000fc60000410000 */
[----:B------:R-:W-:Y:S01]  /*1bf0*/  ISETP.GE.AND.EX P0, PT, R8, R7, PT, P0 ;  /* 0x000000070800720c */ /* 0x000fe20003f06300 */
[----:B------:R-:W-:-:S05]  /*1c00*/  FFMA.FTZ R14, R9, R14, R0 ;  /* 0x0000000e090e7223 */ /* 0x000fca0000010000 */
[----:B------:R-:W-:-:S05]  /*1c10*/  F2FP.F16.F32.PACK_AB R14, RZ, R14 ;  /* 0x0000000eff0e723e */ /* 0x000fca00000000ff */
[----:B------:R1:W-:Y:S02]  /*1c20*/  STG.E.U16 desc[UR4][R2.64+0x2], R14 ;  /* 0x0000020e02007986 */ /* 0x0003e4000c101504 */
[----:B------:R-:W-:Y:S05]  /*1c30*/  @P0 EXIT ;  /* 0x000000000000094d */ /* 0x000fea0003800000 */
[----:B------:R-:W-:Y:S02]  /*1c40*/  LOP3.LUT R18, R18, 0x7ff, RZ, 0xc0, !PT ;  /* 0x000007ff12127812 */ /* 0x000fe400078ec0ff */
[----:B------:R-:W-:Y:S02]  /*1c50*/  IADD3 R13, P1, R10, 0x3, RZ ;  /* 0x000000030a0d7810 */ /* 0x000fe40007f3e0ff */
[----:B------:R-:W-:Y:S02]  /*1c60*/  I2FP.F32.U32 R18, R18 ;  /* 0x0000001200127245 */ /* 0x000fe40000201000 */
[----:B------:R-:W-:Y:S02]  /*1c70*/  ISETP.GE.U32.AND P0, PT, R13, R6, PT ;  /* 0x000000060d00720c */ /* 0x000fe40003f06070 */
[----:B------:R-:W-:Y:S01]  /*1c80*/  IADD3.X R10, RZ, R11, RZ, P1, !PT ;  /* 0x0000000bff0a7210 */ /* 0x000fe20000ffe4ff */
[----:B------:R-:W-:-:S03]  /*1c90*/  FMUL.FTZ R18, R18, 0.00048828125 ;  /* 0x3a00000012127820 */ /* 0x000fc60000410000 */
[----:B------:R-:W-:Y:S01]  /*1ca0*/  ISETP.GE.AND.EX P0, PT, R10, R7, PT, P0 ;  /* 0x000000070a00720c */ /* 0x000fe20003f06300 */
[----:B------:R-:W-:-:S05]  /*1cb0*/  FFMA.FTZ R18, R9, R18, R0 ;  /* 0x0000001209127223 */ /* 0x000fca0000010000 */
[----:B------:R-:W-:-:S05]  /*1cc0*/  F2FP.F16.F32.PACK_AB R18, RZ, R18 ;  /* 0x00000012ff12723e */ /* 0x000fca00000000ff */
[----:B------:R2:W-:Y:S02]  /*1cd0*/  STG.E.U16 desc[UR4][R2.64+0x4], R18 ;  /* 0x0000041202007986 */ /* 0x0005e4000c101504 */
[----:B------:R-:W-:Y:S05]  /*1ce0*/  @P0 EXIT ;  /* 0x000000000000094d */ /* 0x000fea0003800000 */
[----:B------:R-:W-:-:S04]  /*1cf0*/  LOP3.LUT R4, R4, 0x7ff, RZ, 0xc0, !PT ;  /* 0x000007ff04047812 */ /* 0x000fc800078ec0ff */
[----:B------:R-:W-:-:S05]  /*1d00*/  I2FP.F32.U32 R4, R4 ;  /* 0x0000000400047245 */ /* 0x000fca0000201000 */
[----:B------:R-:W-:-:S04]  /*1d10*/  FMUL.FTZ R4, R4, 0.00048828125 ;  /* 0x3a00000004047820 */ /* 0x000fc80000410000 */
[----:B------:R-:W-:-:S05]  /*1d20*/  FFMA.FTZ R4, R9, R4, R0 ;  /* 0x0000000409047223 */ /* 0x000fca0000010000 */
[----:B------:R-:W-:-:S05]  /*1d30*/  F2FP.F16.F32.PACK_AB R4, RZ, R4 ;  /* 0x00000004ff04723e */ /* 0x000fca00000000ff */
[----:B------:R-:W-:Y:S01]  /*1d40*/  STG.E.U16 desc[UR4][R2.64+0x6], R4 ;  /* 0x0000060402007986 */ /* 0x000fe2000c101504 */
[----:B------:R-:W-:Y:S05]  /*1d50*/  EXIT ;  /* 0x000000000000794d */ /* 0x000fea0003800000 */
.L_x_118:
[----:B------:R-:W0:Y:S01]  /*1d60*/  LDC.U16 R0, c[0x0][0x234] ;  /* 0x00008d00ff007b82 */ /* 0x000e220000000400 */
[----:B------:R-:W-:Y:S01]  /*1d70*/  LOP3.LUT R14, R14, 0x7ff, RZ, 0xc0, !PT ;  /* 0x000007ff0e0e7812 */ /* 0x000fe200078ec0ff */
[----:B------:R-:W-:Y:S01]  /*1d80*/  ULDC.64 UR6, c[0x0][0x210] ;  /* 0x0000840000067ab9 */ /* 0x000fe20000000a00 */
[----:B------:R-:W-:Y:S02]  /*1d90*/  LOP3.LUT R2, R2, 0x7ff, RZ, 0xc0, !PT ;  /* 0x000007ff02027812 */ /* 0x000fe400078ec0ff */
[----:B------:R-:W-:Y:S02]  /*1da0*/  LOP3.LUT R18, R18, 0x7ff, RZ, 0xc0, !PT ;  /* 0x000007ff12127812 */ /* 0x000fe400078ec0ff */
[----:B------:R-:W-:Y:S01]  /*1db0*/  LOP3.LUT R4, R4, 0x7ff, RZ, 0xc0, !PT ;  /* 0x000007ff04047812 */ /* 0x000fe200078ec0ff */
[----:B------:R-:W1:Y:S01]  /*1dc0*/  LDC.U16 R5, c[0x0][0x232] ;  /* 0x00008c80ff057b82 */ /* 0x000e620000000400 */
[----:B------:R-:W-:Y:S02]  /*1dd0*/  I2FP.F32.U32 R14, R14 ;  /* 0x0000000e000e7245 */ /* 0x000fe40000201000 */
[----:B------:R-:W-:-:S02]  /*1de0*/  I2FP.F32.U32 R18, R18 ;  /* 0x0000001200127245 */ /* 0x000fc40000201000 */
[----:B------:R-:W-:Y:S01]  /*1df0*/  I2FP.F32.U32 R4, R4 ;  /* 0x0000000400047245 */ /* 0x000fe20000201000 */
[----:B------:R-:W-:Y:S02]  /*1e00*/  FMUL.FTZ R14, R14, 0.00048828125 ;  /* 0x3a0000000e0e7820 */ /* 0x000fe40000410000 */
[----:B------:R-:W-:Y:S02]  /*1e10*/  FMUL.FTZ R9, R18, 0.00048828125 ;  /* 0x3a00000012097820 */ /* 0x000fe40000410000 */
[----:B------:R-:W-:Y:S01]  /*1e20*/  FMUL.FTZ R11, R4, 0.00048828125 ;  /* 0x3a000000040b7820 */ /* 0x000fe20000410000 */
[----:B0-----:R-:W-:Y:S02]  /*1e30*/  HADD2.F32 R3, -RZ, R0.H0_H0 ;  /* 0x20000000ff037230 */ /* 0x001fe40000004100 */
[----:B-1----:R-:W-:-:S05]  /*1e40*/  HADD2.F32 R0, -RZ, R5.H0_H0 ;  /* 0x20000005ff007230 */ /* 0x002fca0000004100 */
[----:B------:R-:W-:-:S05]  /*1e50*/  FADD.FTZ R3, R3, -R0 ;  /* 0x8000000003037221 */ /* 0x000fca0000010000 */
[----:B------:R-:W-:-:S05]  /*1e60*/  F2FP.F16.F32.PACK_AB R3, RZ, R3 ;  /* 0x00000003ff03723e */ /* 0x000fca00000000ff */
[----:B------:R-:W-:Y:S01]  /*1e70*/  HADD2.F32 R5, -RZ, R3.H0_H0 ;  /* 0x20000003ff057230 */ /* 0x000fe20000004100 */
[----:B------:R-:W-:Y:S02]  /*1e80*/  I2FP.F32.U32 R3, R2 ;  /* 0x0000000200037245 */ /* 0x000fe40000201000 */
[----:B------:R-:W-:Y:S02]  /*1e90*/  LEA R2, P0, R8, UR6, 0x1 ;  /* 0x0000000608027c11 */ /* 0x000fe4000f8008ff */
[--C-:B------:R-:W-:Y:S01]  /*1ea0*/  FFMA.FTZ R7, R5, R14, R0.reuse ;  /* 0x0000000e05077223 */ /* 0x100fe20000010000 */
[----:B------:R-:W-:Y:S01]  /*1eb0*/  FMUL.FTZ R3, R3, 0.00048828125 ;  /* 0x3a00000003037820 */ /* 0x000fe20000410000 */
[----:B------:R-:W-:-:S03]  /*1ec0*/  FFMA.FTZ R9, R5, R9, R0 ;  /* 0x0000000905097223 */ /* 0x000fc60000010000 */
[--C-:B------:R-:W-:Y:S01]  /*1ed0*/  FFMA.FTZ R4, R3, R5, R0.reuse ;  /* 0x0000000503047223 */ /* 0x100fe20000010000 */
[----:B------:R-:W-:Y:S01]  /*1ee0*/  FFMA.FTZ R0, R5, R11, R0 ;  /* 0x0000000b05007223 */ /* 0x000fe20000010000 */
[----:B------:R-:W-:-:S03]  /*1ef0*/  LEA.HI.X R3, R8, UR7, R17, 0x1, P0 ;  /* 0x0000000708037c11 */ /* 0x000fc600080f0c11 */
[----:B------:R-:W-:Y:S02]  /*1f00*/  F2FP.F16.F32.PACK_AB R4, R7, R4 ;  /* 0x000000040704723e */ /* 0x000fe400000000ff */
[----:B------:R-:W-:-:S05]  /*1f10*/  F2FP.F16.F32.PACK_AB R5, R0, R9 ;  /* 0x000000090005723e */ /* 0x000fca00000000ff */
[----:B------:R-:W-:Y:S01]  /*1f20*/  STG.E.64 desc[UR4][R2.64], R4 ;  /* 0x0000000402007986 */ /* 0x000fe2000c101b04 */
[----:B------:R-:W-:Y:S05]  /*1f30*/  EXIT ;  /* 0x000000000000794d */ /* 0x000fea0003800000 */
        .weak           $__internal_7_$__cuda_sm20_div_s64
        .type           $__internal_7_$__cuda_sm20_div_s64,@function
        .size           $__internal_7_$__cuda_sm20_div_s64,(.L_x_180 - $__internal_7_$__cuda_sm20_div_s64)
$__internal_7_$__cuda_sm20_div_s64:
        /* <DEDUP_REMOVED lines=34> */
[----:B------:R-:W-:Y:S01]  /*2160*/  IMAD.WIDE.U32 R4, P0, R5, R2, R4 ;  /* 0x0000000205047225 */ /* 0x000fe20007800004 */
[----:B------:R-:W-:-:S03]  /*2170*/  HFMA2.MMA R3, -RZ, RZ, 0, 0 ;  /* 0x00000000ff037435 */ /* 0x000fc600000001ff */
[----:B------:R-:W-:-:S04]  /*2180*/  IMAD.HI.U32 R5, P1, R7, R11, R4 ;  /* 0x0000000b07057227 */ /* 0x000fc80007820004 */
[CC--:B------:R-:W-:Y:S02]  /*2190*/  IMAD R4, R7.reuse, R2.reuse, RZ ;  /* 0x0000000207047224 */ /* 0x0c0fe400078e02ff */
[----:B------:R-:W-:-:S03]  /*21a0*/  IMAD.HI.U32 R2, R7, R2, RZ ;  /* 0x0000000207027227 */ /* 0x000fc600078e00ff */
[----:B------:R-:W-:Y:S01]  /*21b0*/  IADD3 R5, P2, R4, R5, RZ ;  /* 0x0000000504057210 */ /* 0x000fe20007f5e0ff */
[----:B------:R-:W-:-:S04]  /*21c0*/  IMAD.X R7, R2, 0x1, R7, P0 ;  /* 0x0000000102077824 */ /* 0x000fc800000e0607 */
        /* <DEDUP_REMOVED lines=27> */
[----:B------:R-:W-:Y:S01]  /*2380*/  LOP3.LUT R6, R9, UR11, RZ, 0x3c, !PT ;  /* 0x0000000b09067c12 */ /* 0x000fe2000f8e3cff */
[----:B------:R-:W-:Y:S01]  /*2390*/  IMAD.X R5, RZ, RZ, R2, P2 ;  /* 0x000000ffff057224 */ /* 0x000fe200010e0602 */
[----:B------:R-:W-:-:S02]  /*23a0*/  SEL R4, R4, R3, P0 ;  /* 0x0000000304047207 */ /* 0x000fc40000000000 */
[----:B------:R-:W-:Y:S02]  /*23b0*/  ISETP.GE.AND P1, PT, R6, RZ, PT ;  /* 0x000000ff0600720c */ /* 0x000fe40003f26270 */
[----:B------:R-:W-:Y:S02]  /*23c0*/  SEL R5, R5, R2, P0 ;  /* 0x0000000205057207 */ /* 0x000fe40000000000 */
[-C--:B------:R-:W-:Y:S02]  /*23d0*/  IADD3 R3, P2, RZ, -R4.reuse, RZ ;  /* 0x80000004ff037210 */ /* 0x080fe40007f5e0ff */
[----:B------:R-:W-:Y:S02]  /*23e0*/  ISETP.NE.U32.AND P0, PT, RZ, UR6, PT ;  /* 0x00000006ff007c0c */ /* 0x000fe4000bf05070 */
[----:B------:R-:W-:Y:S02]  /*23f0*/  IADD3.X R2, RZ, ~R5, RZ, P2, !PT ;  /* 0x80000005ff027210 */ /* 0x000fe400017fe4ff */
[----:B------:R-:W-:-:S02]  /*2400*/  SEL R4, R3, R4, !P1 ;  /* 0x0000000403047207 */ /* 0x000fc40004800000 */
[----:B------:R-:W-:Y:S01]  /*2410*/  SEL R5, R2, R5, !P1 ;  /* 0x0000000502057207 */ /* 0x000fe20004800000 */
[----:B------:R-:W-:Y:S01]  /*2420*/  IMAD.MOV.U32 R2, RZ, RZ, R0 ;  /* 0x000000ffff027224 */ /* 0x000fe200078e0000 */
[----:B------:R-:W-:Y:S02]  /*2430*/  MOV R3, 0x0 ;  /* 0x0000000000037802 */ /* 0x000fe40000000f00 */
[----:B------:R-:W-:-:S04]  /*2440*/  ISETP.NE.AND.EX P0, PT, RZ, UR11, PT, P0 ;  /* 0x0000000bff007c0c */ /* 0x000fc8000bf05300 */
[----:B------:R-:W-:Y:S02]  /*2450*/  SEL R4, R4, 0xffffffff, P0 ;  /* 0xffffffff04047807 */ /* 0x000fe40000000000 */
[----:B------:R-:W-:Y:S01]  /*2460*/  SEL R5, R5, 0xffffffff, P0 ;  /* 0xffffffff05057807 */ /* 0x000fe20000000000 */
[----:B------:R-:W-:Y:S06]  /*2470*/  RET.REL.NODEC R2 `(_ZN2at6native54_GLOBAL__N__f6d41790_21_PhiloxDistribution_cu_0636f2c123philox_multi_key_kernelIN3c104HalfEZZZZNS0_21_philox_uniform_cuda_ERNS_6TensorERKS5_ddENKUlvE_clEvENKUlvE1_clEvENKUlvE_clEvEUlmmE0_ZZZNS0_21_philox_uniform_cuda_ES6_S8_ddENKS9_clEvENKSA_clEvEUlT_E_EEvPSD_PKmllT0_T1_16OffsetCalculatorILi1EjLb0EE) ;  /* 0xffffffd802e07950 */ /* 0x000fec0003c3ffff */
.L_x_119:
        /* <DEDUP_REMOVED lines=16> */
.L_x_180:


//--------------------- .text._ZN2at6native54_GLOBAL__N__f6d41790_21_PhiloxDistribution_cu_0636f2c124philox_single_key_kernelIN3c104HalfEZZZZNS0_21_philox_uniform_cuda_ERNS_6TensorERKS5_ddENKUlvE_clEvENKUlvE1_clEvENKUlvE_clEvEUlmmE0_ZZZNS0_21_philox_uniform_cuda_ES6_S8_ddENKS9_clEvENKSA_clEvEUlT_E_EEvPSD_PKmlT0_T1_ --------------------------
	.section	.text._ZN2at6native54_GLOBAL__N__f6d41790_21_PhiloxDistribution_cu_0636f2c124philox_single_key_kernelIN3c104HalfEZZZZNS0_21_philox_uniform_cuda_ERNS_6TensorERKS5_ddENKUlvE_clEvENKUlvE1_clEvENKUlvE_clEvEUlmmE0_ZZZNS0_21_philox_uniform_cuda_ES6_S8_ddENKS9_clEvENKSA_clEvEUlT_E_EEvPSD_PKmlT0_T1_,"ax",@progbits
	.align	128
.text._ZN2at6native54_GLOBAL__N__f6d41790_21_PhiloxDistribution_cu_0636f2c124philox_single_key_kernelIN3c104HalfEZZZZNS0_21_philox_uniform_cuda_ERNS_6TensorERKS5_ddENKUlvE_clEvENKUlvE1_clEvENKUlvE_clEvEUlmmE0_ZZZNS0_21_philox_uniform_cuda_ES6_S8_ddENKS9_clEvENKSA_clEvEUlT_E_EEvPSD_PKmlT0_T1_:
        .type           _ZN2at6native54_GLOBAL__N__f6d41790_21_PhiloxDistribution_cu_0636f2c124philox_single_key_kernelIN3c104HalfEZZZZNS0_21_philox_uniform_cuda_ERNS_6TensorERKS5_ddENKUlvE_clEvENKUlvE1_clEvENKUlvE_clEvEUlmmE0_ZZZNS0_21_philox_uniform_cuda_ES6_S8_ddENKS9_clEvENKSA_clEvEUlT_E_EEvPSD_PKmlT0_T1_,@function
        .size           _ZN2at6native54_GLOBAL__N__f6d41790_21_PhiloxDistribution_cu_0636f2c124philox_single_key_kernelIN3c104HalfEZZZZNS0_21_philox_uniform_cuda_ERNS_6TensorERKS5_ddENKUlvE_clEvENKUlvE1_clEvENKUlvE_clEvEUlmmE0_ZZZNS0_21_philox_uniform_cuda_ES6_S8_ddENKS9_clEvENKSA_clEvEUlT_E_EEvPSD_PKmlT0_T1_,(.L_x_182 - _ZN2at6native54_GLOBAL__N__f6d41790_21_PhiloxDistribution_cu_0636f2c124philox_single_key_kernelIN3c104HalfEZZZZNS0_21_philox_uniform_cuda_ERNS_6TensorERKS5_ddENKUlvE_clEvENKUlvE1_clEvENKUlvE_clEvEUlmmE0_ZZZNS0_21_philox_uniform_cuda_ES6_S8_ddENKS9_clEvENKSA_clEvEUlT_E_EEvPSD_PKmlT0_T1_)
        .other          _ZN2at6native54_GLOBAL__N__f6d41790_21_PhiloxDistribution_cu_0636f2c124philox_single_key_kernelIN3c104HalfEZZZZNS0_21_philox_uniform_cuda_ERNS_6TensorERKS5_ddENKUlvE_clEvENKUlvE1_clEvENKUlvE_clEvEUlmmE0_ZZZNS0_21_philox_uniform_cuda_ES6_S8_ddENKS9_clEvENKSA_clEvEUlT_E_EEvPSD_PKmlT0_T1_,@"STO_CUDA_ENTRY STV_DEFAULT"
_ZN2at6native54_GLOBAL__N__f6d41790_21_PhiloxDistribution_cu_0636f2c124philox_single_key_kernelIN3c104HalfEZZZZNS0_21_philox_uniform_cuda_ERNS_6TensorERKS5_ddENKUlvE_clEvENKUlvE1_clEvENKUlvE_clEvEUlmmE0_ZZZNS0_21_philox_uniform_cuda_ES6_S8_ddENKS9_clEvENKSA_clEvEUlT_E_EEvPSD_PKmlT0_T1_:
        /* <DEDUP_REMOVED lines=22> */
[----:B------:R-:W-:Y:S01]  /*0160*/  VIADD R19, R5, 0xbb67ae85 ;  /* 0xbb67ae8505137836 */ /* 0x000fe20000000000 */
[----:B------:R-:W0:Y:S01]  /*0170*/  LDC.U16 R10, c[0x0][0x22c] ;  /* 0x00008b00ff0a7b82 */ /* 0x000e220000000400 */
[----:B------:R-:W-:Y:S02]  /*0180*/  ULDC.64 UR6, c[0x0][0x210] ;  /* 0x0000840000067ab9 */ /* 0x000fe40000000a00 */
[----:B------:R-:W-:-:S04]  /*0190*/  IMAD.WIDE.U32 R16, R16, -0x2daee0ad, RZ ;  /* 0xd2511f5310107825 */ /* 0x000fc800078e00ff */
[----:B------:R-:W-:Y:S01]  /*01a0*/  IMAD.X R13, R7, 0x1, R9, P0 ;  /* 0x00000001070d7824 */ /* 0x000fe200000e0609 */
[----:B------:R-:W-:Y:S01]  /*01b0*/  LOP3.LUT R12, R17, R5, RZ, 0x3c, !PT ;  /* 0x00000005110c7212 */ /* 0x000fe200078e3cff */
[----:B------:R-:W-:Y:S01]  /*01c0*/  VIADD R17, R4, 0x9e3779b9 ;  /* 0x9e3779b904117836 */ /* 0x000fe20000000000 */
[----:B------:R-:W1:Y:S02]  /*01d0*/  LDC.U16 R20, c[0x0][0x22a] ;  /* 0x00008a80ff147b82 */ /* 0x000e640000000400 */
[----:B------:R-:W-:Y:S01]  /*01e0*/  LOP3.LUT R14, R13, R4, RZ, 0x3c, !PT ;  /* 0x000000040d0e7212 */ /* 0x000fe200078e3cff */
[----:B------:R-:W-:-:S04]  /*01f0*/  IMAD.WIDE.U32 R12, R12, -0x326172a9, RZ ;  /* 0xcd9e8d570c0c7825 */ /* 0x000fc800078e00ff */
[----:B------:R-:W-:Y:S01]  /*0200*/  IMAD.WIDE.U32 R14, R14, -0x2daee0ad, RZ ;  /* 0xd2511f530e0e7825 */ /* 0x000fe200078e00ff */
[----:B------:R-:W-:-:S03]  /*0210*/  LOP3.LUT R17, R13, R17, RZ, 0x3c, !PT ;  /* 0x000000110d117212 */ /* 0x000fc600078e3cff */
[----:B------:R-:W-:Y:S01]  /*0220*/  VIADD R13, R4, 0x3c6ef372 ;  /* 0x3c6ef372040d7836 */ /* 0x000fe20000000000 */
        /* <DEDUP_REMOVED lines=11> */
[----:B------:R-:W-:Y:S02]  /*02e0*/  VIADD R13, R4, 0x78dde6e4 ;  /* 0x78dde6e4040d7836 */ /* 0x000fe40000000000 */
[----:B0-----:R-:W-:Y:S01]  /*02f0*/  HADD2.F32 R21, -RZ, R10.H0_H0 ;  /* 0x2000000aff157230 */ /* 0x001fe20000004100 */
        /* <DEDUP_REMOVED lines=12> */
[----:B-1----:R-:W-:Y:S01]  /*03c0*/  HADD2.F32 R20, -RZ, R20.H0_H0 ;  /* 0x20000014ff147230 */ /* 0x002fe20000004100 */
[----:B------:R-:W-:Y:S01]  /*03d0*/  LOP3.LUT R19, R15, R16, R19, 0x96, !PT ;  /* 0x000000100f137212 */ /* 0x000fe200078e9613 */
[----:B------:R-:W-:Y:S02]  /*03e0*/  VIADD R15, R5, 0x646e171e ;  /* 0x646e171e050f7836 */ /* 0x000fe40000000000 */
[----:B------:R-:W-:-:S04]  /*03f0*/  IMAD.WIDE.U32 R16, R17, -0x2daee0ad, RZ ;  /* 0xd2511f5311107825 */ /* 0x000fc800078e00ff */
[----:B------:R-:W-:Y:S01]  /*0400*/  FADD.FTZ R21, R21, -R20 ;  /* 0x8000001415157221 */ /* 0x000fe20000010000 */
[----:B------:R-:W-:Y:S01]  /*0410*/  IMAD.WIDE.U32 R18, R19, -0x326172a9, RZ ;  /* 0xcd9e8d5713127825 */ /* 0x000fe200078e00ff */
[----:B------:R-:W-:-:S03]  /*0420*/  LOP3.LUT R15, R17, R14, R15, 0x96, !PT ;  /* 0x0000000e110f7212 */ /* 0x000fc600078e960f */
[----:B------:R-:W-:Y:S01]  /*0430*/  F2FP.F16.F32.PACK_AB R21, RZ, R21 ;  /* 0x00000015ff15723e */ /* 0x000fe200000000ff */
        /* <DEDUP_REMOVED lines=16> */
[----:B------:R-:W-:Y:S02]  /*0540*/  LOP3.LUT R17, R13, R18, R17, 0x96, !PT ;  /* 0x000000120d117212 */ /* 0x000fe400078e9611 */
[----:B------:R-:W-:Y:S01]  /*0550*/  LOP3.LUT R12, R12, 0x7ff, RZ, 0xc0, !PT ;  /* 0x000007ff0c0c7812 */ /* 0x000fe200078ec0ff */
[----:B------:R-:W-:Y:S01]  /*0560*/  VIADD R19, R5, 0x2ad ;  /* 0x000002ad05137836 */ /* 0x000fe20000000000 */
[----:B------:R-:W-:Y:S01]  /*0570*/  LOP3.LUT R14, R14, 0x7ff, RZ, 0xc0, !PT ;  /* 0x000007ff0e0e7812 */ /* 0x000fe200078ec0ff */
[----:B------:R-:W-:Y:S01]  /*0580*/  HADD2.F32 R13, -RZ, R21.H0_H0 ;  /* 0x20000015ff0d7230 */ /* 0x000fe20000004100 */
[----:B------:R-:W-:Y:S02]  /*0590*/  LOP3.LUT R17, R17, 0x7ff, RZ, 0xc0, !PT ;  /* 0x000007ff11117812 */ /* 0x000fe400078ec0ff */
[----:B------:R-:W-:Y:S02]  /*05a0*/  LOP3.LUT R19, R15, R16, R19, 0x96, !PT ;  /* 0x000000100f137212 */ /* 0x000fe400078e9613 */
[----:B------:R-:W-:-:S02]  /*05b0*/  I2FP.F32.U32 R10, R12 ;  /* 0x0000000c000a7245 */ /* 0x000fc40000201000 */
[----:B------:R-:W-:Y:S02]  /*05c0*/  LOP3.LUT R19, R19, 0x7ff, RZ, 0xc0, !PT ;  /* 0x000007ff13137812 */ /* 0x000fe400078ec0ff */
[----:B------:R-:W-:Y:S01]  /*05d0*/  I2FP.F32.U32 R14, R14 ;  /* 0x0000000e000e7245 */ /* 0x000fe20000201000 */
[----:B------:R-:W-:Y:S01]  /*05e0*/  FMUL.FTZ R10, R10, 0.00048828125 ;  /* 0x3a0000000a0a7820 */ /* 0x000fe20000410000 */
[----:B------:R-:W-:Y:S02]  /*05f0*/  I2FP.F32.U32 R17, R17 ;  /* 0x0000001100117245 */ /* 0x000fe40000201000 */
[----:B------:R-:W-:Y:S01]  /*0600*/  I2FP.F32.U32 R19, R19 ;  /* 0x0000001300137245 */ /* 0x000fe20000201000 */
[----:B------:R-:W-:Y:S01]  /*0610*/  FMUL.FTZ R15, R14, 0.00048828125 ;  /* 0x3a0000000e0f7820 */ /* 0x000fe20000410000 */
[----:B------:R-:W-:Y:S01]  /*0620*/  LEA R12, P0, R8, UR6, 0x3 ;  /* 0x00000006080c7c11 */ /* 0x000fe2000f8018ff */
[----:B------:R-:W-:Y:S01]  /*0630*/  FMUL.FTZ R17, R17, 0.00048828125 ;  /* 0x3a00000011117820 */ /* 0x000fe20000410000 */
[--C-:B------:R-:W-:Y:S01]  /*0640*/  FFMA.FTZ R10, R13, R10, R20.reuse ;  /* 0x0000000a0d0a7223 */ /* 0x100fe20000010014 */
[----:B------:R-:W-:Y:S01]  /*0650*/  FMUL.FTZ R19, R19, 0.00048828125 ;  /* 0x3a00000013137820 */ /* 0x000fe20000410000 */
[--C-:B------:R-:W-:Y:S01]  /*0660*/  FFMA.FTZ R14, R13, R15, R20.reuse ;  /* 0x0000000f0d0e7223 */ /* 0x100fe20000010014 */
[----:B------:R-:W-:-:S02]  /*0670*/  FFMA.FTZ R17, R17, R13, R20 ;  /* 0x0000000d11117223 */ /* 0x000fc40000010014 */
[----:B------:R-:W-:Y:S01]  /*0680*/  FFMA.FTZ R19, R13, R19, R20 ;  /* 0x000000130d137223 */ /* 0x000fe20000010014 */
[----:B------:R-:W-:Y:S02]  /*0690*/  LEA.HI.X R13, R8, UR7, R9, 0x3, P0 ;  /* 0x00000007080d7c11 */ /* 0x000fe400080f1c09 */
[----:B------:R-:W-:Y:S02]  /*06a0*/  F2FP.F16.F32.PACK_AB R8, R10, R17 ;  /* 0x000000110a08723e */ /* 0x000fe400000000ff */
[----:B------:R-:W-:-:S05]  /*06b0*/  F2FP.F16.F32.PACK_AB R9, R14, R19 ;  /* 0x000000130e09723e */ /* 0x000fca00000000ff */
[----:B------:R0:W-:Y:S02]  /*06c0*/  STG.E.64 desc[UR4][R12.64], R8 ;  /* 0x000000080c007986 */ /* 0x0001e4000c101b04 */
.L_x_121:
[----:B------:R-:W-:Y:S05]  /*06d0*/  BSYNC B0 ;  /* 0x0000000000007941 */ /* 0x000fea0003800000 */
.L_x_120:
[----:B------:R-:W-:Y:S05]  /*06e0*/  @P1 EXIT ;  /* 0x000000000000194d */ /* 0x000fea0003800000 */
[----:B0----5:R-:W-:Y:S01]  /*06f0*/  IADD3 R8, P0, R6, R11, RZ ;  /* 0x0000000b06087210 */ /* 0x021fe20007f1e0ff */
[----:B------:R-:W-:-:S04]  /*0700*/  VIADD R15, R5, 0xbb67ae85 ;  /* 0xbb67ae85050f7836 */ /* 0x000fc80000000000 */
        /* <DEDUP_REMOVED lines=8> */
[----:B------:R-:W-:-:S03]  /*0790*/  LOP3.LUT R9, R7, R9, RZ, 0x3c, !PT ;  /* 0x0000000907097212 */ /* 0x000fc600078e3cff */
[----:B------:R-:W-:Y:S01]  /*07a0*/  VIADD R7, R5, 0x76cf5d0a ;  /* 0x76cf5d0a05077836 */ /* 0x000fe20000000000 */
[----:B------:R-:W-:Y:S01]  /*07b0*/  LOP3.LUT R14, R13, R8, R15, 0x96, !PT ;  /* 0x000000080d0e7212 */ /* 0x000fe200078e960f */
[----:B------:R-:W-:-:S04]  /*07c0*/  IMAD.WIDE.U32 R8, R9, -0x2daee0ad, RZ ;  /* 0xd2511f5309087825 */ /* 0x000fc800078e00ff */
[----:B------:R-:W-:Y:S01]  /*07d0*/  IMAD.WIDE.U32 R14, R14, -0x326172a9, RZ ;  /* 0xcd9e8d570e0e7825 */ /* 0x000fe200078e00ff */
[----:B------:R-:W-:-:S03]  /*07e0*/  LOP3.LUT R7, R9, R12, R7, 0x96, !PT ;  /* 0x0000000c09077212 */ /* 0x000fc600078e9607 */
[C---:B------:R-:W-:Y:S02]  /*07f0*/  VIADD R13, R4.reuse, 0x3c6ef372 ;  /* 0x3c6ef372040d7836 */ /* 0x040fe40000000000 */
[----:B------:R-:W-:-:S03]  /*0800*/  VIADD R9, R4, 0xdaa66d2b ;  /* 0xdaa66d2b04097836 */ /* 0x000fc60000000000 */
        /* <DEDUP_REMOVED lines=16> */
[----:B------:R-:W-:Y:S02]  /*0910*/  VIADD R13, R5, 0xa9066899 ;  /* 0xa9066899050d7836 */ /* 0x000fe40000000000 */
[----:B------:R-:W-:Y:S02]  /*0920*/  IMAD.SHL.U32 R9, R11, 0x4, RZ ;  /* 0x000000040b097824 */ /* 0x000fe400078e00ff */
[----:B------:R-:W-:Y:S01]  /*0930*/  VIADD R7, R5, 0x646e171e ;  /* 0x646e171e05077836 */ /* 0x000fe20000000000 */
[----:B------:R-:W-:Y:S01]  /*0940*/  LOP3.LUT R18, R17, R8, R13, 0x96, !PT ;  /* 0x0000000811127212 */ /* 0x000fe200078e960d */
[----:B------:R-:W-:Y:S01]  /*0950*/  IMAD.WIDE.U32 R12, R12, -0x2daee0ad, RZ ;  /* 0xd2511f530c0c7825 */ /* 0x000fe200078e00ff */
[----:B------:R-:W-:-:S03]  /*0960*/  ISETP.GE.U32.AND P0, PT, R9, R2, PT ;  /* 0x000000020900720c */ /* 0x000fc60003f06070 */
[----:B------:R-:W-:Y:S01]  /*0970*/  IMAD.WIDE.U32 R18, R18, -0x326172a9, RZ ;  /* 0xcd9e8d5712127825 */ /* 0x000fe200078e00ff */
[----:B------:R-:W-:Y:S02]  /*0980*/  ISETP.GE.AND.EX P0, PT, R0, R3, PT, P0 ;  /* 0x000000030000720c */ /* 0x000fe40003f06300 */
[----:B------:R-:W-:Y:S01]  /*0990*/  LOP3.LUT R7, R13, R16, R7, 0x96, !PT ;  /* 0x000000100d077212 */ /* 0x000fe200078e9607 */
[C---:B------:R-:W-:Y:S02]  /*09a0*/  VIADD R15, R4.reuse, 0xb54cda56 ;  /* 0xb54cda56040f7836 */ /* 0x040fe40000000000 */
[----:B------:R-:W-:Y:S02]  /*09b0*/  VIADD R13, R4, 0x5384540f ;  /* 0x5384540f040d7836 */ /* 0x000fe40000000000 */
[----:B------:R-:W-:Y:S01]  /*09c0*/  VIADD R11, R5, 0x1fd5c5a3 ;  /* 0x1fd5c5a3050b7836 */ /* 0x000fe20000000000 */
[----:B------:R-:W-:Y:S01]  /*09d0*/  LOP3.LUT R14, R19, R6, R15, 0x96, !PT ;  /* 0x00000006130e7212 */ /* 0x000fe200078e960f */
[----:B------:R-:W-:-:S04]  /*09e0*/  IMAD.WIDE.U32 R6, R7, -0x326172a9, RZ ;  /* 0xcd9e8d5707067825 */ /* 0x000fc800078e00ff */
[----:B------:R-:W-:Y:S01]  /*09f0*/  IMAD.WIDE.U32 R14, R14, -0x2daee0ad, RZ ;  /* 0xd2511f530e0e7825 */ /* 0x000fe200078e00ff */
[----:B------:R-:W-:-:S04]  /*0a00*/  LOP3.LUT R13, R7, R18, R13, 0x96, !PT ;  /* 0x00000012070d7212 */ /* 0x000fc800078e960d */
[----:B------:R-:W-:Y:S01]  /*0a10*/  LOP3.LUT R10, R15, R12, R11, 0x96, !PT ;  /* 0x0000000c0f0a7212 */ /* 0x000fe200078e960b */
[----:B------:R-:W-:Y:S06]  /*0a20*/  @P0 EXIT ;  /* 0x000000000000094d */ /* 0x000fec0003800000 */
[----:B------:R-:W-:Y:S01]  /*0a30*/  LOP3.LUT R7, RZ, R9, RZ, 0x33, !PT ;  /* 0x00000009ff077212 */ /* 0x000fe200078e33ff */
[----:B------:R-:W-:Y:S01]  /*0a40*/  IMAD.WIDE.U32 R10, R10, -0x326172a9, RZ ;  /* 0xcd9e8d570a0a7825 */ /* 0x000fe200078e00ff */
[----:B------:R-:W-:Y:S02]  /*0a50*/  LOP3.LUT R16, RZ, R0, RZ, 0x33, !PT ;  /* 0x00000000ff107212 */ /* 0x000fe400078e33ff */
[----:B------:R-:W-:Y:S01]  /*0a60*/  IADD3 R7, P1, R7, R2, RZ ;  /* 0x0000000207077210 */ /* 0x000fe20007f3e0ff */
[----:B------:R-:W-:Y:S02]  /*0a70*/  VIADD R15, R4, 0xf1bbcdc8 ;  /* 0xf1bbcdc8040f7836 */ /* 0x000fe40000000000 */
[----:B------:R-:W-:Y:S01]  /*0a80*/  IMAD.WIDE.U32 R12, R13, -0x2daee0ad, RZ ;  /* 0xd2511f530d0c7825 */ /* 0x000fe200078e00ff */
[----:B------:R-:W-:Y:S02]  /*0a90*/  ISETP.GE.U32.AND P0, PT, R7, 0x3, PT ;  /* 0x000000030700780c */ /* 0x000fe40003f06070 */
[----:B------:R-:W-:Y:S01]  /*0aa0*/  LOP3.LUT R15, R11, R6, R15, 0x96, !PT ;  /* 0x000000060b0f7212 */ /* 0x000fe200078e960f */
[----:B------:R-:W-:-:S02]  /*0ab0*/  VIADD R17, R5, 0xdb3d7428 ;  /* 0xdb3d742805117836 */ /* 0x000fc40000000000 */
[----:B------:R-:W-:Y:S02]  /*0ac0*/  VIADD R8, R5, 0x96a522ad ;  /* 0x96a522ad05087836 */ /* 0x000fe40000000000 */
[----:B------:R-:W-:Y:S01]  /*0ad0*/  IMAD.HI.U32 R11, R15, -0x2daee0ad, RZ ;  /* 0xd2511f530f0b7827 */ /* 0x000fe200078e00ff */
[----:B------:R-:W-:-:S03]  /*0ae0*/  LOP3.LUT R6, R13, R14, R17, 0x96, !PT ;  /* 0x0000000e0d067212 */ /* 0x000fc600078e9611 */
[----:B------:R-:W-:Y:S02]  /*0af0*/  IMAD.X R13, R16, 0x1, R3, P1 ;  /* 0x00000001100d7824 */ /* 0x000fe400008e0603 */
[----:B------:R-:W-:-:S03]  /*0b00*/  IMAD.WIDE.U32 R6, R6, -0x326172a9, RZ ;  /* 0xcd9e8d5706067825 */ /* 0x000fc600078e00ff */
[----:B------:R-:W-:Y:S01]  /*0b10*/  ISETP.GE.U32.AND.EX P0, PT, R13, RZ, PT, P0 ;  /* 0x000000ff0d00720c */ /* 0x000fe20003f06100 */
[----:B------:R-:W-:Y:S01]  /*0b20*/  VIADD R5, R4, 0x8ff34781 ;  /* 0x8ff3478104057836 */ /* 0x000fe20000000000 */
[----:B------:R-:W-:Y:S01]  /*0b30*/  LOP3.LUT R4, R11, R12, R8, 0x96, !PT ;  /* 0x0000000c0b047212 */ /* 0x000fe200078e9608 */
[----:B------:R-:W-:Y:S02]  /*0b40*/  IMAD.IADD R13, R2, 0x1, -R9 ;  /* 0x00000001020d7824 */ /* 0x000fe400078e0a09 */
[----:B------:R-:W-:Y:S01]  /*0b50*/  IMAD.MOV.U32 R11, RZ, RZ, RZ ;  /* 0x000000ffff0b7224 */ /* 0x000fe200078e00ff */
[----:B------:R-:W-:Y:S01]  /*0b60*/  LOP3.LUT R10, R7, R10, R5, 0x96, !PT ;  /* 0x0000000a070a7212 */ /* 0x000fe200078e9605 */
[----:B------:R-:W-:Y:S01]  /*0b70*/  IMAD R5, R15, -0x2daee0ad, RZ ;  /* 0xd2511f530f057824 */ /* 0x000fe200078e02ff */
[----:B------:R-:W-:-:S05]  /*0b80*/  LOP3.LUT R8, R13, 0x3, RZ, 0xc0, !PT ;  /* 0x000000030d087812 */ /* 0x000fca00078ec0ff */
[----:B------:R-:W-:Y:S05]  /*0b90*/  @!P0 BRA `(.L_x_122) ;  /* 0x0000000800808947 */ /* 0x000fea0003800000 */
[----:B------:R-:W0:Y:S01]  /*0ba0*/  LDC.64 R14, c[0x0][0x210] ;  /* 0x00008400ff0e7b82 */ /* 0x000e220000000a00 */
[----:B------:R-:W-:-:S07]  /*0bb0*/  IADD3 R13, P0, P1, R9, -R2, R8 ;  /* 0x80000002090d7210 */ /* 0x000fce000791e008 */
[----:B------:R-:W1:Y:S08]  /*0bc0*/  LDC.U16 R11, c[0x0][0x22c] ;  /* 0x00008b00ff0b7b82 */ /* 0x000e700000000400 */
[----:B------:R-:W2:Y:S01]  /*0bd0*/  LDC.U16 R12, c[0x0][0x22a] ;  /* 0x00008a80ff0c7b82 */ /* 0x000ea20000000400 */
[----:B0-----:R-:W-:Y:S02]  /*0be0*/  LEA R2, P2, R9, R14, 0x1 ;  /* 0x0000000e09027211 */ /* 0x001fe400078408ff */
[----:B------:R-:W-:-:S02]  /*0bf0*/  IADD3.X R14, R0, ~R3, RZ, P0, P1 ;  /* 0x80000003000e7210 */ /* 0x000fc400007e24ff */
[----:B------:R-:W-:Y:S02]  /*0c00*/  LEA.HI.X R15, R9, R15, R0, 0x1, P2 ;  /* 0x0000000f090f7211 */ /* 0x000fe400010f0c00 */
[----:B------:R-:W-:Y:S01]  /*0c10*/  ISETP.GE.AND P0, PT, R14, RZ, PT ;  /* 0x000000ff0e00720c */ /* 0x000fe20003f06270 */
[----:B-1----:R-:W-:Y:S01]  /*0c20*/  HADD2.F32 R11, -RZ, R11.H0_H0 ;  /* 0x2000000bff0b7230 */ /* 0x002fe20000004100 */
[----:B------:R-:W-:-:S05]  /*0c30*/  IADD3 R2, P1, R2, 0x4, RZ ;  /* 0x0000000402027810 */ /* 0x000fca0007f3e0ff */
[----:B------:R-:W-:Y:S02]  /*0c40*/  IMAD.X R3, RZ, RZ, R15, P1 ;  /* 0x000000ffff037224 */ /* 0x000fe400008e060f */
[----:B--2---:R-:W-:-:S05]  /*0c50*/  HADD2.F32 R12, -RZ, R12.H0_H0 ;  /* 0x2000000cff0c7230 */ /* 0x004fca0000004100 */
[----:B------:R-:W-:-:S05]  /*0c60*/  FADD.FTZ R11, R11, -R12 ;  /* 0x8000000c0b0b7221 */ /* 0x000fca0000010000 */
[----:B------:R-:W-:-:S05]  /*0c70*/  F2FP.F16.F32.PACK_AB R11, RZ, R11 ;  /* 0x0000000bff0b723e */ /* 0x000fca00000000ff */
[----:B------:R-:W-:Y:S02]  /*0c80*/  HADD2.F32 R15, -RZ, R11.H0_H0 ;  /* 0x2000000bff0f7230 */ /* 0x000fe40000004100 */
[----:B------:R-:W-:Y:S01]  /*0c90*/  IMAD.MOV.U32 R11, RZ, RZ, RZ ;  /* 0x000000ffff0b7224 */ /* 0x000fe200078e00ff */
[----:B------:R-:W-:Y:S06]  /*0ca0*/  @P0 BRA `(.L_x_123) ;  /* 0x0000000400b40947 */ /* 0x000fec0003800000 */
[----:B------:R-:W-:-:S04]  /*0cb0*/  IADD3 R16, P0, RZ, -R13, RZ ;  /* 0x8000000dff107210 */ /* 0x000fc80007f1e0ff */
[----:B------:R-:W-:Y:S01]  /*0cc0*/  ISETP.GT.U32.AND P1, PT, R16, 0xc, PT ;  /* 0x0000000c1000780c */ /* 0x000fe20003f24070 */
[----:B------:R-:W-:Y:S01]  /*0cd0*/  IMAD.X R16, RZ, RZ, ~R14, P0 ;  /* 0x000000ffff107224 */ /* 0x000fe200000e0e0e */
[----:B------:R-:W-:-:S04]  /*0ce0*/  PLOP3.LUT P0, PT, PT, PT, PT, 0x80, 0x0 ;  /* 0x000000000000781c */ /* 0x000fc80003f0f070 */
[----:B------:R-:W-:-:S13]  /*0cf0*/  ISETP.GT.AND.EX P1, PT, R16, RZ, PT, P1 ;  /* 0x000000ff1000720c */ /* 0x000fda0003f24310 */
[----:B------:R-:W-:Y:S05]  /*0d00*/  @!P1 BRA `(.L_x_124) ;  /* 0x0000000000dc9947 */ /* 0x000fea0003800000 */
[----:B------:R-:W-:Y:S02]  /*0d10*/  LOP3.LUT R18, R4, 0x7ff, RZ, 0xc0, !PT ;  /* 0x000007ff04127812 */ /* 0x000fe400078ec0ff */
[----:B------:R-:W-:Y:S02]  /*0d20*/  LOP3.LUT R16, R10, 0x7ff, RZ, 0xc0, !PT ;  /* 0x000007ff0a107812 */ /* 0x000fe400078ec0ff */
[----:B------:R-:W-:Y:S02]  /*0d30*/  LOP3.LUT R17, R6, 0x7ff, RZ, 0xc0, !PT ;  /* 0x000007ff06117812 */ /* 0x000fe400078ec0ff */
[----:B------:R-:W-:Y:S02]  /*0d40*/  LOP3.LUT R19, R5, 0x7ff, RZ, 0xc0, !PT ;  /* 0x000007ff05137812 */ /* 0x000fe400078ec0ff */
[----:B------:R-:W-:Y:S02]  /*0d50*/  I2FP.F32.U32 R18, R18 ;  /* 0x0000001200127245 */ /* 0x000fe40000201000 */
[----:B------:R-:W-:-:S02]  /*0d60*/  I2FP.F32.U32 R16, R16 ;  /* 0x0000001000107245 */ /* 0x000fc40000201000 */
[----:B------:R-:W-:Y:S02]  /*0d70*/  I2FP.F32.U32 R17, R17 ;  /* 0x0000001100117245 */ /* 0x000fe40000201000 */
[----:B------:R-:W-:Y:S01]  /*0d80*/  I2FP.F32.U32 R20, R19 ;  /* 0x0000001300147245 */ /* 0x000fe20000201000 */
[----:B------:R-:W-:Y:S01]  /*0d90*/  FMUL.FTZ R19, R18, 0.00048828125 ;  /* 0x3a00000012137820 */ /* 0x000fe20000410000 */
[----:B------:R-:W-:Y:S01]  /*0da0*/  FMUL.FTZ R16, R16, 0.00048828125 ;  /* 0x3a00000010107820 */ /* 0x000fe20000410000 */
[----:B------:R-:W-:Y:S01]  /*0db0*/  FMUL.FTZ R17, R17, 0.00048828125 ;  /* 0x3a00000011117820 */ /* 0x000fe20000410000 */
[----:B------:R-:W-:Y:S01]  /*0dc0*/  PLOP3.LUT P0, PT, PT, PT, PT, 0x8, 0x0 ;  /* 0x000000000000781c */ /* 0x000fe20003f0e170 */
[----:B------:R-:W-:Y:S01]  /*0dd0*/  FMUL.FTZ R21, R20, 0.00048828125 ;  /* 0x3a00000014157820 */ /* 0x000fe20000410000 */
[C-C-:B------:R-:W-:Y:S01]  /*0de0*/  FFMA.FTZ R18, R15.reuse, R19, R12.reuse ;  /* 0x000000130f127223 */ /* 0x140fe2000001000c */
[C-C-:B------:R-:W-:Y:S01]  /*0df0*/  FFMA.FTZ R16, R15.reuse, R16, R12.reuse ;  /* 0x000000100f107223 */ /* 0x140fe2000001000c */
[C-C-:B------:R-:W-:Y:S01]  /*0e00*/  FFMA.FTZ R17, R15.reuse, R17, R12.reuse ;  /* 0x000000110f117223 */ /* 0x140fe2000001000c */
[----:B------:R-:W-:-:S02]  /*0e10*/  FFMA.FTZ R19, R15, R21, R12 ;  /* 0x000000150f137223 */ /* 0x000fc4000001000c */
[----:B------:R-:W-:Y:S02]  /*0e20*/  F2FP.F16.F32.PACK_AB R18, RZ, R18 ;  /* 0x00000012ff12723e */ /* 0x000fe400000000ff */
[----:B------:R-:W-:Y:S02]  /*0e30*/  F2FP.F16.F32.PACK_AB R16, RZ, R16 ;  /* 0x00000010ff10723e */ /* 0x000fe400000000ff */
[----:B------:R-:W-:Y:S02]  /*0e40*/  F2FP.F16.F32.PACK_AB R17, RZ, R17 ;  /* 0x00000011ff11723e */ /* 0x000fe400000000ff */
[----:B------:R-:W-:-:S07]  /*0e50*/  F2FP.F16.F32.PACK_AB R19, RZ, R19 ;  /* 0x00000013ff13723e */ /* 0x000fce00000000ff */
.L_x_125:
[----:B------:R-:W-:Y:S01]  /*0e60*/  IADD3 R13, P1, R13, 0x10, RZ ;  /* 0x000000100d0d7810 */ /* 0x000fe20007f3e0ff */
[----:B------:R-:W-:Y:S01]  /*0e70*/  STG.E.U16 desc[UR4][R2.64+-0x4], R16 ;  /* 0xfffffc1002007986 */ /* 0x000fe2000c101504 */
[----:B------:R-:W-:Y:S01]  /*0e80*/  PRMT R20, R16, 0x7610, R20 ;  /* 0x0000761010147816 */ /* 0x000fe20000000014 */
[----:B------:R-:W-:Y:S01]  /*0e90*/  VIADD R11, R11, 0x10 ;  /* 0x000000100b0b7836 */ /* 0x000fe20000000000 */
[----:B------:R-:W-:Y:S01]  /*0ea0*/  PRMT R21, R17, 0x7610, R21 ;  /* 0x0000761011157816 */ /* 0x000fe20000000015 */
[----:B------:R-:W-:Y:S01]  /*0eb0*/  IMAD.X R14, RZ, RZ, R14, P1 ;  /* 0x000000ffff0e7224 */ /* 0x000fe200008e060e */
[----:B------:R-:W-:Y:S01]  /*0ec0*/  ISETP.GE.U32.AND P1, PT, R13, -0xc, PT ;  /* 0xfffffff40d00780c */ /* 0x000fe20003f26070 */
[----:B------:R0:W-:Y:S01]  /*0ed0*/  STG.E.U16 desc[UR4][R2.64+0x4], R20 ;  /* 0x0000041402007986 */ /* 0x0001e2000c101504 */
[----:B------:R-:W-:Y:S02]  /*0ee0*/  PRMT R22, R18, 0x7610, R22 ;  /* 0x0000761012167816 */ /* 0x000fe40000000016 */
[----:B------:R-:W-:Y:S01]  /*0ef0*/  ISETP.GE.AND.EX P1, PT, R14, -0x1, PT, P1 ;  /* 0xffffffff0e00780c */ /* 0x000fe20003f26310 */
[----:B------:R1:W-:Y:S01]  /*0f00*/  STG.E.U16 desc[UR4][R2.64+0x6], R21 ;  /* 0x0000061502007986 */ /* 0x0003e2000c101504 */
[----:B------:R-:W-:-:S02]  /*0f10*/  PRMT R23, R19, 0x7610, R23 ;  /* 0x0000761013177816 */ /* 0x000fc40000000017 */
[----:B------:R-:W-:Y:S01]  /*0f20*/  PRMT R24, R17, 0x7610, R24 ;  /* 0x0000761011187816 */ /* 0x000fe20000000018 */
[----:B------:R-:W-:Y:S01]  /*0f30*/  STG.E.U16 desc[UR4][R2.64+-0x2], R17 ;  /* 0xfffffe1102007986 */ /* 0x000fe2000c101504 */
[----:B------:R-:W-:Y:S02]  /*0f40*/  PRMT R25, R18, 0x7610, R25 ;  /* 0x0000761012197816 */ /* 0x000fe40000000019 */
[----:B------:R-:W-:Y:S01]  /*0f50*/  PRMT R26, R16, 0x7610, R26 ;  /* 0x00007610101a7816 */ /* 0x000fe2000000001a */
[----:B------:R-:W-:Y:S01]  /*0f60*/  STG.E.U16 desc[UR4][R2.64], R18 ;  /* 0x0000001202007986 */ /* 0x000fe2000c101504 */
[----:B0-----:R-:W-:Y:S02]  /*0f70*/  IADD3 R20, P2, R2, 0x20, RZ ;  /* 0x0000002002147810 */ /* 0x001fe40007f5e0ff */
[----:B------:R-:W-:Y:S01]  /*0f80*/  PRMT R27, R19, 0x7610, R27 ;  /* 0x00007610131b7816 */ /* 0x000fe2000000001b */
[----:B------:R-:W-:Y:S02]  /*0f90*/  STG.E.U16 desc[UR4][R2.64+0x2], R19 ;  /* 0x0000021302007986 */ /* 0x000fe4000c101504 */
[----:B-1----:R-:W-:-:S02]  /*0fa0*/  IMAD.X R21, RZ, RZ, R3, P2 ;  /* 0x000000ffff157224 */ /* 0x002fc400010e0603 */
[----:B------:R-:W-:Y:S04]  /*0fb0*/  STG.E.U16 desc[UR4][R2.64+0x8], R22 ;  /* 0x0000081602007986 */ /* 0x000fe8000c101504 */
        /* <DEDUP_REMOVED lines=12> */
.L_x_124:
[----:B------:R-:W-:-:S04]  /*1080*/  IADD3 R16, P2, RZ, -R13, RZ ;  /* 0x8000000dff107210 */ /* 0x000fc80007f5e0ff */
[----:B------:R-:W-:Y:S01]  /*1090*/  ISETP.GT.U32.AND P1, PT, R16, 0x4, PT ;  /* 0x000000041000780c */ /* 0x000fe20003f24070 */
[----:B------:R-:W-:-:S05]  /*10a0*/  IMAD.X R16, RZ, RZ, ~R14, P2 ;  /* 0x000000ffff107224 */ /* 0x000fca00010e0e0e */
[----:B------:R-:W-:-:S13]  /*10b0*/  ISETP.GT.AND.EX P1, PT, R16, RZ, PT, P1 ;  /* 0x000000ff1000720c */ /* 0x000fda0003f24310 */
[----:B------:R-:W-:Y:S05]  /*10c0*/  @!P1 BRA `(.L_x_126) ;  /* 0x0000000000a09947 */ /* 0x000fea0003800000 */
[----:B------:R-:W-:Y:S01]  /*10d0*/  LOP3.LUT R16, R10, 0x7ff, RZ, 0xc0, !PT ;  /* 0x000007ff0a107812 */ /* 0x000fe200078ec0ff */
[----:B------:R-:W-:Y:S01]  /*10e0*/  VIADD R11, R11, 0x8 ;  /* 0x000000080b0b7836 */ /* 0x000fe20000000000 */
[----:B------:R-:W-:Y:S02]  /*10f0*/  LOP3.LUT R17, R6, 0x7ff, RZ, 0xc0, !PT ;  /* 0x000007ff06117812 */ /* 0x000fe400078ec0ff */
[----:B------:R-:W-:Y:S02]  /*1100*/  I2FP.F32.U32 R16, R16 ;  /* 0x0000001000107245 */ /* 0x000fe40000201000 */
[----:B------:R-:W-:Y:S02]  /*1110*/  LOP3.LUT R18, R4, 0x7ff, RZ, 0xc0, !PT ;  /* 0x000007ff04127812 */ /* 0x000fe400078ec0ff */
[----:B------:R-:W-:Y:S01]  /*1120*/  LOP3.LUT R19, R5, 0x7ff, RZ, 0xc0, !PT ;  /* 0x000007ff05137812 */ /* 0x000fe200078ec0ff */
[----:B------:R-:W-:Y:S01]  /*1130*/  FMUL.FTZ R16, R16, 0.00048828125 ;  /* 0x3a00000010107820 */ /* 0x000fe20000410000 */
[----:B------:R-:W-:-:S02]  /*1140*/  I2FP.F32.U32 R17, R17 ;  /* 0x0000001100117245 */ /* 0x000fc40000201000 */
[----:B------:R-:W-:Y:S01]  /*1150*/  I2FP.F32.U32 R18, R18 ;  /* 0x0000001200127245 */ /* 0x000fe20000201000 */
[--C-:B------:R-:W-:Y:S01]  /*1160*/  FFMA.FTZ R16, R15, R16, R12.reuse ;  /* 0x000000100f107223 */ /* 0x100fe2000001000c */
[----:B------:R-:W-:Y:S01]  /*1170*/  I2FP.F32.U32 R19, R19 ;  /* 0x0000001300137245 */ /* 0x000fe20000201000 */
[----:B------:R-:W-:Y:S01]  /*1180*/  FMUL.FTZ R17, R17, 0.00048828125 ;  /* 0x3a00000011117820 */ /* 0x000fe20000410000 */
[----:B------:R-:W-:Y:S01]  /*1190*/  IADD3 R13, P2, R13, 0x8, RZ ;  /* 0x000000080d0d7810 */ /* 0x000fe20007f5e0ff */
[----:B------:R-:W-:Y:S01]  /*11a0*/  FMUL.FTZ R18, R18, 0.00048828125 ;  /* 0x3a00000012127820 */ /* 0x000fe20000410000 */
[----:B------:R-:W-:Y:S01]  /*11b0*/  F2FP.F16.F32.PACK_AB R16, RZ, R16 ;  /* 0x00000010ff10723e */ /* 0x000fe200000000ff */
[----:B------:R-:W-:Y:S01]  /*11c0*/  FMUL.FTZ R19, R19, 0.00048828125 ;  /* 0x3a00000013137820 */ /* 0x000fe20000410000 */
[C-C-:B------:R-:W-:Y:S01]  /*11d0*/  FFMA.FTZ R17, R15.reuse, R17, R12.reuse ;  /* 0x000000110f117223 */ /* 0x140fe2000001000c */
[C---:B------:R-:W-:Y:S01]  /*11e0*/  FFMA.FTZ R18, R15.reuse, R18, R12 ;  /* 0x000000120f127223 */ /* 0x040fe2000001000c */
[----:B------:R-:W-:Y:S01]  /*11f0*/  PRMT R20, R16, 0x7610, R20 ;  /* 0x0000761010147816 */ /* 0x000fe20000000014 */
[----:B------:R-:W-:Y:S01]  /*1200*/  FFMA.FTZ R19, R15, R19, R12 ;  /* 0x000000130f137223 */ /* 0x000fe2000001000c */
[----:B------:R0:W-:Y:S01]  /*1210*/  STG.E.U16 desc[UR4][R2.64+-0x4], R16 ;  /* 0xfffffc1002007986 */ /* 0x0001e2000c101504 */
[----:B------:R-:W-:Y:S01]  /*1220*/  F2FP.F16.F32.PACK_AB R17, RZ, R17 ;  /* 0x00000011ff11723e */ /* 0x000fe200000000ff */
[----:B------:R-:W-:Y:S01]  /*1230*/  IMAD.X R14, RZ, RZ, R14, P2 ;  /* 0x000000ffff0e7224 */ /* 0x000fe200010e060e */
[----:B------:R-:W-:Y:S01]  /*1240*/  F2FP.F16.F32.PACK_AB R18, RZ, R18 ;  /* 0x00000012ff12723e */ /* 0x000fe200000000ff */
[----:B------:R-:W-:Y:S01]  /*1250*/  STG.E.U16 desc[UR4][R2.64+0x4], R20 ;  /* 0x0000041402007986 */ /* 0x000fe2000c101504 */
[----:B------:R-:W-:-:S02]  /*1260*/  F2FP.F16.F32.PACK_AB R19, RZ, R19 ;  /* 0x00000013ff13723e */ /* 0x000fc400000000ff */
[----:B------:R-:W-:Y:S01]  /*1270*/  PRMT R21, R17, 0x7610, R21 ;  /* 0x0000761011157816 */ /* 0x000fe20000000015 */
[----:B------:R1:W-:Y:S01]  /*1280*/  STG.E.U16 desc[UR4][R2.64+-0x2], R17 ;  /* 0xfffffe1102007986 */ /* 0x0003e2000c101504 */
[----:B------:R-:W-:Y:S02]  /*1290*/  PRMT R22, R18, 0x7610, R22 ;  /* 0x0000761012167816 */ /* 0x000fe40000000016 */
[----:B------:R-:W-:Y:S01]  /*12a0*/  PRMT R23, R19, 0x7610, R23 ;  /* 0x0000761013177816 */ /* 0x000fe20000000017 */
[----:B------:R-:W-:Y:S01]  /*12b0*/  STG.E.U16 desc[UR4][R2.64+0x6], R21 ;  /* 0x0000061502007986 */ /* 0x000fe2000c101504 */
[----:B0-----:R-:W-:Y:S02]  /*12c0*/  IADD3 R16, P1, R2, 0x10, RZ ;  /* 0x0000001002107810 */ /* 0x001fe40007f3e0ff */
[----:B------:R-:W-:Y:S01]  /*12d0*/  PLOP3.LUT P0, PT, PT, PT, PT, 0x8, 0x0 ;  /* 0x000000000000781c */ /* 0x000fe20003f0e170 */
[----:B------:R-:W-:Y:S02]  /*12e0*/  STG.E.U16 desc[UR4][R2.64], R18 ;  /* 0x0000001202007986 */ /* 0x000fe4000c101504 */
[----:B-1----:R-:W-:-:S02]  /*12f0*/  IMAD.X R17, RZ, RZ, R3, P1 ;  /* 0x000000ffff117224 */ /* 0x002fc400008e0603 */
[----:B------:R-:W-:Y:S04]  /*1300*/  STG.E.U16 desc[UR4][R2.64+0x8], R22 ;  /* 0x0000081602007986 */ /* 0x000fe8000c101504 */
[----:B------:R-:W-:Y:S04]  /*1310*/  STG.E.U16 desc[UR4][R2.64+0x2], R19 ;  /* 0x0000021302007986 */ /* 0x000fe8000c101504 */
[----:B------:R0:W-:Y:S02]  /*1320*/  STG.E.U16 desc[UR4][R2.64+0xa], R23 ;  /* 0x00000a1702007986 */ /* 0x0001e4000c101504 */
[----:B0-----:R-:W-:-:S02]  /*1330*/  IMAD.MOV.U32 R2, RZ, RZ, R16 ;  /* 0x000000ffff027224 */ /* 0x001fc400078e0010 */
[----:B------:R-:W-:-:S07]  /*1340*/  IMAD.MOV.U32 R3, RZ, RZ, R17 ;  /* 0x000000ffff037224 */ /* 0x000fce00078e0011 */
.L_x_126:
[----:B------:R-:W-:-:S04]  /*1350*/  ISETP.NE.U32.AND P1, PT, R13, RZ, PT ;  /* 0x000000ff0d00720c */ /* 0x000fc80003f25070 */
[----:B------:R-:W-:-:S13]  /*1360*/  ISETP.NE.OR.EX P0, PT, R14, RZ, P0, P1 ;  /* 0x000000ff0e00720c */ /* 0x000fda0000705710 */
[----:B------:R-:W-:Y:S05]  /*1370*/  @!P0 BRA `(.L_x_122) ;  /* 0x0000000000888947 */ /* 0x000fea0003800000 */
.L_x_123:
[----:B------:R-:W-:Y:S02]  /*1380*/  LOP3.LUT R16, R10, 0x7ff, RZ, 0xc0, !PT ;  /* 0x000007ff0a107812 */ /* 0x000fe400078ec0ff */
[----:B------:R-:W-:Y:S02]  /*1390*/  LOP3.LUT R17, R6, 0x7ff, RZ, 0xc0, !PT ;  /* 0x000007ff06117812 */ /* 0x000fe400078ec0ff */
[----:B------:R-:W-:Y:S02]  /*13a0*/  LOP3.LUT R18, R4, 0x7ff, RZ, 0xc0, !PT ;  /* 0x000007ff04127812 */ /* 0x000fe400078ec0ff */
[----:B------:R-:W-:Y:S02]  /*13b0*/  LOP3.LUT R19, R5, 0x7ff, RZ, 0xc0, !PT ;  /* 0x000007ff05137812 */ /* 0x000fe400078ec0ff */
[----:B------:R-:W-:Y:S02]  /*13c0*/  I2FP.F32.U32 R16, R16 ;  /* 0x0000001000107245 */ /* 0x000fe40000201000 */
[----:B------:R-:W-:-:S02]  /*13d0*/  I2FP.F32.U32 R17, R17 ;  /* 0x0000001100117245 */ /* 0x000fc40000201000 */
[----:B------:R-:W-:Y:S01]  /*13e0*/  I2FP.F32.U32 R18, R18 ;  /* 0x0000001200127245 */ /* 0x000fe20000201000 */
[----:B------:R-:W-:Y:S01]  /*13f0*/  FMUL.FTZ R16, R16, 0.00048828125 ;  /* 0x3a00000010107820 */ /* 0x000fe20000410000 */
[----:B------:R-:W-:Y:S01]  /*1400*/  I2FP.F32.U32 R20, R19 ;  /* 0x0000001300147245 */ /* 0x000fe20000201000 */
[----:B------:R-:W-:Y:S02]  /*1410*/  FMUL.FTZ R17, R17, 0.00048828125 ;  /* 0x3a00000011117820 */ /* 0x000fe40000410000 */
[----:B------:R-:W-:Y:S01]  /*1420*/  FMUL.FTZ R19, R18, 0.00048828125 ;  /* 0x3a00000012137820 */ /* 0x000fe20000410000 */
[C-C-:B------:R-:W-:Y:S01]  /*1430*/  FFMA.FTZ R16, R15.reuse, R16, R12.reuse ;  /* 0x000000100f107223 */ /* 0x140fe2000001000c */
[----:B------:R-:W-:Y:S01]  /*1440*/  FMUL.FTZ R21, R20, 0.00048828125 ;  /* 0x3a00000014157820 */ /* 0x000fe20000410000 */
[C-C-:B------:R-:W-:Y:S01]  /*1450*/  FFMA.FTZ R17, R15.reuse, R17, R12.reuse ;  /* 0x000000110f117223 */ /* 0x140fe2000001000c */
[C-C-:B------:R-:W-:Y:S02]  /*1460*/  FFMA.FTZ R19, R15.reuse, R19, R12.reuse ;  /* 0x000000130f137223 */ /* 0x140fe4000001000c */
[----:B------:R-:W-:Y:S01]  /*1470*/  FFMA.FTZ R21, R15, R21, R12 ;  /* 0x000000150f157223 */ /* 0x000fe2000001000c */
[----:B------:R-:W-:-:S02]  /*1480*/  F2FP.F16.F32.PACK_AB R16, RZ, R16 ;  /* 0x00000010ff10723e */ /* 0x000fc400000000ff */
[----:B------:R-:W-:Y:S02]  /*1490*/  F2FP.F16.F32.PACK_AB R17, RZ, R17 ;  /* 0x00000011ff11723e */ /* 0x000fe400000000ff */
[----:B------:R-:W-:Y:S02]  /*14a0*/  F2FP.F16.F32.PACK_AB R19, RZ, R19 ;  /* 0x00000013ff13723e */ /* 0x000fe400000000ff */
[----:B------:R-:W-:-:S07]  /*14b0*/  F2FP.F16.F32.PACK_AB R21, RZ, R21 ;  /* 0x00000015ff15723e */ /* 0x000fce00000000ff */
.L_x_127:
        /* <DEDUP_REMOVED lines=11> */
[----:B0-----:R-:W-:Y:S02]  /*1570*/  IMAD.MOV.U32 R2, RZ, RZ, R12 ;  /* 0x000000ffff027224 */ /* 0x001fe400078e000c */
[----:B------:R-:W-:-:S03]  /*1580*/  IMAD.MOV.U32 R3, RZ, RZ, R15 ;  /* 0x000000ffff037224 */ /* 0x000fc600078e000f */
[----:B------:R-:W-:Y:S05]  /*1590*/  @P0 BRA `(.L_x_127) ;  /* 0xfffffffc00c80947 */ /* 0x000fea000383ffff */
.L_x_122:
[----:B------:R-:W-:-:S04]  /*15a0*/  ISETP.NE.U32.AND P0, PT, R8, RZ, PT ;  /* 0x000000ff0800720c */ /* 0x000fc80003f05070 */
[----:B------:R-:W-:-:S13]  /*15b0*/  ISETP.NE.AND.EX P0, PT, RZ, RZ, PT, P0 ;  /* 0x000000ffff00720c */ /* 0x000fda0003f05300 */
[----:B------:R-:W-:Y:S05]  /*15c0*/  @!P0 EXIT ;  /* 0x000000000000894d */ /* 0x000fea0003800000 */
[----:B------:R-:W0:Y:S01]  /*15d0*/  LDC.U16 R12, c[0x0][0x22c] ;  /* 0x00008b00ff0c7b82 */ /* 0x000e220000000400 */
[C---:B------:R-:W-:Y:S02]  /*15e0*/  IADD3 R9, P0, R11.reuse, R9, RZ ;  /* 0x000000090b097210 */ /* 0x040fe40007f1e0ff */
[----:B------:R-:W-:Y:S02]  /*15f0*/  IADD3 R8, P1, RZ, -R8, RZ ;  /* 0x80000008ff087210 */ /* 0x000fe40007f3e0ff */
[C---:B------:R-:W-:Y:S01]  /*1600*/  LEA.HI.X.SX32 R0, R11.reuse, R0, 0x1, P0 ;  /* 0x000000000b007211 */ /* 0x040fe200000f0eff */
[----:B------:R-:W-:Y:S02]  /*1610*/  IMAD.SHL.U32 R11, R11, 0x4, RZ ;  /* 0x000000040b0b7824 */ /* 0x000fe400078e00ff */
[----:B------:R-:W1:Y:S08]  /*1620*/  LDC.U16 R14, c[0x0][0x22a] ;  /* 0x00008a80ff0e7b82 */ /* 0x000e700000000400 */
[----:B------:R-:W2:Y:S01]  /*1630*/  LDC.64 R2, c[0x0][0x210] ;  /* 0x00008400ff027b82 */ /* 0x000ea20000000a00 */
[----:B0-----:R-:W-:-:S02]  /*1640*/  HADD2.F32 R13, -RZ, R12.H0_H0 ;  /* 0x2000000cff0d7230 */ /* 0x001fc40000004100 */
[----:B-1----:R-:W-:-:S05]  /*1650*/  HADD2.F32 R12, -RZ, R14.H0_H0 ;  /* 0x2000000eff0c7230 */ /* 0x002fca0000004100 */
[----:B------:R-:W-:Y:S01]  /*1660*/  FADD.FTZ R14, R13, -R12 ;  /* 0x8000000c0d0e7221 */ /* 0x000fe20000010000 */
[----:B--2---:R-:W-:-:S04]  /*1670*/  LEA R13, P0, R9, R2, 0x1 ;  /* 0x00000002090d7211 */ /* 0x004fc800078008ff */
[----:B------:R-:W-:Y:S02]  /*1680*/  F2FP.F16.F32.PACK_AB R2, RZ, R14 ;  /* 0x0000000eff02723e */ /* 0x000fe400000000ff */
[----:B------:R-:W-:Y:S01]  /*1690*/  LEA.HI.X R14, R9, R3, R0, 0x1, P0 ;  /* 0x00000003090e7211 */ /* 0x000fe200000f0c00 */
[----:B------:R-:W-:Y:S02]  /*16a0*/  IMAD.X R9, RZ, RZ, -0x1, P1 ;  /* 0xffffffffff097424 */ /* 0x000fe400008e06ff */
[----:B------:R-:W-:-:S07]  /*16b0*/  HADD2.F32 R15, -RZ, R2.H0_H0 ;  /* 0x20000002ff0f7230 */ /* 0x000fce0000004100 */
.L_x_128:
[C---:B------:R-:W-:Y:S01]  /*16c0*/  ISETP.EQ.AND P0, PT, R11.reuse, RZ, PT ;  /* 0x000000ff0b00720c */ /* 0x040fe20003f02270 */
[----:B0-----:R-:W-:Y:S01]  /*16d0*/  IMAD.MOV.U32 R2, RZ, RZ, R13 ;  /* 0x000000ffff027224 */ /* 0x001fe200078e000d */
[C---:B------:R-:W-:Y:S02]  /*16e0*/  ISETP.EQ.AND P1, PT, R11.reuse, 0x4, PT ;  /* 0x000000040b00780c */ /* 0x040fe40003f22270 */
        /* <DEDUP_REMOVED lines=8> */
[----:B------:R-:W-:Y:S02]  /*1770*/  @P3 IMAD.MOV.U32 R0, RZ, RZ, R5 ;  /* 0x000000ffff003224 */ /* 0x000fe400078e0005 */
[----:B------:R-:W-:Y:S01]  /*1780*/  IMAD.X R9, RZ, RZ, R9, P0 ;  /* 0x000000ffff097224 */ /* 0x000fe200000e0609 */
[----:B------:R-:W-:Y:S02]  /*1790*/  ISETP.NE.U32.AND P0, PT, R8, RZ, PT ;  /* 0x000000ff0800720c */ /* 0x000fe40003f05070 */
[----:B------:R-:W-:-:S02]  /*17a0*/  LOP3.LUT R0, R0, 0x7ff, RZ, 0xc0, !PT ;  /* 0x000007ff00007812 */ /* 0x000fc400078ec0ff */
[----:B------:R-:W-:Y:S02]  /*17b0*/  ISETP.NE.AND.EX P0, PT, R9, RZ, PT, P0 ;  /* 0x000000ff0900720c */ /* 0x000fe40003f05300 */
[----:B------:R-:W-:-:S05]  /*17c0*/  I2FP.F32.U32 R0, R0 ;  /* 0x0000000000007245 */ /* 0x000fca0000201000 */
[----:B------:R-:W-:-:S04]  /*17d0*/  FMUL.FTZ R3, R0, 0.00048828125 ;  /* 0x3a00000000037820 */ /* 0x000fc80000410000 */
[----:B------:R-:W-:-:S05]  /*17e0*/  FFMA.FTZ R3, R15, R3, R12 ;  /* 0x000000030f037223 */ /* 0x000fca000001000c */
[----:B------:R-:W-:-:S04]  /*17f0*/  F2FP.F16.F32.PACK_AB R3, RZ, R3 ;  /* 0x00000003ff03723e */ /* 0x000fc800000000ff */
[----:B------:R-:W-:Y:S01]  /*1800*/  PRMT R0, R3, 0x7610, R0 ;  /* 0x0000761003007816 */ /* 0x000fe20000000000 */
[--C-:B------:R-:W-:Y:S02]  /*1810*/  IMAD.MOV.U32 R3, RZ, RZ, R14.reuse ;  /* 0x000000ffff037224 */ /* 0x100fe400078e000e */
[----:B------:R-:W-:-:S03]  /*1820*/  IMAD.X R14, RZ, RZ, R14, P1 ;  /* 0x000000ffff0e7224 */ /* 0x000fc600008e060e */
[----:B------:R0:W-:Y:S01]  /*1830*/  STG.E.U16 desc[UR4][R2.64], R0 ;  /* 0x0000000002007986 */ /* 0x0001e2000c101504 */
[----:B------:R-:W-:Y:S05]  /*1840*/  @P0 BRA `(.L_x_128) ;  /* 0xfffffffc009c0947 */ /* 0x000fea000383ffff */
[----:B------:R-:W-:Y:S05]  /*1850*/  EXIT ;  /* 0x000000000000794d */ /* 0x000fea0003800000 */
.L_x_129:
        /* <DEDUP_REMOVED lines=10> */
.L_x_182:


//--------------------- .text._ZN2at6native54_GLOBAL__N__f6d41790_21_PhiloxDistribution_cu_0636f2c123philox_multi_key_kernelIfZZZZNS0_21_philox_uniform_cuda_ERNS_6TensorERKS3_ddENKUlvE_clEvENKUlvE0_clEvENKUlvE_clEvEUlmmE0_ZZZNS0_21_philox_uniform_cuda_ES4_S6_ddENKS7_clEvENKS8_clEvEUlT_E_EEvPSB_PKmllT0_T1_16OffsetCalculatorILi1EjLb0EE --------------------------
	.section	.text._ZN2at6native54_GLOBAL__N__f6d41790_21_PhiloxDistribution_cu_0636f2c123philox_multi_key_kernelIfZZZZNS0_21_philox_uniform_cuda_ERNS_6TensorERKS3_ddENKUlvE_clEvENKUlvE0_clEvENKUlvE_clEvEUlmmE0_ZZZNS0_21_philox_uniform_cuda_ES4_S6_ddENKS7_clEvENKS8_clEvEUlT_E_EEvPSB_PKmllT0_T1_16OffsetCalculatorILi1EjLb0EE,"ax",@progbits
	.align	128
.text._ZN2at6native54_GLOBAL__N__f6d41790_21_PhiloxDistribution_cu_0636f2c123philox_multi_key_kernelIfZZZZNS0_21_philox_uniform_cuda_ERNS_6TensorERKS3_ddENKUlvE_clEvENKUlvE0_clEvENKUlvE_clEvEUlmmE0_ZZZNS0_21_philox_uniform_cuda_ES4_S6_ddENKS7_clEvENKS8_clEvEUlT_E_EEvPSB_PKmllT0_T1_16OffsetCalculatorILi1EjLb0EE:
        .type           _ZN2at6native54_GLOBAL__N__f6d41790_21_PhiloxDistribution_cu_0636f2c123philox_multi_key_kernelIfZZZZNS0_21_philox_uniform_cuda_ERNS_6TensorERKS3_ddENKUlvE_clEvENKUlvE0_clEvENKUlvE_clEvEUlmmE0_ZZZNS0_21_philox_uniform_cuda_ES4_S6_ddENKS7_clEvENKS8_clEvEUlT_E_EEvPSB_PKmllT0_T1_16OffsetCalculatorILi1EjLb0EE,@function
        .size           _ZN2at6native54_GLOBAL__N__f6d41790_21_PhiloxDistribution_cu_0636f2c123philox_multi_key_kernelIfZZZZNS0_21_philox_uniform_cuda_ERNS_6TensorERKS3_ddENKUlvE_clEvENKUlvE0_clEvENKUlvE_clEvEUlmmE0_ZZZNS0_21_philox_uniform_cuda_ES4_S6_ddENKS7_clEvENKS8_clEvEUlT_E_EEvPSB_PKmllT0_T1_16OffsetCalculatorILi1EjLb0EE,(.L_x_183 - _ZN2at6native54_GLOBAL__N__f6d41790_21_PhiloxDistribution_cu_0636f2c123philox_multi_key_kernelIfZZZZNS0_21_philox_uniform_cuda_ERNS_6TensorERKS3_ddENKUlvE_clEvENKUlvE0_clEvENKUlvE_clEvEUlmmE0_ZZZNS0_21_philox_uniform_cuda_ES4_S6_ddENKS7_clEvENKS8_clEvEUlT_E_EEvPSB_PKmllT0_T1_16OffsetCalculatorILi1EjLb0EE)
        .other          _ZN2at6native54_GLOBAL__N__f6d41790_21_PhiloxDistribution_cu_0636f2c123philox_multi_key_kernelIfZZZZNS0_21_philox_uniform_cuda_ERNS_6TensorERKS3_ddENKUlvE_clEvENKUlvE0_clEvENKUlvE_clEvEUlmmE0_ZZZNS0_21_philox_uniform_cuda_ES4_S6_ddENKS7_clEvENKS8_clEvEUlT_E_EEvPSB_PKmllT0_T1_16OffsetCalculatorILi1EjLb0EE,@"STO_CUDA_ENTRY STV_DEFAULT"
_ZN2at6native54_GLOBAL__N__f6d41790_21_PhiloxDistribution_cu_0636f2c123philox_multi_key_kernelIfZZZZNS0_21_philox_uniform_cuda_ERNS_6TensorERKS3_ddENKUlvE_clEvENKUlvE0_clEvENKUlvE_clEvEUlmmE0_ZZZNS0_21_philox_uniform_cuda_ES4_S6_ddENKS7_clEvENKS8_clEvEUlT_E_EEvPSB_PKmllT0_T1_16OffsetCalculatorILi1EjLb0EE:
        /* <DEDUP_REMOVED lines=27> */
[----:B------:R-:W-:Y:S05]  /*01b0*/  CALL.REL.NOINC `($__internal_8_$__cuda_sm20_div_s64) ;  /* 0x0000001c00307944 */ /* 0x000fea0003c00000 */
[-C--:B------:R-:W-:Y:S01]  /*01c0*/  IADD3 R7, P0, RZ, -R4.reuse, RZ ;  /* 0x80000004ff077210 */ /* 0x080fe20007f1e0ff */
[----:B------:R-:W-:Y:S01]  /*01d0*/  IMAD.MOV.U32 R3, RZ, RZ, R5 ;  /* 0x000000ffff037224 */ /* 0x000fe200078e0005 */
[----:B------:R-:W-:-:S03]  /*01e0*/  MOV R2, R4 ;  /* 0x0000000400027202 */ /* 0x000fc60000000f00 */
[----:B------:R-:W-:Y:S02]  /*01f0*/  IMAD.X R0, RZ, RZ, ~R5, P0 ;  /* 0x000000ffff007224 */ /* 0x000fe400000e0e05 */
[----:B------:R-:W-:-:S04]  /*0200*/  IMAD.WIDE.U32 R8, R7, UR6, R8 ;  /* 0x0000000607087c25 */ /* 0x000fc8000f8e0008 */
[----:B------:R-:W-:-:S04]  /*0210*/  IMAD R0, R0, UR6, RZ ;  /* 0x0000000600007c24 */ /* 0x000fc8000f8e02ff */
[----:B------:R-:W-:-:S04]  /*0220*/  IMAD R7, R7, UR11, R0 ;  /* 0x0000000b07077c24 */ /* 0x000fc8000f8e0200 */
[----:B------:R-:W-:Y:S01]  /*0230*/  IMAD.IADD R0, R9, 0x1, R7 ;  /* 0x0000000109007824 */ /* 0x000fe200078e0207 */
[----:B------:R-:W-:Y:S06]  /*0240*/  BRA `(.L_x_132) ;  /* 0x0000000000587947 */ /* 0x000fec0003800000 */
.L_x_131:
[----:B------:R-:W0:Y:S01]  /*0250*/  I2F.U32.RP R0, UR6 ;  /* 0x0000000600007d06 */ /* 0x000e220008209000 */
[----:B------:R-:W-:-:S07]  /*0260*/  ISETP.NE.U32.AND P2, PT, RZ, UR6, PT ;  /* 0x00000006ff007c0c */ /* 0x000fce000bf45070 */
[----:B0-----:R-:W0:Y:S02]  /*0270*/  MUFU.RCP R0, R0 ;  /* 0x0000000000007308 */ /* 0x001e240000001000 */
[----:B0-----:R-:W-:Y:S01]  /*0280*/  IADD3 R2, R0, 0xffffffe, RZ ;  /* 0x0ffffffe00027810 */ /* 0x001fe20007ffe0ff */
[----:B------:R-:W-:-:S05]  /*0290*/  IMAD.MOV.U32 R0, RZ, RZ, RZ ;  /* 0x000000ffff007224 */ /* 0x000fca00078e00ff */
        /* <DEDUP_REMOVED lines=17> */
.L_x_132:
[----:B------:R-:W-:Y:S05]  /*03b0*/  BSYNC B0 ;  /* 0x0000000000007941 */ /* 0x000fea0003800000 */
.L_x_130:
        /* <DEDUP_REMOVED lines=278> */
.L_x_133:
        /* <DEDUP_REMOVED lines=84> */
[----:B------:R-:W0:Y:S01]  /*1a60*/  LDC R0, c[0x0][0x234] ;  /* 0x00008d00ff007b82 */ /* 0x000e220000000800 */
[----:B------:R-:W-:Y:S01]  /*1a70*/  IADD3 R5, P2, R10, 0x1, RZ ;  /* 0x000000010a057810 */ /* 0x000fe20007f5e0ff */
[----:B------:R-:W-:Y:S01]  /*1a80*/  ULDC.64 UR8, c[0x0][0x210] ;  /* 0x0000840000087ab9 */ /* 0x000fe20000000a00 */
[----:B------:R-:W-:Y:S01]  /*1a90*/  LOP3.LUT R4, R12, 0xffffff, RZ, 0xc0, !PT ;  /* 0x00ffffff0c047812 */ /* 0x000fe200078ec0ff */
[----:B------:R-:W-:Y:S01]  /*1aa0*/  ULDC UR6, c[0x0][0x238] ;  /* 0x00008e0000067ab9 */ /* 0x000fe20000000800 */
[----:B------:R-:W-:Y:S02]  /*1ab0*/  ISETP.GE.U32.AND P0, PT, R5, R6, PT ;  /* 0x000000060500720c */ /* 0x000fe40003f06070 */
[----:B------:R-:W-:Y:S02]  /*1ac0*/  IADD3.X R16, RZ, R11, RZ, P2, !PT ;  /* 0x0000000bff107210 */ /* 0x000fe400017fe4ff */
[----:B------:R-:W-:Y:S02]  /*1ad0*/  I2FP.F32.U32 R5, R4 ;  /* 0x0000000400057245 */ /* 0x000fe40000201000 */
[----:B------:R-:W-:-:S02]  /*1ae0*/  ISETP.GE.AND.EX P0, PT, R16, R7, PT, P0 ;  /* 0x000000071000720c */ /* 0x000fc40003f06300 */
[----:B------:R-:W-:Y:S01]  /*1af0*/  LEA R4, P1, R8, UR8, 0x2 ;  /* 0x0000000808047c11 */ /* 0x000fe2000f8210ff */
[----:B------:R-:W-:-:S03]  /*1b00*/  FMUL.FTZ R12, R5, 5.9604644775390625e-08 ;  /* 0x33800000050c7820 */ /* 0x000fc60000410000 */
[----:B------:R-:W-:Y:S01]  /*1b10*/  LEA.HI.X R5, R8, UR9, R17, 0x2, P1 ;  /* 0x0000000908057c11 */ /* 0x000fe200088f1411 */
[----:B0-----:R-:W-:-:S04]  /*1b20*/  FADD.FTZ R9, -R0, UR6 ;  /* 0x0000000600097e21 */ /* 0x001fc80008010100 */
[----:B------:R-:W-:-:S05]  /*1b30*/  FFMA.FTZ R13, R9, R12, R0 ;  /* 0x0000000c090d7223 */ /* 0x000fca0000010000 */
[----:B------:R0:W-:Y:S01]  /*1b40*/  STG.E desc[UR4][R4.64], R13 ;  /* 0x0000000d04007986 */ /* 0x0001e2000c101904 */
[----:B------:R-:W-:Y:S05]  /*1b50*/  @P0 EXIT ;  /* 0x000000000000094d */ /* 0x000fea0003800000 */
[----:B0-----:R-:W-:Y:S02]  /*1b60*/  IADD3 R13, P1, R10, 0x2, RZ ;  /* 0x000000020a0d7810 */ /* 0x001fe40007f3e0ff */
[----:B------:R-:W-:Y:S02]  /*1b70*/  LOP3.LUT R14, R14, 0xffffff, RZ, 0xc0, !PT ;  /* 0x00ffffff0e0e7812 */ /* 0x000fe400078ec0ff */
[----:B------:R-:W-:Y:S01]  /*1b80*/  ISETP.GE.U32.AND P0, PT, R13, R6, PT ;  /* 0x000000060d00720c */ /* 0x000fe20003f06070 */
[----:B------:R-:W-:Y:S01]  /*1b90*/  IMAD.X R8, RZ, RZ, R11, P1 ;  /* 0x000000ffff087224 */ /* 0x000fe200008e060b */
[----:B------:R-:W-:-:S04]  /*1ba0*/  I2FP.F32.U32 R14, R14 ;  /* 0x0000000e000e7245 */ /* 0x000fc80000201000 */
[----:B------:R-:W-:Y:S01]  /*1bb0*/  ISETP.GE.AND.EX P0, PT, R8, R7, PT, P0 ;  /* 0x000000070800720c */ /* 0x000fe20003f06300 */
[----:B------:R-:W-:-:S04]  /*1bc0*/  FMUL.FTZ R14, R14, 5.9604644775390625e-08 ;  /* 0x338000000e0e7820 */ /* 0x000fc80000410000 */
[----:B------:R-:W-:-:S05]  /*1bd0*/  FFMA.FTZ R13, R9, R14, R0 ;  /* 0x0000000e090d7223 */ /* 0x000fca0000010000 */
[----:B------:R0:W-:Y:S03]  /*1be0*/  STG.E desc[UR4][R4.64+0x4], R13 ;  /* 0x0000040d04007986 */ /* 0x0001e6000c101904 */
[----:B------:R-:W-:Y:S05]  /*1bf0*/  @P0 EXIT ;  /* 0x000000000000094d */ /* 0x000fea0003800000 */
[----:B0-----:R-:W-:Y:S02]  /*1c00*/  IADD3 R13, P1, R10, 0x3, RZ ;  /* 0x000000030a0d7810 */ /* 0x001fe40007f3e0ff */
[----:B------:R-:W-:Y:S02]  /*1c10*/  LOP3.LUT R18, R18, 0xffffff, RZ, 0xc0, !PT ;  /* 0x00ffffff12127812 */ /* 0x000fe400078ec0ff */
[----:B------:R-:W-:Y:S02]  /*1c20*/  ISETP.GE.U32.AND P0, PT, R13, R6, PT ;  /* 0x000000060d00720c */ /* 0x000fe40003f06070 */
[----:B------:R-:W-:Y:S02]  /*1c30*/  IADD3.X R10, RZ, R11, RZ, P1, !PT ;  /* 0x0000000bff0a7210 */ /* 0x000fe40000ffe4ff */
[----:B------:R-:W-:Y:S02]  /*1c40*/  I2FP.F32.U32 R18, R18 ;  /* 0x0000001200127245 */ /* 0x000fe40000201000 */
[----:B------:R-:W-:-:S03]  /*1c50*/  ISETP.GE.AND.EX P0, PT, R10, R7, PT, P0 ;  /* 0x000000070a00720c */ /* 0x000fc60003f06300 */
[----:B------:R-:W-:-:S04]  /*1c60*/  FMUL.FTZ R18, R18, 5.9604644775390625e-08 ;  /* 0x3380000012127820 */ /* 0x000fc80000410000 */
[----:B------:R-:W-:-:S05]  /*1c70*/  FFMA.FTZ R7, R9, R18, R0 ;  /* 0x0000001209077223 */ /* 0x000fca0000010000 */
[----:B------:R0:W-:Y:S01]  /*1c80*/  STG.E desc[UR4][R4.64+0x8], R7 ;  /* 0x0000080704007986 */ /* 0x0001e2000c101904 */
[----:B------:R-:W-:Y:S05]  /*1c90*/  @P0 EXIT ;  /* 0x000000000000094d */ /* 0x000fea0003800000 */
[----:B------:R-:W-:-:S04]  /*1ca0*/  LOP3.LUT R2, R2, 0xffffff, RZ, 0xc0, !PT ;  /* 0x00ffffff02027812 */ /* 0x000fc800078ec0ff */
[----:B------:R-:W-:-:S05]  /*1cb0*/  I2FP.F32.U32 R2, R2 ;  /* 0x0000000200027245 */ /* 0x000fca0000201000 */
[----:B------:R-:W-:-:S04]  /*1cc0*/  FMUL.FTZ R2, R2, 5.9604644775390625e-08 ;  /* 0x3380000002027820 */ /* 0x000fc80000410000 */
[----:B------:R-:W-:-:S05]  /*1cd0*/  FFMA.FTZ R9, R9, R2, R0 ;  /* 0x0000000209097223 */ /* 0x000fca0000010000 */
[----:B------:R-:W-:Y:S01]  /*1ce0*/  STG.E desc[UR4][R4.64+0xc], R9 ;  /* 0x00000c0904007986 */ /* 0x000fe2000c101904 */
[----:B------:R-:W-:Y:S05]  /*1cf0*/  EXIT ;  /* 0x000000000000794d */ /* 0x000fea0003800000 */
.L_x_134:
[----:B------:R-:W0:Y:S01]  /*1d00*/  LDC R11, c[0x0][0x234] ;  /* 0x00008d00ff0b7b82 */ /* 0x000e220000000800 */
[----:B------:R-:W-:Y:S01]  /*1d10*/  LOP3.LUT R14, R14, 0xffffff, RZ, 0xc0, !PT ;  /* 0x00ffffff0e0e7812 */ /* 0x000fe200078ec0ff */
[----:B------:R-:W-:Y:S01]  /*1d20*/  ULDC.64 UR6, c[0x0][0x210] ;  /* 0x0000840000067ab9 */ /* 0x000fe20000000a00 */
[----:B------:R-:W-:Y:S02]  /*1d30*/  LOP3.LUT R12, R12, 0xffffff, RZ, 0xc0, !PT ;  /* 0x00ffffff0c0c7812 */ /* 0x000fe400078ec0ff */
[----:B------:R-:W-:Y:S02]  /*1d40*/  LOP3.LUT R18, R18, 0xffffff, RZ, 0xc0, !PT ;  /* 0x00ffffff12127812 */ /* 0x000fe400078ec0ff */
[----:B------:R-:W-:Y:S02]  /*1d50*/  LOP3.LUT R2, R2, 0xffffff, RZ, 0xc0, !PT ;  /* 0x00ffffff02027812 */ /* 0x000fe400078ec0ff */
[----:B------:R-:W-:Y:S01]  /*1d60*/  LEA R4, P0, R8, UR6, 0x2 ;  /* 0x0000000608047c11 */ /* 0x000fe2000f8010ff */
[----:B------:R-:W-:Y:S01]  /*1d70*/  ULDC UR6, c[0x0][0x238] ;  /* 0x00008e0000067ab9 */ /* 0x000fe20000000800 */
[----:B------:R-:W-:-:S02]  /*1d80*/  I2FP.F32.U32 R12, R12 ;  /* 0x0000000c000c7245 */ /* 0x000fc40000201000 */
[----:B------:R-:W-:Y:S02]  /*1d90*/  I2FP.F32.U32 R14, R14 ;  /* 0x0000000e000e7245 */ /* 0x000fe40000201000 */
[----:B------:R-:W-:Y:S02]  /*1da0*/  I2FP.F32.U32 R18, R18 ;  /* 0x0000001200127245 */ /* 0x000fe40000201000 */
[----:B------:R-:W-:Y:S01]  /*1db0*/  I2FP.F32.U32 R2, R2 ;  /* 0x0000000200027245 */ /* 0x000fe20000201000 */
[----:B------:R-:W-:Y:S01]  /*1dc0*/  FMUL.FTZ R14, R14, 5.9604644775390625e-08 ;  /* 0x338000000e0e7820 */ /* 0x000fe20000410000 */
[----:B------:R-:W-:Y:S01]  /*1dd0*/  LEA.HI.X R5, R8, UR7, R17, 0x2, P0 ;  /* 0x0000000708057c11 */ /* 0x000fe200080f1411 */
[----:B------:R-:W-:Y:S01]  /*1de0*/  FMUL.FTZ R8, R12, 5.9604644775390625e-08 ;  /* 0x338000000c087820 */ /* 0x000fe20000410000 */
[----:B------:R-:W-:Y:S01]  /*1df0*/  FMUL.FTZ R10, R18, 5.9604644775390625e-08 ;  /* 0x33800000120a7820 */ /* 0x000fe20000410000 */
[----:B------:R-:W-:Y:S01]  /*1e00*/  FMUL.FTZ R2, R2, 5.9604644775390625e-08 ;  /* 0x3380000002027820 */ /* 0x000fe20000410000 */
[----:B0-----:R-:W-:-:S04]  /*1e10*/  FADD.FTZ R0, -R11, UR6 ;  /* 0x000000060b007e21 */ /* 0x001fc80008010100 */
[C-C-:B------:R-:W-:Y:S01]  /*1e20*/  FFMA.FTZ R8, R0.reuse, R8, R11.reuse ;  /* 0x0000000800087223 */ /* 0x140fe2000001000b */
[C-C-:B------:R-:W-:Y:S01]  /*1e30*/  FFMA.FTZ R9, R0.reuse, R14, R11.reuse ;  /* 0x0000000e00097223 */ /* 0x140fe2000001000b */
[C-C-:B------:R-:W-:Y:S01]  /*1e40*/  FFMA.FTZ R10, R0.reuse, R10, R11.reuse ;  /* 0x0000000a000a7223 */ /* 0x140fe2000001000b */
[----:B------:R-:W-:-:S05]  /*1e50*/  FFMA.FTZ R11, R0, R2, R11 ;  /* 0x00000002000b7223 */ /* 0x000fca000001000b */
[----:B------:R-:W-:Y:S01]  /*1e60*/  STG.E.128 desc[UR4][R4.64], R8 ;  /* 0x0000000804007986 */ /* 0x000fe2000c101d04 */
[----:B------:R-:W-:Y:S05]  /*1e70*/  EXIT ;  /* 0x000000000000794d */ /* 0x000fea0003800000 */
        .weak           $__internal_8_$__cuda_sm20_div_s64
        .type           $__internal_8_$__cuda_sm20_div_s64,@function
        .size           $__internal_8_$__cuda_sm20_div_s64,(.L_x_183 - $__internal_8_$__cuda_sm20_div_s64)
$__internal_8_$__cuda_sm20_div_s64:
        /* <DEDUP_REMOVED lines=83> */
[----:B------:R-:W-:Y:S06]  /*23b0*/  RET.REL.NODEC R2 `(_ZN2at6native54_GLOBAL__N__f6d41790_21_PhiloxDistribution_cu_0636f2c123philox_multi_key_kernelIfZZZZNS0_21_philox_uniform_cuda_ERNS_6TensorERKS3_ddENKUlvE_clEvENKUlvE0_clEvENKUlvE_clEvEUlmmE0_ZZZNS0_21_philox_uniform_cuda_ES4_S6_ddENKS7_clEvENKS8_clEvEUlT_E_EEvPSB_PKmllT0_T1_16OffsetCalculatorILi1EjLb0EE) ;  /* 0xffffffdc02107950 */ /* 0x000fec0003c3ffff */
.L_x_135:
        /* <DEDUP_REMOVED lines=12> */
.L_x_183:


//--------------------- .text._ZN2at6native54_GLOBAL__N__f6d41790_21_PhiloxDistribution_cu_0636f2c124philox_single_key_kernelIfZZZZNS0_21_philox_uniform_cuda_ERNS_6TensorERKS3_ddENKUlvE_clEvENKUlvE0_clEvENKUlvE_clEvEUlmmE0_ZZZNS0_21_philox_uniform_cuda_ES4_S6_ddENKS7_clEvENKS8_clEvEUlT_E_EEvPSB_PKmlT0_T1_ --------------------------
	.section	.text._ZN2at6native54_GLOBAL__N__f6d41790_21_PhiloxDistribution_cu_0636f2c124philox_single_key_kernelIfZZZZNS0_21_philox_uniform_cuda_ERNS_6TensorERKS3_ddENKUlvE_clEvENKUlvE0_clEvENKUlvE_clEvEUlmmE0_ZZZNS0_21_philox_uniform_cuda_ES4_S6_ddENKS7_clEvENKS8_clEvEUlT_E_EEvPSB_PKmlT0_T1_,"ax",@progbits
	.align	128
.text._ZN2at6native54_GLOBAL__N__f6d41790_21_PhiloxDistribution_cu_0636f2c124philox_single_key_kernelIfZZZZNS0_21_philox_uniform_cuda_ERNS_6TensorERKS3_ddENKUlvE_clEvENKUlvE0_clEvENKUlvE_clEvEUlmmE0_ZZZNS0_21_philox_uniform_cuda_ES4_S6_ddENKS7_clEvENKS8_clEvEUlT_E_EEvPSB_PKmlT0_T1_:
        .type           _ZN2at6native54_GLOBAL__N__f6d41790_21_PhiloxDistribution_cu_0636f2c124philox_single_key_kernelIfZZZZNS0_21_philox_uniform_cuda_ERNS_6TensorERKS3_ddENKUlvE_clEvENKUlvE0_clEvENKUlvE_clEvEUlmmE0_ZZZNS0_21_philox_uniform_cuda_ES4_S6_ddENKS7_clEvENKS8_clEvEUlT_E_EEvPSB_PKmlT0_T1_,@function
        .size           _ZN2at6native54_GLOBAL__N__f6d41790_21_PhiloxDistribution_cu_0636f2c124philox_single_key_kernelIfZZZZNS0_21_philox_uniform_cuda_ERNS_6TensorERKS3_ddENKUlvE_clEvENKUlvE0_clEvENKUlvE_clEvEUlmmE0_ZZZNS0_21_philox_uniform_cuda_ES4_S6_ddENKS7_clEvENKS8_clEvEUlT_E_EEvPSB_PKmlT0_T1_,(.L_x_185 - _ZN2at6native54_GLOBAL__N__f6d41790_21_PhiloxDistribution_cu_0636f2c124philox_single_key_kernelIfZZZZNS0_21_philox_uniform_cuda_ERNS_6TensorERKS3_ddENKUlvE_clEvENKUlvE0_clEvENKUlvE_clEvEUlmmE0_ZZZNS0_21_philox_uniform_cuda_ES4_S6_ddENKS7_clEvENKS8_clEvEUlT_E_EEvPSB_PKmlT0_T1_)
        .other          _ZN2at6native54_GLOBAL__N__f6d41790_21_PhiloxDistribution_cu_0636f2c124philox_single_key_kernelIfZZZZNS0_21_philox_uniform_cuda_ERNS_6TensorERKS3_ddENKUlvE_clEvENKUlvE0_clEvENKUlvE_clEvEUlmmE0_ZZZNS0_21_philox_uniform_cuda_ES4_S6_ddENKS7_clEvENKS8_clEvEUlT_E_EEvPSB_PKmlT0_T1_,@"STO_CUDA_ENTRY STV_DEFAULT"
_ZN2at6native54_GLOBAL__N__f6d41790_21_PhiloxDistribution_cu_0636f2c124philox_single_key_kernelIfZZZZNS0_21_philox_uniform_cuda_ERNS_6TensorERKS3_ddENKUlvE_clEvENKUlvE0_clEvENKUlvE_clEvEUlmmE0_ZZZNS0_21_philox_uniform_cuda_ES4_S6_ddENKS7_clEvENKS8_clEvEUlT_E_EEvPSB_PKmlT0_T1_:
        /* <DEDUP_REMOVED lines=23> */
[----:B------:R-:W0:Y:S01]  /*0170*/  LDC R8, c[0x0][0x22c] ;  /* 0x00008b00ff087b82 */ /* 0x000e220000000800 */
[----:B------:R-:W-:Y:S02]  /*0180*/  ULDC.64 UR6, c[0x0][0x210] ;  /* 0x0000840000067ab9 */ /* 0x000fe40000000a00 */
[----:B------:R-:W-:Y:S01]  /*0190*/  IMAD.X R13, R7, 0x1, R11, P0 ;  /* 0x00000001070d7824 */ /* 0x000fe200000e060b */
[----:B------:R-:W-:Y:S01]  /*01a0*/  LEA R20, P0, R10, UR6, 0x4 ;  /* 0x000000060a147c11 */ /* 0x000fe2000f8020ff */
[----:B------:R-:W-:Y:S01]  /*01b0*/  IMAD.WIDE.U32 R16, R16, -0x2daee0ad, RZ ;  /* 0xd2511f5310107825 */ /* 0x000fe200078e00ff */
[----:B------:R-:W-:Y:S02]  /*01c0*/  ULDC UR6, c[0x0][0x230] ;  /* 0x00008c0000067ab9 */ /* 0x000fe40000000800 */
[----:B------:R-:W-:-:S02]  /*01d0*/  LOP3.LUT R12, R13, R4, RZ, 0x3c, !PT ;  /* 0x000000040d0c7212 */ /* 0x000fc400078e3cff */
[----:B------:R-:W-:Y:S01]  /*01e0*/  LOP3.LUT R14, R17, R5, RZ, 0x3c, !PT ;  /* 0x00000005110e7212 */ /* 0x000fe200078e3cff */
[----:B------:R-:W-:Y:S01]  /*01f0*/  VIADD R17, R4, 0x9e3779b9 ;  /* 0x9e3779b904117836 */ /* 0x000fe20000000000 */
[----:B------:R-:W-:Y:S01]  /*0200*/  LEA.HI.X R21, R10, UR7, R11, 0x4, P0 ;  /* 0x000000070a157c11 */ /* 0x000fe200080f240b */
[----:B------:R-:W-:-:S04]  /*0210*/  IMAD.WIDE.U32 R12, R12, -0x2daee0ad, RZ ;  /* 0xd2511f530c0c7825 */ /* 0x000fc800078e00ff */
[----:B------:R-:W-:Y:S01]  /*0220*/  IMAD.WIDE.U32 R14, R14, -0x326172a9, RZ ;  /* 0xcd9e8d570e0e7825 */ /* 0x000fe200078e00ff */
[----:B------:R-:W-:-:S03]  /*0230*/  LOP3.LUT R16, R13, R16, R19, 0x96, !PT ;  /* 0x000000100d107212 */ /* 0x000fc600078e9613 */
[----:B------:R-:W-:Y:S01]  /*0240*/  VIADD R13, R4, 0x3c6ef372 ;  /* 0x3c6ef372040d7836 */ /* 0x000fe20000000000 */
[----:B------:R-:W-:Y:S01]  /*0250*/  LOP3.LUT R18, R15, R17, RZ, 0x3c, !PT ;  /* 0x000000110f127212 */ /* 0x000fe200078e3cff */
[----:B------:R-:W-:-:S04]  /*0260*/  IMAD.WIDE.U32 R16, R16, -0x326172a9, RZ ;  /* 0xcd9e8d5710107825 */ /* 0x000fc800078e00ff */
[----:B0-----:R-:W-:Y:S01]  /*0270*/  FADD.FTZ R11, -R8, UR6 ;  /* 0x00000006080b7e21 */ /* 0x001fe20008010100 */
        /* <DEDUP_REMOVED lines=33> */
[----:B------:R-:W-:Y:S02]  /*0490*/  IADD3 R13, R4, -0xe443238, RZ ;  /* 0xf1bbcdc8040d7810 */ /* 0x000fe40007ffe0ff */
[----:B------:R-:W-:Y:S01]  /*04a0*/  LOP3.LUT R18, R15, R16, R17, 0x96, !PT ;  /* 0x000000100f127212 */ /* 0x000fe200078e9611 */
[----:B------:R-:W-:-:S04]  /*04b0*/  IMAD.WIDE.U32 R16, R19, -0x326172a9, RZ ;  /* 0xcd9e8d5713107825 */ /* 0x000fc800078e00ff */
[----:B------:R-:W-:Y:S01]  /*04c0*/  VIADD R15, R5, 0xdb3d7428 ;  /* 0xdb3d7428050f7836 */ /* 0x000fe20000000000 */
[----:B------:R-:W-:Y:S01]  /*04d0*/  LOP3.LUT R13, R17, R14, R13, 0x96, !PT ;  /* 0x0000000e110d7212 */ /* 0x000fe200078e960d */
[----:B------:R-:W-:-:S04]  /*04e0*/  IMAD.WIDE.U32 R18, R18, -0x2daee0ad, RZ ;  /* 0xd2511f5312127825 */ /* 0x000fc800078e00ff */
[----:B------:R-:W-:Y:S01]  /*04f0*/  VIADD R17, R4, 0xf34781 ;  /* 0x00f3478104117836 */ /* 0x000fe20000000000 */
[----:B------:R-:W-:Y:S01]  /*0500*/  LOP3.LUT R15, R19, R12, R15, 0x96, !PT ;  /* 0x0000000c130f7212 */ /* 0x000fe200078e960f */
[----:B------:R-:W-:Y:S02]  /*0510*/  VIADD R19, R5, 0xa522ad ;  /* 0x00a522ad05137836 */ /* 0x000fe40000000000 */
[----:B------:R-:W-:-:S04]  /*0520*/  IMAD.WIDE.U32 R12, R13, -0x2daee0ad, RZ ;  /* 0xd2511f530d0c7825 */ /* 0x000fc800078e00ff */
[----:B------:R-:W-:Y:S01]  /*0530*/  IMAD.WIDE.U32 R14, R15, -0x326172a9, RZ ;  /* 0xcd9e8d570f0e7825 */ /* 0x000fe200078e00ff */
[----:B------:R-:W-:Y:S02]  /*0540*/  LOP3.LUT R19, R13, R18, R19, 0x96, !PT ;  /* 0x000000120d137212 */ /* 0x000fe400078e9613 */
[----:B------:R-:W-:Y:S02]  /*0550*/  LOP3.LUT R12, R12, 0xffffff, RZ, 0xc0, !PT ;  /* 0x00ffffff0c0c7812 */ /* 0x000fe400078ec0ff */
[----:B------:R-:W-:Y:S02]  /*0560*/  LOP3.LUT R17, R15, R16, R17, 0x96, !PT ;  /* 0x000000100f117212 */ /* 0x000fe400078e9611 */
[----:B------:R-:W-:Y:S02]  /*0570*/  LOP3.LUT R14, R14, 0xffffff, RZ, 0xc0, !PT ;  /* 0x00ffffff0e0e7812 */ /* 0x000fe400078ec0ff */
[----:B------:R-:W-:Y:S02]  /*0580*/  LOP3.LUT R17, R17, 0xffffff, RZ, 0xc0, !PT ;  /* 0x00ffffff11117812 */ /* 0x000fe400078ec0ff */
[----:B------:R-:W-:-:S02]  /*0590*/  LOP3.LUT R19, R19, 0xffffff, RZ, 0xc0, !PT ;  /* 0x00ffffff13137812 */ /* 0x000fc400078ec0ff */
[----:B------:R-:W-:Y:S02]  /*05a0*/  I2FP.F32.U32 R14, R14 ;  /* 0x0000000e000e7245 */ /* 0x000fe40000201000 */
[----:B------:R-:W-:Y:S02]  /*05b0*/  I2FP.F32.U32 R12, R12 ;  /* 0x0000000c000c7245 */ /* 0x000fe40000201000 */
[----:B------:R-:W-:Y:S01]  /*05c0*/  I2FP.F32.U32 R17, R17 ;  /* 0x0000001100117245 */ /* 0x000fe20000201000 */
[----:B------:R-:W-:Y:S01]  /*05d0*/  FMUL.FTZ R13, R14, 5.9604644775390625e-08 ;  /* 0x338000000e0d7820 */ /* 0x000fe20000410000 */
[----:B------:R-:W-:Y:S01]  /*05e0*/  I2FP.F32.U32 R19, R19 ;  /* 0x0000001300137245 */ /* 0x000fe20000201000 */
[----:B------:R-:W-:Y:S02]  /*05f0*/  FMUL.FTZ R15, R12, 5.9604644775390625e-08 ;  /* 0x338000000c0f7820 */ /* 0x000fe40000410000 */
[----:B------:R-:W-:Y:S01]  /*0600*/  FMUL.FTZ R17, R17, 5.9604644775390625e-08 ;  /* 0x3380000011117820 */ /* 0x000fe20000410000 */
[--C-:B------:R-:W-:Y:S01]  /*0610*/  FFMA.FTZ R13, R11, R13, R8.reuse ;  /* 0x0000000d0b0d7223 */ /* 0x100fe20000010008 */
[----:B------:R-:W-:Y:S01]  /*0620*/  FMUL.FTZ R19, R19, 5.9604644775390625e-08 ;  /* 0x3380000013137820 */ /* 0x000fe20000410000 */
[--C-:B------:R-:W-:Y:S01]  /*0630*/  FFMA.FTZ R15, R11, R15, R8.reuse ;  /* 0x0000000f0b0f7223 */ /* 0x100fe20000010008 */
[----:B------:R-:W-:-:S02]  /*0640*/  FFMA.FTZ R12, R17, R11, R8 ;  /* 0x0000000b110c7223 */ /* 0x000fc40000010008 */
[----:B------:R-:W-:-:S05]  /*0650*/  FFMA.FTZ R14, R11, R19, R8 ;  /* 0x000000130b0e7223 */ /* 0x000fca0000010008 */
[----:B------:R0:W-:Y:S02]  /*0660*/  STG.E.128 desc[UR4][R20.64], R12 ;  /* 0x0000000c14007986 */ /* 0x0001e4000c101d04 */
.L_x_137:
[----:B------:R-:W-:Y:S05]  /*0670*/  BSYNC B0 ;  /* 0x0000000000007941 */ /* 0x000fea0003800000 */
.L_x_136:
[----:B------:R-:W-:Y:S05]  /*0680*/  @P1 EXIT ;  /* 0x000000000000194d */ /* 0x000fea0003800000 */
[----:B-----5:R-:W-:Y:S01]  /*0690*/  IADD3 R10, P0, R6, R9, RZ ;  /* 0x00000009060a7210 */ /* 0x020fe20007f1e0ff */
[----:B0-----:R-:W-:-:S04]  /*06a0*/  VIADD R15, R5, 0xbb67ae85 ;  /* 0xbb67ae85050f7836 */ /* 0x001fc80000000000 */
        /* <DEDUP_REMOVED lines=33> */
[----:B------:R-:W-:Y:S01]  /*08c0*/  IMAD.SHL.U32 R11, R9, 0x4, RZ ;  /* 0x00000004090b7824 */ /* 0x000fe200078e00ff */
[C---:B------:R-:W-:Y:S01]  /*08d0*/  IADD3 R9, R4.reuse, 0x5384540f, RZ ;  /* 0x5384540f04097810 */ /* 0x040fe20007ffe0ff */
[----:B------:R-:W-:Y:S01]  /*08e0*/  VIADD R7, R4, 0xb54cda56 ;  /* 0xb54cda5604077836 */ /* 0x000fe20000000000 */
[----:B------:R-:W-:Y:S01]  /*08f0*/  LOP3.LUT R14, R17, R10, R13, 0x96, !PT ;  /* 0x0000000a110e7212 */ /* 0x000fe200078e960d */
[----:B------:R-:W-:Y:S01]  /*0900*/  IMAD.WIDE.U32 R12, R12, -0x2daee0ad, RZ ;  /* 0xd2511f530c0c7825 */ /* 0x000fe200078e00ff */
[----:B------:R-:W-:-:S03]  /*0910*/  ISETP.GE.U32.AND P0, PT, R11, R2, PT ;  /* 0x000000020b00720c */ /* 0x000fc60003f06070 */
[----:B------:R-:W-:Y:S01]  /*0920*/  VIADD R17, R5, 0x646e171e ;  /* 0x646e171e05117836 */ /* 0x000fe20000000000 */
[----:B------:R-:W-:Y:S01]  /*0930*/  ISETP.GE.AND.EX P0, PT, R0, R3, PT, P0 ;  /* 0x000000030000720c */ /* 0x000fe20003f06300 */
[----:B------:R-:W-:-:S03]  /*0940*/  IMAD.WIDE.U32 R14, R14, -0x326172a9, RZ ;  /* 0xcd9e8d570e0e7825 */ /* 0x000fc600078e00ff */
[----:B------:R-:W-:Y:S01]  /*0950*/  LOP3.LUT R16, R13, R16, R17, 0x96, !PT ;  /* 0x000000100d107212 */ /* 0x000fe200078e9611 */
[----:B------:R-:W-:Y:S01]  /*0960*/  VIADD R13, R5, 0x1fd5c5a3 ;  /* 0x1fd5c5a3050d7836 */ /* 0x000fe20000000000 */
[----:B------:R-:W-:-:S03]  /*0970*/  LOP3.LUT R6, R15, R6, R7, 0x96, !PT ;  /* 0x000000060f067212 */ /* 0x000fc600078e9607 */
[----:B------:R-:W-:-:S04]  /*0980*/  IMAD.WIDE.U32 R16, R16, -0x326172a9, RZ ;  /* 0xcd9e8d5710107825 */ /* 0x000fc800078e00ff */
[----:B------:R-:W-:Y:S01]  /*0990*/  IMAD.WIDE.U32 R6, R6, -0x2daee0ad, RZ ;  /* 0xd2511f5306067825 */ /* 0x000fe200078e00ff */
[----:B------:R-:W-:-:S03]  /*09a0*/  LOP3.LUT R14, R17, R14, R9, 0x96, !PT ;  /* 0x0000000e110e7212 */ /* 0x000fc600078e9609 */
[----:B------:R-:W-:Y:S01]  /*09b0*/  VIADD R9, R4, 0xf1bbcdc8 ;  /* 0xf1bbcdc804097836 */ /* 0x000fe20000000000 */
[----:B------:R-:W-:Y:S01]  /*09c0*/  LOP3.LUT R12, R7, R12, R13, 0x96, !PT ;  /* 0x0000000c070c7212 */ /* 0x000fe200078e960d */
[----:B------:R-:W-:Y:S06]  /*09d0*/  @P0 EXIT ;  /* 0x000000000000094d */ /* 0x000fec0003800000 */
[----:B------:R-:W-:Y:S01]  /*09e0*/  IMAD.WIDE.U32 R12, R12, -0x326172a9, RZ ;  /* 0xcd9e8d570c0c7825 */ /* 0x000fe200078e00ff */
[----:B------:R-:W-:Y:S01]  /*09f0*/  LOP3.LUT R7, RZ, R11, RZ, 0x33, !PT ;  /* 0x0000000bff077212 */ /* 0x000fe200078e33ff */
[----:B------:R-:W0:Y:S01]  /*0a00*/  LDC R8, c[0x0][0x22c] ;  /* 0x00008b00ff087b82 */ /* 0x000e220000000800 */
[----:B------:R-:W-:Y:S01]  /*0a10*/  LOP3.LUT R10, RZ, R0, RZ, 0x33, !PT ;  /* 0x00000000ff0a7212 */ /* 0x000fe200078e33ff */
[----:B------:R-:W-:Y:S01]  /*0a20*/  IMAD.WIDE.U32 R14, R14, -0x2daee0ad, RZ ;  /* 0xd2511f530e0e7825 */ /* 0x000fe200078e00ff */
[----:B------:R-:W-:Y:S01]  /*0a30*/  LOP3.LUT R9, R13, R16, R9, 0x96, !PT ;  /* 0x000000100d097212 */ /* 0x000fe200078e9609 */
[----:B------:R-:W-:Y:S01]  /*0a40*/  ULDC UR6, c[0x0][0x230] ;  /* 0x00008c0000067ab9 */ /* 0x000fe20000000800 */
[----:B------:R-:W-:Y:S01]  /*0a50*/  IADD3 R7, P1, R7, R2, RZ ;  /* 0x0000000207077210 */ /* 0x000fe20007f3e0ff */
[----:B------:R-:W-:-:S03]  /*0a60*/  VIADD R13, R5, 0xdb3d7428 ;  /* 0xdb3d7428050d7836 */ /* 0x000fc60000000000 */
[----:B------:R-:W-:Y:S02]  /*0a70*/  ISETP.GE.U32.AND P0, PT, R7, 0x3, PT ;  /* 0x000000030700780c */ /* 0x000fe40003f06070 */
[----:B------:R-:W-:Y:S01]  /*0a80*/  LOP3.LUT R6, R15, R6, R13, 0x96, !PT ;  /* 0x000000060f067212 */ /* 0x000fe200078e960d */
[----:B------:R-:W-:Y:S02]  /*0a90*/  IMAD.X R15, R10, 0x1, R3, P1 ;  /* 0x000000010a0f7824 */ /* 0x000fe400008e0603 */
[----:B------:R-:W-:-:S03]  /*0aa0*/  IMAD.HI.U32 R13, R9, -0x2daee0ad, RZ ;  /* 0xd2511f53090d7827 */ /* 0x000fc600078e00ff */
[----:B------:R-:W-:Y:S01]  /*0ab0*/  ISETP.GE.U32.AND.EX P0, PT, R15, RZ, PT, P0 ;  /* 0x000000ff0f00720c */ /* 0x000fe20003f06100 */
[----:B------:R-:W-:Y:S02]  /*0ac0*/  VIADD R10, R5, 0x96a522ad ;  /* 0x96a522ad050a7836 */ /* 0x000fe40000000000 */
[----:B------:R-:W-:-:S04]  /*0ad0*/  IMAD.WIDE.U32 R6, R6, -0x326172a9, RZ ;  /* 0xcd9e8d5706067825 */ /* 0x000fc800078e00ff */
[----:B------:R-:W-:Y:S01]  /*0ae0*/  VIADD R5, R4, 0x8ff34781 ;  /* 0x8ff3478104057836 */ /* 0x000fe20000000000 */
[----:B------:R-:W-:Y:S01]  /*0af0*/  LOP3.LUT R4, R13, R14, R10, 0x96, !PT ;  /* 0x0000000e0d047212 */ /* 0x000fe200078e960a */
[----:B------:R-:W-:Y:S01]  /*0b00*/  IMAD.IADD R13, R2, 0x1, -R11 ;  /* 0x00000001020d7824 */ /* 0x000fe200078e0a0b */
[----:B------:R-:W-:Y:S01]  /*0b10*/  HFMA2.MMA R10, -RZ, RZ, 0, 0 ;  /* 0x00000000ff0a7435 */ /* 0x000fe200000001ff */
[----:B------:R-:W-:Y:S01]  /*0b20*/  IMAD R9, R9, -0x2daee0ad, RZ ;  /* 0xd2511f5309097824 */ /* 0x000fe200078e02ff */
[----:B------:R-:W-:Y:S01]  /*0b30*/  LOP3.LUT R12, R7, R12, R5, 0x96, !PT ;  /* 0x0000000c070c7212 */ /* 0x000fe200078e9605 */
[----:B0-----:R-:W-:Y:S01]  /*0b40*/  FADD.FTZ R5, -R8, UR6 ;  /* 0x0000000608057e21 */ /* 0x001fe20008010100 */
[----:B------:R-:W-:Y:S01]  /*0b50*/  LOP3.LUT R13, R13, 0x3, RZ, 0xc0, !PT ;  /* 0x000000030d0d7812 */ /* 0x000fe200078ec0ff */
[----:B------:R-:W-:Y:S06]  /*0b60*/  @!P0 BRA `(.L_x_138) ;  /* 0x0000000800048947 */ /* 0x000fec0003800000 */
[----:B------:R-:W0:Y:S01]  /*0b70*/  LDC.64 R16, c[0x0][0x210] ;  /* 0x00008400ff107b82 */ /* 0x000e220000000a00 */
[----:B------:R-:W-:Y:S01]  /*0b80*/  IADD3 R14, P0, P1, R11, -R2, R13 ;  /* 0x800000020b0e7210 */ /* 0x000fe2000791e00d */
[----:B------:R-:W-:-:S03]  /*0b90*/  IMAD.MOV.U32 R10, RZ, RZ, RZ ;  /* 0x000000ffff0a7224 */ /* 0x000fc600078e00ff */
[----:B------:R-:W-:-:S04]  /*0ba0*/  IADD3.X R15, R0, ~R3, RZ, P0, P1 ;  /* 0x80000003000f7210 */ /* 0x000fc800007e24ff */
[----:B------:R-:W-:Y:S02]  /*0bb0*/  ISETP.GE.AND P0, PT, R15, RZ, PT ;  /* 0x000000ff0f00720c */ /* 0x000fe40003f06270 */
[----:B0-----:R-:W-:-:S04]  /*0bc0*/  LEA R2, P2, R11, R16, 0x2 ;  /* 0x000000100b027211 */ /* 0x001fc800078410ff */
[----:B------:R-:W-:Y:S02]  /*0bd0*/  LEA.HI.X R3, R11, R17, R0, 0x2, P2 ;  /* 0x000000110b037211 */ /* 0x000fe400010f1400 */
[----:B------:R-:W-:-:S05]  /*0be0*/  IADD3 R2, P1, R2, 0x8, RZ ;  /* 0x0000000802027810 */ /* 0x000fca0007f3e0ff */
[----:B------:R-:W-:Y:S01]  /*0bf0*/  IMAD.X R3, RZ, RZ, R3, P1 ;  /* 0x000000ffff037224 */ /* 0x000fe200008e0603 */
[----:B------:R-:W-:Y:S07]  /*0c00*/  @P0 BRA `(.L_x_139) ;  /* 0x0000000400640947 */ /* 0x000fee0003800000 */
        /* <DEDUP_REMOVED lines=12> */
[----:B------:R-:W-:Y:S01]  /*0cd0*/  I2FP.F32.U32 R18, R18 ;  /* 0x0000001200127245 */ /* 0x000fe20000201000 */
[----:B------:R-:W-:Y:S01]  /*0ce0*/  FMUL.FTZ R16, R16, 5.9604644775390625e-08 ;  /* 0x3380000010107820 */ /* 0x000fe20000410000 */
[----:B------:R-:W-:Y:S01]  /*0cf0*/  I2FP.F32.U32 R20, R19 ;  /* 0x0000001300147245 */ /* 0x000fe20000201000 */
[----:B------:R-:W-:Y:S01]  /*0d00*/  FMUL.FTZ R19, R17, 5.9604644775390625e-08 ;  /* 0x3380000011137820 */ /* 0x000fe20000410000 */
[----:B------:R-:W-:Y:S01]  /*0d10*/  PLOP3.LUT P0, PT, PT, PT, PT, 0x8, 0x0 ;  /* 0x000000000000781c */ /* 0x000fe20003f0e170 */
[----:B------:R-:W-:Y:S01]  /*0d20*/  FMUL.FTZ R21, R18, 5.9604644775390625e-08 ;  /* 0x3380000012157820 */ /* 0x000fe20000410000 */
[C-C-:B------:R-:W-:Y:S01]  /*0d30*/  FFMA.FTZ R17, R5.reuse, R16, R8.reuse ;  /* 0x0000001005117223 */ /* 0x140fe20000010008 */
[----:B------:R-:W-:Y:S01]  /*0d40*/  FMUL.FTZ R23, R20, 5.9604644775390625e-08 ;  /* 0x3380000014177820 */ /* 0x000fe20000410000 */
[C-C-:B------:R-:W-:Y:S01]  /*0d50*/  FFMA.FTZ R19, R5.reuse, R19, R8.reuse ;  /* 0x0000001305137223 */ /* 0x140fe20000010008 */
[C-C-:B------:R-:W-:Y:S02]  /*0d60*/  FFMA.FTZ R21, R5.reuse, R21, R8.reuse ;  /* 0x0000001505157223 */ /* 0x140fe40000010008 */
[----:B------:R-:W-:-:S07]  /*0d70*/  FFMA.FTZ R23, R5, R23, R8 ;  /* 0x0000001705177223 */ /* 0x000fce0000010008 */
.L_x_141:
[----:B------:R-:W-:Y:S01]  /*0d80*/  IADD3 R14, P1, R14, 0x10, RZ ;  /* 0x000000100e0e7810 */ /* 0x000fe20007f3e0ff */
[----:B------:R-:W-:Y:S01]  /*0d90*/  STG.E desc[UR4][R2.64+-0x8], R17 ;  /* 0xfffff81102007986 */ /* 0x000fe2000c101904 */
[----:B------:R-:W-:Y:S01]  /*0da0*/  IADD3 R16, P2, R2, 0x40, RZ ;  /* 0x0000004002107810 */ /* 0x000fe20007f5e0ff */
[----:B------:R-:W-:Y:S02]  /*0db0*/  VIADD R10, R10, 0x10 ;  /* 0x000000100a0a7836 */ /* 0x000fe40000000000 */
[----:B------:R-:W-:Y:S01]  /*0dc0*/  IMAD.X R15, RZ, RZ, R15, P1 ;  /* 0x000000ffff0f7224 */ /* 0x000fe200008e060f */
[----:B------:R-:W-:Y:S01]  /*0dd0*/  ISETP.GE.U32.AND P1, PT, R14, -0xc, PT ;  /* 0xfffffff40e00780c */ /* 0x000fe20003f26070 */
[----:B------:R-:W-:Y:S01]  /*0de0*/  IMAD.X R25, RZ, RZ, R3, P2 ;  /* 0x000000ffff197224 */ /* 0x000fe200010e0603 */
[----:B------:R-:W-:Y:S02]  /*0df0*/  STG.E desc[UR4][R2.64+-0x4], R19 ;  /* 0xfffffc1302007986 */ /* 0x000fe4000c101904 */
[----:B------:R-:W-:-:S02]  /*0e00*/  ISETP.GE.AND.EX P1, PT, R15, -0x1, PT, P1 ;  /* 0xffffffff0f00780c */ /* 0x000fc40003f26310 */
        /* <DEDUP_REMOVED lines=17> */
.L_x_140:
        /* <DEDUP_REMOVED lines=8> */
[----:B------:R-:W-:Y:S02]  /*0fa0*/  LOP3.LUT R18, R4, 0xffffff, RZ, 0xc0, !PT ;  /* 0x00ffffff04127812 */ /* 0x000fe400078ec0ff */
[----:B------:R-:W-:Y:S02]  /*0fb0*/  I2FP.F32.U32 R16, R16 ;  /* 0x0000001000107245 */ /* 0x000fe40000201000 */
[----:B------:R-:W-:Y:S02]  /*0fc0*/  LOP3.LUT R19, R9, 0xffffff, RZ, 0xc0, !PT ;  /* 0x00ffffff09137812 */ /* 0x000fe400078ec0ff */
[----:B------:R-:W-:Y:S01]  /*0fd0*/  I2FP.F32.U32 R17, R17 ;  /* 0x0000001100117245 */ /* 0x000fe20000201000 */
[----:B------:R-:W-:Y:S01]  /*0fe0*/  FMUL.FTZ R16, R16, 5.9604644775390625e-08 ;  /* 0x3380000010107820 */ /* 0x000fe20000410000 */
[----:B------:R-:W-:-:S02]  /*0ff0*/  I2FP.F32.U32 R18, R18 ;  /* 0x0000001200127245 */ /* 0x000fc40000201000 */
[----:B------:R-:W-:Y:S01]  /*1000*/  I2FP.F32.U32 R20, R19 ;  /* 0x0000001300147245 */ /* 0x000fe20000201000 */
[----:B------:R-:W-:Y:S01]  /*1010*/  FMUL.FTZ R19, R17, 5.9604644775390625e-08 ;  /* 0x3380000011137820 */ /* 0x000fe20000410000 */
[C-C-:B------:R-:W-:Y:S01]  /*1020*/  FFMA.FTZ R17, R5.reuse, R16, R8.reuse ;  /* 0x0000001005117223 */ /* 0x140fe20000010008 */
[----:B------:R-:W-:Y:S01]  /*1030*/  FMUL.FTZ R21, R18, 5.9604644775390625e-08 ;  /* 0x3380000012157820 */ /* 0x000fe20000410000 */
[----:B------:R-:W-:Y:S01]  /*1040*/  IADD3 R16, P1, R2, 0x20, RZ ;  /* 0x0000002002107810 */ /* 0x000fe20007f3e0ff */
[----:B------:R-:W-:Y:S01]  /*1050*/  FMUL.FTZ R23, R20, 5.9604644775390625e-08 ;  /* 0x3380000014177820 */ /* 0x000fe20000410000 */
[C-C-:B------:R-:W-:Y:S01]  /*1060*/  FFMA.FTZ R19, R5.reuse, R19, R8.reuse ;  /* 0x0000001305137223 */ /* 0x140fe20000010008 */
[C-C-:B------:R-:W-:Y:S01]  /*1070*/  FFMA.FTZ R21, R5.reuse, R21, R8.reuse ;  /* 0x0000001505157223 */ /* 0x140fe20000010008 */
[----:B------:R-:W-:Y:S01]  /*1080*/  STG.E desc[UR4][R2.64+-0x8], R17 ;  /* 0xfffff81102007986 */ /* 0x000fe2000c101904 */
[----:B------:R-:W-:Y:S01]  /*1090*/  FFMA.FTZ R23, R5, R23, R8 ;  /* 0x0000001705177223 */ /* 0x000fe20000010008 */
[----:B------:R-:W-:-:S02]  /*10a0*/  IADD3 R14, P2, R14, 0x8, RZ ;  /* 0x000000080e0e7810 */ /* 0x000fc40007f5e0ff */
[----:B------:R0:W-:Y:S01]  /*10b0*/  STG.E desc[UR4][R2.64+0x8], R17 ;  /* 0x0000081102007986 */ /* 0x0001e2000c101904 */
[----:B------:R-:W-:Y:S02]  /*10c0*/  PLOP3.LUT P0, PT, PT, PT, PT, 0x8, 0x0 ;  /* 0x000000000000781c */ /* 0x000fe40003f0e170 */
[----:B------:R-:W-:Y:S01]  /*10d0*/  IMAD.X R15, RZ, RZ, R15, P2 ;  /* 0x000000ffff0f7224 */ /* 0x000fe200010e060f */
[----:B------:R-:W-:Y:S04]  /*10e0*/  STG.E desc[UR4][R2.64+-0x4], R19 ;  /* 0xfffffc1302007986 */ /* 0x000fe8000c101904 */
[----:B------:R-:W-:Y:S01]  /*10f0*/  STG.E desc[UR4][R2.64+0xc], R19 ;  /* 0x00000c1302007986 */ /* 0x000fe2000c101904 */
[----:B0-----:R-:W-:-:S03]  /*1100*/  IMAD.X R17, RZ, RZ, R3, P1 ;  /* 0x000000ffff117224 */ /* 0x001fc600008e0603 */
[----:B------:R-:W-:Y:S04]  /*1110*/  STG.E desc[UR4][R2.64], R21 ;  /* 0x0000001502007986 */ /* 0x000fe8000c101904 */
[----:B------:R-:W-:Y:S04]  /*1120*/  STG.E desc[UR4][R2.64+0x10], R21 ;  /* 0x0000101502007986 */ /* 0x000fe8000c101904 */
[----:B------:R-:W-:Y:S04]  /*1130*/  STG.E desc[UR4][R2.64+0x4], R23 ;  /* 0x0000041702007986 */ /* 0x000fe8000c101904 */
[----:B------:R0:W-:Y:S02]  /*1140*/  STG.E desc[UR4][R2.64+0x14], R23 ;  /* 0x0000141702007986 */ /* 0x0001e4000c101904 */
[----:B0-----:R-:W-:-:S02]  /*1150*/  IMAD.MOV.U32 R2, RZ, RZ, R16 ;  /* 0x000000ffff027224 */ /* 0x001fc400078e0010 */
[----:B------:R-:W-:-:S07]  /*1160*/  IMAD.MOV.U32 R3, RZ, RZ, R17 ;  /* 0x000000ffff037224 */ /* 0x000fce00078e0011 */
.L_x_142:
[----:B------:R-:W-:-:S04]  /*1170*/  ISETP.NE.U32.AND P1, PT, R14, RZ, PT ;  /* 0x000000ff0e00720c */ /* 0x000fc80003f25070 */
[----:B------:R-:W-:-:S13]  /*1180*/  ISETP.NE.OR.EX P0, PT, R15, RZ, P0, P1 ;  /* 0x000000ff0f00720c */ /* 0x000fda0000705710 */
[----:B------:R-:W-:Y:S05]  /*1190*/  @!P0 BRA `(.L_x_138) ;  /* 0x0000000000788947 */ /* 0x000fea0003800000 */
.L_x_139:
        /* <DEDUP_REMOVED lines=9> */
[----:B------:R-:W-:Y:S02]  /*1230*/  FMUL.FTZ R17, R17, 5.9604644775390625e-08 ;  /* 0x3380000011117820 */ /* 0x000fe40000410000 */
[----:B------:R-:W-:Y:S02]  /*1240*/  FMUL.FTZ R23, R18, 5.9604644775390625e-08 ;  /* 0x3380000012177820 */ /* 0x000fe40000410000 */
[----:B------:R-:W-:Y:S01]  /*1250*/  FMUL.FTZ R25, R19, 5.9604644775390625e-08 ;  /* 0x3380000013197820 */ /* 0x000fe20000410000 */
[C-C-:B------:R-:W-:Y:S01]  /*1260*/  FFMA.FTZ R19, R5.reuse, R16, R8.reuse ;  /* 0x0000001005137223 */ /* 0x140fe20000010008 */
[C-C-:B------:R-:W-:Y:S01]  /*1270*/  FFMA.FTZ R21, R5.reuse, R17, R8.reuse ;  /* 0x0000001105157223 */ /* 0x140fe20000010008 */
[C-C-:B------:R-:W-:Y:S01]  /*1280*/  FFMA.FTZ R23, R5.reuse, R23, R8.reuse ;  /* 0x0000001705177223 */ /* 0x140fe20000010008 */
[----:B------:R-:W-:-:S07]  /*1290*/  FFMA.FTZ R25, R5, R25, R8 ;  /* 0x0000001905197223 */ /* 0x000fce0000010008 */
.L_x_143:
        /* <DEDUP_REMOVED lines=11> */
[----:B0-----:R-:W-:-:S02]  /*1350*/  IMAD.MOV.U32 R2, RZ, RZ, R16 ;  /* 0x000000ffff027224 */ /* 0x001fc400078e0010 */
[----:B------:R-:W-:-:S04]  /*1360*/  IMAD.MOV.U32 R3, RZ, RZ, R17 ;  /* 0x000000ffff037224 */ /* 0x000fc800078e0011 */
[----:B------:R-:W-:Y:S05]  /*1370*/  @P0 BRA `(.L_x_143) ;  /* 0xfffffffc00c80947 */ /* 0x000fea000383ffff */
.L_x_138:
[----:B------:R-:W-:-:S04]  /*1380*/  ISETP.NE.U32.AND P0, PT, R13, RZ, PT ;  /* 0x000000ff0d00720c */ /* 0x000fc80003f05070 */
[----:B------:R-:W-:-:S13]  /*1390*/  ISETP.NE.AND.EX P0, PT, RZ, RZ, PT, P0 ;  /* 0x000000ffff00720c */ /* 0x000fda0003f05300 */
[----:B------:R-:W-:Y:S05]  /*13a0*/  @!P0 EXIT ;  /* 0x000000000000894d */ /* 0x000fea0003800000 */
[----:B------:R-:W0:Y:S01]  /*13b0*/  LDC.64 R2, c[0x0][0x210] ;  /* 0x00008400ff027b82 */ /* 0x000e220000000a00 */
[C---:B------:R-:W-:Y:S01]  /*13c0*/  IADD3 R11, P0, R10.reuse, R11, RZ ;  /* 0x0000000b0a0b7210 */ /* 0x040fe20007f1e0ff */
[C---:B------:R-:W-:Y:S01]  /*13d0*/  IMAD.SHL.U32 R14, R10.reuse, 0x4, RZ ;  /* 0x000000040a0e7824 */ /* 0x040fe200078e00ff */
[----:B------:R-:W-:Y:S02]  /*13e0*/  IADD3 R13, P2, RZ, -R13, RZ ;  /* 0x8000000dff0d7210 */ /* 0x000fe40007f5e0ff */
[----:B------:R-:W-:-:S03]  /*13f0*/  LEA.HI.X.SX32 R0, R10, R0, 0x1, P0 ;  /* 0x000000000a007211 */ /* 0x000fc600000f0eff */
[----:B------:R-:W-:Y:S01]  /*1400*/  IMAD.X R10, RZ, RZ, -0x1, P2 ;  /* 0xffffffffff0a7424 */ /* 0x000fe200010e06ff */
[----:B0-----:R-:W-:-:S04]  /*1410*/  LEA R15, P1, R11, R2, 0x2 ;  /* 0x000000020b0f7211 */ /* 0x001fc800078210ff */
[----:B------:R-:W-:-:S09]  /*1420*/  LEA.HI.X R16, R11, R3, R0, 0x2, P1 ;  /* 0x000000030b107211 */ /* 0x000fd200008f1400 */
.L_x_144:
        /* <DEDUP_REMOVED lines=10> */
[----:B------:R-:W-:Y:S02]  /*14d0*/  IADD3 R15, P1, R15, 0x4, RZ ;  /* 0x000000040f0f7810 */ /* 0x000fe40007f3e0ff */
[----:B------:R-:W-:Y:S01]  /*14e0*/  @P2 MOV R0, R4 ;  /* 0x0000000400002202 */ /* 0x000fe20000000f00 */
[----:B------:R-:W-:Y:S02]  /*14f0*/  @P3 IMAD.MOV.U32 R0, RZ, RZ, R9 ;  /* 0x000000ffff003224 */ /* 0x000fe400078e0009 */
[----:B------:R-:W-:Y:S01]  /*1500*/  IMAD.X R10, RZ, RZ, R10, P0 ;  /* 0x000000ffff0a7224 */ /* 0x000fe200000e060a */
[----:B------:R-:W-:Y:S01]  /*1510*/  ISETP.NE.U32.AND P0, PT, R13, RZ, PT ;  /* 0x000000ff0d00720c */ /* 0x000fe20003f05070 */
[----:B------:R-:W-:Y:S01]  /*1520*/  IMAD.X R16, RZ, RZ, R16, P1 ;  /* 0x000000ffff107224 */ /* 0x000fe200008e0610 */
[----:B------:R-:W-:-:S02]  /*1530*/  LOP3.LUT R0, R0, 0xffffff, RZ, 0xc0, !PT ;  /* 0x00ffffff00007812 */ /* 0x000fc400078ec0ff */
[----:B------:R-:W-:Y:S02]  /*1540*/  ISETP.NE.AND.EX P0, PT, R10, RZ, PT, P0 ;  /* 0x000000ff0a00720c */ /* 0x000fe40003f05300 */
[----:B------:R-:W-:-:S05]  /*1550*/  I2FP.F32.U32 R0, R0 ;  /* 0x0000000000007245 */ /* 0x000fca0000201000 */
[----:B------:R-:W-:-:S04]  /*1560*/  FMUL.FTZ R0, R0, 5.9604644775390625e-08 ;  /* 0x3380000000007820 */ /* 0x000fc80000410000 */
[----:B------:R-:W-:-:S05]  /*1570*/  FFMA.FTZ R11, R5, R0, R8 ;  /* 0x00000000050b7223 */ /* 0x000fca0000010008 */
[----:B------:R0:W-:Y:S01]  /*1580*/  STG.E desc[UR4][R2.64], R11 ;  /* 0x0000000b02007986 */ /* 0x0001e2000c101904 */
[----:B------:R-:W-:Y:S05]  /*1590*/  @P0 BRA `(.L_x_144) ;  /* 0xfffffffc00a40947 */ /* 0x000fea000383ffff */
[----:B------:R-:W-:Y:S05]  /*15a0*/  EXIT ;  /* 0x000000000000794d */ /* 0x000fea0003800000 */
.L_x_145:
        /* <DEDUP_REMOVED lines=13> */
.L_x_185:


//--------------------- .text._ZN2at6native54_GLOBAL__N__f6d41790_21_PhiloxDistribution_cu_0636f2c123philox_multi_key_kernelIdZZZZNS0_21_philox_uniform_cuda_ERNS_6TensorERKS3_ddENKUlvE_clEvENKUlvE_clEvENKUlvE_clEvEUlmmE_ZZZNS0_21_philox_uniform_cuda_ES4_S6_ddENKS7_clEvENKS8_clEvEUlT_E_EEvPSB_PKmllT0_T1_16OffsetCalculatorILi1EjLb0EE --------------------------
	.section	.text._ZN2at6native54_GLOBAL__N__f6d41790_21_PhiloxDistribution_cu_0636f2c123philox_multi_key_kernelIdZZZZNS0_21_philox_uniform_cuda_ERNS_6TensorERKS3_ddENKUlvE_clEvENKUlvE_clEvENKUlvE_clEvEUlmmE_ZZZNS0_21_philox_uniform_cuda_ES4_S6_ddENKS7_clEvENKS8_clEvEUlT_E_EEvPSB_PKmllT0_T1_16OffsetCalculatorILi1EjLb0EE,"ax",@progbits
	.align	128
.text._ZN2at6native54_GLOBAL__N__f6d41790_21_PhiloxDistribution_cu_0636f2c123philox_multi_key_kernelIdZZZZNS0_21_philox_uniform_cuda_ERNS_6TensorERKS3_ddENKUlvE_clEvENKUlvE_clEvENKUlvE_clEvEUlmmE_ZZZNS0_21_philox_uniform_cuda_ES4_S6_ddENKS7_clEvENKS8_clEvEUlT_E_EEvPSB_PKmllT0_T1_16OffsetCalculatorILi1EjLb0EE:
        .type           _ZN2at6native54_GLOBAL__N__f6d41790_21_PhiloxDistribution_cu_0636f2c123philox_multi_key_kernelIdZZZZNS0_21_philox_uniform_cuda_ERNS_6TensorERKS3_ddENKUlvE_clEvENKUlvE_clEvENKUlvE_clEvEUlmmE_ZZZNS0_21_philox_uniform_cuda_ES4_S6_ddENKS7_clEvENKS8_clEvEUlT_E_EEvPSB_PKmllT0_T1_16OffsetCalculatorILi1EjLb0EE,@function
        .size           _ZN2at6native54_GLOBAL__N__f6d41790_21_PhiloxDistribution_cu_0636f2c123philox_multi_key_kernelIdZZZZNS0_21_philox_uniform_cuda_ERNS_6TensorERKS3_ddENKUlvE_clEvENKUlvE_clEvENKUlvE_clEvEUlmmE_ZZZNS0_21_philox_uniform_cuda_ES4_S6_ddENKS7_clEvENKS8_clEvEUlT_E_EEvPSB_PKmllT0_T1_16OffsetCalculatorILi1EjLb0EE,(.L_x_186 - _ZN2at6native54_GLOBAL__N__f6d41790_21_PhiloxDistribution_cu_0636f2c123philox_multi_key_kernelIdZZZZNS0_21_philox_uniform_cuda_ERNS_6TensorERKS3_ddENKUlvE_clEvENKUlvE_clEvENKUlvE_clEvEUlmmE_ZZZNS0_21_philox_uniform_cuda_ES4_S6_ddENKS7_clEvENKS8_clEvEUlT_E_EEvPSB_PKmllT0_T1_16OffsetCalculatorILi1EjLb0EE)
        .other          _ZN2at6native54_GLOBAL__N__f6d41790_21_PhiloxDistribution_cu_0636f2c123philox_multi_key_kernelIdZZZZNS0_21_philox_uniform_cuda_ERNS_6TensorERKS3_ddENKUlvE_clEvENKUlvE_clEvENKUlvE_clEvEUlmmE_ZZZNS0_21_philox_uniform_cuda_ES4_S6_ddENKS7_clEvENKS8_clEvEUlT_E_EEvPSB_PKmllT0_T1_16OffsetCalculatorILi1EjLb0EE,@"STO_CUDA_ENTRY STV_DEFAULT"
_ZN2at6native54_GLOBAL__N__f6d41790_21_PhiloxDistribution_cu_0636f2c123philox_multi_key_kernelIdZZZZNS0_21_philox_uniform_cuda_ERNS_6TensorERKS3_ddENKUlvE_clEvENKUlvE_clEvENKUlvE_clEvEUlmmE_ZZZNS0_21_philox_uniform_cuda_ES4_S6_ddENKS7_clEvENKS8_clEvEUlT_E_EEvPSB_PKmllT0_T1_16OffsetCalculatorILi1EjLb0EE:
        /* <DEDUP_REMOVED lines=17> */
[----:B0-----:R-:W-:-:S03]  /*0110*/  IMAD.WIDE.U32 R10, R3, UR10, R10 ;  /* 0x0000000a030a7c25 */ /* 0x001fc6000f8e000a */
        /* <DEDUP_REMOVED lines=8> */
[----:B------:R-:W-:Y:S05]  /*01a0*/  CALL.REL.NOINC `($__internal_9_$__cuda_sm20_div_s64) ;  /* 0x0000001800c87944 */ /* 0x000fea0003c00000 */
[----:B------:R-:W-:-:S05]  /*01b0*/  IADD3 R3, P0, RZ, -R6, RZ ;  /* 0x80000006ff037210 */ /* 0x000fca0007f1e0ff */
[----:B------:R-:W-:Y:S02]  /*01c0*/  IMAD.X R0, RZ, RZ, ~R7, P0 ;  /* 0x000000ffff007224 */ /* 0x000fe400000e0e07 */
[----:B------:R-:W-:-:S04]  /*01d0*/  IMAD.WIDE.U32 R10, R3, UR6, R10 ;  /* 0x00000006030a7c25 */ /* 0x000fc8000f8e000a */
[----:B------:R-:W-:-:S04]  /*01e0*/  IMAD R0, R0, UR6, RZ ;  /* 0x0000000600007c24 */ /* 0x000fc8000f8e02ff */
[----:B------:R-:W-:-:S05]  /*01f0*/  IMAD R3, R3, UR11, R0 ;  /* 0x0000000b03037c24 */ /* 0x000fca000f8e0200 */
[----:B------:R-:W-:Y:S01]  /*0200*/  IADD3 R0, R11, R3, RZ ;  /* 0x000000030b007210 */ /* 0x000fe20007ffe0ff */
[----:B------:R-:W-:Y:S06]  /*0210*/  BRA `(.L_x_148) ;  /* 0x0000000000587947 */ /* 0x000fec0003800000 */
.L_x_147:
[----:B------:R-:W0:Y:S01]  /*0220*/  I2F.U32.RP R0, UR6 ;  /* 0x0000000600007d06 */ /* 0x000e220008209000 */
[----:B------:R-:W-:Y:S01]  /*0230*/  ISETP.NE.U32.AND P2, PT, RZ, UR6, PT ;  /* 0x00000006ff007c0c */ /* 0x000fe2000bf45070 */
[----:B------:R-:W-:-:S06]  /*0240*/  IMAD.MOV.U32 R7, RZ, RZ, RZ ;  /* 0x000000ffff077224 */ /* 0x000fcc00078e00ff */
[----:B0-----:R-:W0:Y:S02]  /*0250*/  MUFU.RCP R0, R0 ;  /* 0x0000000000007308 */ /* 0x001e240000001000 */
[----:B0-----:R-:W-:Y:S01]  /*0260*/  VIADD R2, R0, 0xffffffe ;  /* 0x0ffffffe00027836 */ /* 0x001fe20000000000 */
[----:B------:R-:W-:-:S05]  /*0270*/  MOV R0, RZ ;  /* 0x000000ff00007202 */ /* 0x000fca0000000f00 */
[----:B------:R0:W1:Y:S02]  /*0280*/  F2I.FTZ.U32.TRUNC.NTZ R3, R2 ;  /* 0x0000000200037305 */ /* 0x000064000021f000 */
[----:B0-----:R-:W-:Y:S01]  /*0290*/  HFMA2.MMA R2, -RZ, RZ, 0, 0 ;  /* 0x00000000ff027435 */ /* 0x001fe200000001ff */
[----:B-1----:R-:W-:-:S04]  /*02a0*/  IMAD.MOV R5, RZ, RZ, -R3 ;  /* 0x000000ffff057224 */ /* 0x002fc800078e0a03 */
[----:B------:R-:W-:-:S05]  /*02b0*/  IMAD R5, R5, UR6, RZ ;  /* 0x0000000605057c24 */ /* 0x000fca000f8e02ff */
[----:B------:R-:W-:-:S06]  /*02c0*/  IMAD.HI.U32 R3, R3, R5, R2 ;  /* 0x0000000503037227 */ /* 0x000fcc00078e0002 */
        /* <DEDUP_REMOVED lines=11> */
.L_x_148:
[----:B------:R-:W-:Y:S05]  /*0380*/  BSYNC B0 ;  /* 0x0000000000007941 */ /* 0x000fea0003800000 */
.L_x_146:
[----:B------:R-:W0:Y:S01]  /*0390*/  LDC R11, c[0x0][0x248] ;  /* 0x00009200ff0b7b82 */ /* 0x000e220000000800 */
[----:B------:R-:W-:Y:S01]  /*03a0*/  ULDC.64 UR4, c[0x0][0x208] ;  /* 0x0000820000047ab9 */ /* 0x000fe20000000a00 */
[----:B------:R-:W-:Y:S01]  /*03b0*/  HFMA2.MMA R2, -RZ, RZ, 0, 0 ;  /* 0x00000000ff027435 */ /* 0x000fe200000001ff */
[----:B0-----:R-:W-:-:S13]  /*03c0*/  ISETP.NE.AND P0, PT, R11, RZ, PT ;  /* 0x000000ff0b00720c */ /* 0x001fda0003f05270 */
[----:B------:R-:W-:Y:S05]  /*03d0*/  @!P0 BRA `(.L_x_149) ;  /* 0x0000001000448947 */ /* 0x000fea0003800000 */
[----:B------:R-:W-:Y:S01]  /*03e0*/  MOV R3, R6 ;  /* 0x0000000600037202 */ /* 0x000fe20000000f00 */
        /* <DEDUP_REMOVED lines=11> */
[----:B------:R-:W-:Y:S01]  /*04a0*/  MOV R4, RZ ;  /* 0x000000ff00047202 */ /* 0x000fe20000000f00 */
[----:B------:R-:W-:Y:S01]  /*04b0*/  ULDC.64 UR8, c[0x0][0x258] ;  /* 0x0000960000087ab9 */ /* 0x000fe20000000a00 */
[----:B------:R-:W-:Y:S01]  /*04c0*/  ULDC UR6, c[0x0][0x260] ;  /* 0x0000980000067ab9 */ /* 0x000fe20000000800 */
[----:B------:R-:W-:Y:S02]  /*04d0*/  ISETP.NE.AND P0, PT, R11, 0x2, PT ;  /* 0x000000020b00780c */ /* 0x000fe40003f05270 */
[----:B------:R-:W-:-:S05]  /*04e0*/  IMAD.HI.U32 R8, R5, UR9, R4 ;  /* 0x0000000905087c27 */ /* 0x000fca000f8e0004 */
[----:B------:R-:W-:Y:S01]  /*04f0*/  SHF.R.U32.HI R9, RZ, UR6, R8 ;  /* 0x00000006ff097c19 */ /* 0x000fe20008011608 */
[----:B------:R-:W-:-:S04]  /*0500*/  ULDC UR6, c[0x0][0x37c] ;  /* 0x0000df0000067ab9 */ /* 0x000fc80000000800 */
[----:B------:R-:W-:-:S04]  /*0510*/  IMAD.MOV R3, RZ, RZ, -R9 ;  /* 0x000000ffff037224 */ /* 0x000fc800078e0a09 */
[----:B------:R-:W-:-:S04]  /*0520*/  IMAD R5, R3, UR8, R5 ;  /* 0x0000000803057c24 */ /* 0x000fc8000f8e0205 */
[----:B------:R-:W-:Y:S01]  /*0530*/  IMAD R2, R5, UR6, R2 ;  /* 0x0000000605027c24 */ /* 0x000fe2000f8e0202 */
[----:B------:R-:W-:Y:S06]  /*0540*/  @!P0 BRA `(.L_x_149) ;  /* 0x0000000c00e88947 */ /* 0x000fec0003800000 */
[----:B------:R-:W-:Y:S01]  /*0550*/  HFMA2.MMA R8, -RZ, RZ, 0, 0 ;  /* 0x00000000ff087435 */ /* 0x000fe200000001ff */
[----:B------:R-:W-:Y:S01]  /*0560*/  ULDC.64 UR6, c[0x0][0x268] ;  /* 0x00009a0000067ab9 */ /* 0x000fe20000000a00 */
[----:B------:R-:W-:-:S08]  /*0570*/  ISETP.NE.AND P0, PT, R11, 0x3, PT ;  /* 0x000000030b00780c */ /* 0x000fd00003f05270 */
        /* <DEDUP_REMOVED lines=19> */
[----:B------:R-:W-:Y:S01]  /*06b0*/  MOV R8, RZ ;  /* 0x000000ff00087202 */ /* 0x000fe20000000f00 */
[----:B------:R-:W-:Y:S01]  /*06c0*/  ULDC.64 UR6, c[0x0][0x280] ;  /* 0x0000a00000067ab9 */ /* 0x000fe20000000a00 */
[----:B------:R-:W-:-:S03]  /*06d0*/  ISETP.NE.AND P0, PT, R11, 0x5, PT ;  /* 0x000000050b00780c */ /* 0x000fc60003f05270 */
        /* <DEDUP_REMOVED lines=8> */
[----:B------:R-:W-:Y:S01]  /*0760*/  HFMA2.MMA R4, -RZ, RZ, 0, 0 ;  /* 0x00000000ff047435 */ /* 0x000fe200000001ff */
[----:B------:R-:W-:Y:S01]  /*0770*/  ULDC.64 UR8, c[0x0][0x288] ;  /* 0x0000a20000087ab9 */ /* 0x000fe20000000a00 */
[----:B------:R-:W-:Y:S01]  /*0780*/  ULDC UR6, c[0x0][0x290] ;  /* 0x0000a40000067ab9 */ /* 0x000fe20000000800 */
[----:B------:R-:W-:-:S07]  /*0790*/  ISETP.NE.AND P0, PT, R11, 0x6, PT ;  /* 0x000000060b00780c */ /* 0x000fce0003f05270 */
        /* <DEDUP_REMOVED lines=195> */
[----:B------:R-:W-:Y:S01]  /*13d0*/  HFMA2.MMA R4, -RZ, RZ, 0, 0 ;  /* 0x00000000ff047435 */ /* 0x000fe200000001ff */
[----:B------:R-:W-:Y:S01]  /*13e0*/  ULDC.64 UR8, c[0x0][0x360] ;  /* 0x0000d80000087ab9 */ /* 0x000fe20000000a00 */
[----:B------:R-:W-:-:S08]  /*13f0*/  ULDC UR6, c[0x0][0x368] ;  /* 0x0000da0000067ab9 */ /* 0x000fd00000000800 */
[----:B------:R-:W-:Y:S02]  /*1400*/  IMAD.HI.U32 R8, R5, UR9, R4 ;  /* 0x0000000905087c27 */ /* 0x000fe4000f8e0004 */
[----:B------:R-:W0:Y:S03]  /*1410*/  @P0 LDC.64 R12, c[0x0][0x370] ;  /* 0x0000dc00ff0c0b82 */ /* 0x000e260000000a00 */
[----:B------:R-:W-:Y:S01]  /*1420*/  SHF.R.U32.HI R9, RZ, UR6, R8 ;  /* 0x00000006ff097c19 */ /* 0x000fe20008011608 */
[----:B------:R-:W-:Y:S01]  /*1430*/  @P0 IMAD.MOV.U32 R8, RZ, RZ, RZ ;  /* 0x000000ffff080224 */ /* 0x000fe200078e00ff */
[----:B------:R-:W-:Y:S02]  /*1440*/  ULDC UR6, c[0x0][0x3d4] ;  /* 0x0000f50000067ab9 */ /* 0x000fe40000000800 */
[----:B------:R-:W-:Y:S01]  /*1450*/  IADD3 R3, -R9, RZ, RZ ;  /* 0x000000ff09037210 */ /* 0x000fe20007ffe1ff */
[----:B------:R-:W1:Y:S04]  /*1460*/  @P0 LDC R11, c[0x0][0x36c] ;  /* 0x0000db00ff0b0b82 */ /* 0x000e680000000800 */
[----:B------:R-:W-:-:S04]  /*1470*/  IMAD R5, R3, UR8, R5 ;  /* 0x0000000803057c24 */ /* 0x000fc8000f8e0205 */
[----:B------:R-:W2:Y:S01]  /*1480*/  @P0 LDC R14, c[0x0][0x3d8] ;  /* 0x0000f600ff0e0b82 */ /* 0x000ea20000000800 */
[----:B------:R-:W-:Y:S02]  /*1490*/  IMAD R2, R5, UR6, R2 ;  /* 0x0000000605027c24 */ /* 0x000fe4000f8e0202 */
[----:B0-----:R-:W-:-:S05]  /*14a0*/  @P0 IMAD.HI.U32 R4, R9, R12, R8 ;  /* 0x0000000c09040227 */ /* 0x001fca00078e0008 */
[----:B------:R-:W-:-:S05]  /*14b0*/  @P0 SHF.R.U32.HI R4, RZ, R13, R4 ;  /* 0x0000000dff040219 */ /* 0x000fca0000011604 */
[----:B------:R-:W-:-:S04]  /*14c0*/  @P0 IMAD.MOV R3, RZ, RZ, -R4 ;  /* 0x000000ffff030224 */ /* 0x000fc800078e0a04 */
[----:B-1----:R-:W-:-:S04]  /*14d0*/  @P0 IMAD R9, R3, R11, R9 ;  /* 0x0000000b03090224 */ /* 0x002fc800078e0209 */
[----:B--2---:R-:W-:-:S07]  /*14e0*/  @P0 IMAD R2, R9, R14, R2 ;  /* 0x0000000e09020224 */ /* 0x004fce00078e0202 */
.L_x_149:
[----:B------:R-:W0:Y:S01]  /*14f0*/  LDC.64 R8, c[0x0][0x218] ;  /* 0x00008600ff087b82 */ /* 0x000e220000000a00 */
[----:B------:R-:W-:-:S05]  /*1500*/  IADD3 R13, R2, 0x1, RZ ;  /* 0x00000001020d7810 */ /* 0x000fca0007ffe0ff */
[----:B0-----:R-:W-:-:S06]  /*1510*/  IMAD.WIDE.U32 R12, R13, 0x8, R8 ;  /* 0x000000080d0c7825 */ /* 0x001fcc00078e0008 */
[----:B------:R-:W2:Y:S01]  /*1520*/  LDG.E.64.CONSTANT R12, desc[UR4][R12.64] ;  /* 0x000000040c0c7981 */ /* 0x000ea2000c1e9b00 */
[----:B------:R-:W-:-:S06]  /*1530*/  IMAD.WIDE.U32 R8, R2, 0x8, R8 ;  /* 0x0000000802087825 */ /* 0x000fcc00078e0008 */
[----:B------:R-:W3:Y:S01]  /*1540*/  LDG.E.64.CONSTANT R8, desc[UR4][R8.64] ;  /* 0x0000000408087981 */ /* 0x000ee2000c1e9b00 */
[----:B--2---:R-:W-:-:S05]  /*1550*/  IADD3 R14, P0, R12, R10, RZ ;  /* 0x0000000a0c0e7210 */ /* 0x004fca0007f1e0ff */
[----:B------:R-:W-:Y:S02]  /*1560*/  IMAD.X R3, R13, 0x1, R0, P0 ;  /* 0x000000010d037824 */ /* 0x000fe400000e0600 */
[----:B------:R-:W-:Y:S01]  /*1570*/  IMAD.WIDE.U32 R14, R14, -0x2daee0ad, RZ ;  /* 0xd2511f530e0e7825 */ /* 0x000fe200078e00ff */
[----:B---3--:R-:W-:Y:S02]  /*1580*/  IADD3 R21, R9, 0x1fd5c5a3, RZ ;  /* 0x1fd5c5a309157810 */ /* 0x008fe40007ffe0ff */
[----:B------:R-:W-:Y:S01]  /*1590*/  LOP3.LUT R2, R3, R8, RZ, 0x3c, !PT ;  /* 0x0000000803027212 */ /* 0x000fe200078e3cff */
[----:B------:R-:W-:Y:S01]  /*15a0*/  VIADD R11, R8, 0x9e3779b9 ;  /* 0x9e3779b9080b7836 */ /* 0x000fe20000000000 */
[----:B------:R-:W-:Y:S02]  /*15b0*/  LOP3.LUT R4, R15, R9, RZ, 0x3c, !PT ;  /* 0x000000090f047212 */ /* 0x000fe400078e3cff */
[----:B------:R-:W-:Y:S01]  /*15c0*/  IADD3 R15, R9, -0x4498517b, RZ ;  /* 0xbb67ae85090f7810 */ /* 0x000fe20007ffe0ff */
[----:B------:R-:W-:-:S04]  /*15d0*/  IMAD.WIDE.U32 R2, R2, -0x2daee0ad, RZ ;  /* 0xd2511f5302027825 */ /* 0x000fc800078e00ff */
[----:B------:R-:W-:Y:S01]  /*15e0*/  IMAD.WIDE.U32 R4, R4, -0x326172a9, RZ ;  /* 0xcd9e8d5704047825 */ /* 0x000fe200078e00ff */
[----:B------:R-:W-:Y:S02]  /*15f0*/  LOP3.LUT R15, R3, R14, R15, 0x96, !PT ;  /* 0x0000000e030f7212 */ /* 0x000fe400078e960f */
[----:B------:R-:W-:Y:S02]  /*1600*/  IADD3 R3, R8, 0x3c6ef372, RZ ;  /* 0x3c6ef37208037810 */ /* 0x000fe40007ffe0ff */
[----:B------:R-:W-:Y:S01]  /*1610*/  LOP3.LUT R11, R5, R11, RZ, 0x3c, !PT ;  /* 0x0000000b050b7212 */ /* 0x000fe200078e3cff */
[----:B------:R-:W-:-:S04]  /*1620*/  IMAD.WIDE.U32 R12, R15, -0x326172a9, RZ ;  /* 0xcd9e8d570f0c7825 */ /* 0x000fc800078e00ff */
[----:B------:R-:W-:Y:S01]  /*1630*/  IMAD.WIDE.U32 R14, R11, -0x2daee0ad, RZ ;  /* 0xd2511f530b0e7825 */ /* 0x000fe200078e00ff */
[----:B------:R-:W-:Y:S02]  /*1640*/  LOP3.LUT R3, R13, R4, R3, 0x96, !PT ;  /* 0x000000040d037212 */ /* 0x000fe400078e9603 */
[C---:B------:R-:W-:Y:S01]  /*1650*/  IADD3 R11, R9.reuse, 0x32370b8f, RZ ;  /* 0x32370b8f090b7810 */ /* 0x040fe20007ffe0ff */
[----:B------:R-:W-:-:S05]  /*1660*/  VIADD R5, R9, 0x76cf5d0a ;  /* 0x76cf5d0a09057836 */ /* 0x000fca0000000000 */
[----:B------:R-:W-:Y:S01]  /*1670*/  LOP3.LUT R5, R2, R15, R5, 0x96, !PT ;  /* 0x0000000f02057212 */ /* 0x000fe200078e9605 */
[----:B------:R-:W-:-:S04]  /*1680*/  IMAD.WIDE.U32 R2, R3, -0x2daee0ad, RZ ;  /* 0xd2511f5303027825 */ /* 0x000fc800078e00ff */
[----:B------:R-:W-:Y:S01]  /*1690*/  IMAD.WIDE.U32 R16, R5, -0x326172a9, RZ ;  /* 0xcd9e8d5705107825 */ /* 0x000fe200078e00ff */
[----:B------:R-:W-:Y:S02]  /*16a0*/  LOP3.LUT R11, R3, R14, R11, 0x96, !PT ;  /* 0x0000000e030b7212 */ /* 0x000fe400078e960b */
[C---:B------:R-:W-:Y:S01]  /*16b0*/  IADD3 R3, R8.reuse, 0x78dde6e4, RZ ;  /* 0x78dde6e408037810 */ /* 0x040fe20007ffe0ff */
[----:B------:R-:W-:-:S05]  /*16c0*/  VIADD R5, R8, 0xdaa66d2b ;  /* 0xdaa66d2b08057836 */ /* 0x000fca0000000000 */
[----:B------:R-:W-:Y:S01]  /*16d0*/  LOP3.LUT R14, R17, R12, R5, 0x96, !PT ;  /* 0x0000000c110e7212 */ /* 0x000fe200078e9605 */
[----:B------:R-:W-:Y:S01]  /*16e0*/  IMAD.WIDE.U32 R12, R11, -0x326172a9, RZ ;  /* 0xcd9e8d570b0c7825 */ /* 0x000fe200078e00ff */
[----:B------:R-:W0:Y:S03]  /*16f0*/  LDC.64 R4, c[0x0][0x228] ;  /* 0x00008a00ff047b82 */ /* 0x000e260000000a00 */
[----:B------:R-:W-:Y:S01]  /*1700*/  IMAD.WIDE.U32 R14, R14, -0x2daee0ad, RZ ;  /* 0xd2511f530e0e7825 */ /* 0x000fe200078e00ff */
[----:B------:R-:W-:Y:S02]  /*1710*/  LOP3.LUT R3, R13, R16, R3, 0x96, !PT ;  /* 0x000000100d037212 */ /* 0x000fe400078e9603 */
[C---:B------:R-:W-:Y:S01]  /*1720*/  IADD3 R13, R9.reuse, -0x56f99767, RZ ;  /* 0xa9066899090d7810 */ /* 0x040fe20007ffe0ff */
[----:B------:R-:W-:-:S05]  /*1730*/  VIADD R11, R9, 0xed9eba14 ;  /* 0xed9eba14090b7836 */ /* 0x000fca0000000000 */
[----:B------:R-:W-:Y:S01]  /*1740*/  LOP3.LUT R11, R15, R2, R11, 0x96, !PT ;  /* 0x000000020f0b7212 */ /* 0x000fe200078e960b */
[----:B------:R-:W-:-:S04]  /*1750*/  IMAD.WIDE.U32 R2, R3, -0x2daee0ad, RZ ;  /* 0xd2511f5303027825 */ /* 0x000fc800078e00ff */
[----:B------:R-:W-:Y:S01]  /*1760*/  IMAD.WIDE.U32 R16, R11, -0x326172a9, RZ ;  /* 0xcd9e8d570b107825 */ /* 0x000fe200078e00ff */
[----:B------:R-:W-:Y:S02]  /*1770*/  LOP3.LUT R14, R3, R14, R13, 0x96, !PT ;  /* 0x0000000e030e7212 */ /* 0x000fe400078e960d */
[C---:B------:R-:W-:Y:S01]  /*1780*/  IADD3 R3, R8.reuse, -0x4ab325aa, RZ ;  /* 0xb54cda5608037810 */ /* 0x040fe20007ffe0ff */
[----:B------:R-:W-:Y:S02]  /*1790*/  VIADD R11, R8, 0x1715609d ;  /* 0x1715609d080b7836 */ /* 0x000fe40000000000 */
[----:B------:R-:W-:Y:S01]  /*17a0*/  IMAD.WIDE.U32 R14, R14, -0x326172a9, RZ ;  /* 0xcd9e8d570e0e7825 */ /* 0x000fe200078e00ff */
[----:B0-----:R-:W-:Y:S02]  /*17b0*/  LEA.HI R20, P0, R5, R4, RZ, 0x1 ;  /* 0x0000000405147211 */ /* 0x001fe400078108ff */
[----:B------:R-:W-:Y:S01]  /*17c0*/  LOP3.LUT R12, R17, R12, R11, 0x96, !PT ;  /* 0x0000000c110c7212 */ /* 0x000fe200078e960b */
[----:B------:R-:W-:Y:S01]  /*17d0*/  VIADD R11, R9, 0x646e171e ;  /* 0x646e171e090b7836 */ /* 0x000fe20000000000 */
[----:B------:R-:W-:Y:S01]  /*17e0*/  LOP3.LUT R16, R15, R16, R3, 0x96, !PT ;  /* 0x000000100f107212 */ /* 0x000fe200078e9603 */
[----:B------:R-:W-:Y:S01]  /*17f0*/  VIADD R15, R8, 0x5384540f ;  /* 0x5384540f080f7836 */ /* 0x000fe20000000000 */
[----:B------:R-:W-:Y:S01]  /*1800*/  SHF.L.U64.HI R3, R10, 0x1, R0 ;  /* 0x000000010a037819 */ /* 0x000fe20000010200 */
[----:B------:R-:W-:-:S04]  /*1810*/  IMAD.WIDE.U32 R12, R12, -0x2daee0ad, RZ ;  /* 0xd2511f530c0c7825 */ /* 0x000fc800078e00ff */
[----:B------:R-:W-:Y:S01]  /*1820*/  IMAD.WIDE.U32 R16, R16, -0x2daee0ad, RZ ;  /* 0xd2511f5310107825 */ /* 0x000fe200078e00ff */
[----:B------:R-:W-:Y:S02]  /*1830*/  LOP3.LUT R18, R13, R2, R11, 0x96, !PT ;  /* 0x000000020d127212 */ /* 0x000fe400078e960b */
[----:B------:R-:W-:Y:S01]  /*1840*/  IADD3.X R13, RZ, R5, RZ, P0, !PT ;  /* 0x00000005ff0d7210 */ /* 0x000fe200007fe4ff */
[----:B------:R-:W-:Y:S01]  /*1850*/  IMAD.SHL.U32 R2, R10, 0x2, RZ ;  /* 0x000000020a027824 */ /* 0x000fe200078e00ff */
[----:B------:R-:W-:Y:S01]  /*1860*/  LOP3.LUT R21, R17, R12, R21, 0x96, !PT ;  /* 0x0000000c11157212 */ /* 0x000fe200078e9615 */
[----:B------:R-:W-:Y:S01]  /*1870*/  IMAD.WIDE.U32 R18, R18, -0x326172a9, RZ ;  /* 0xcd9e8d5712127825 */ /* 0x000fe200078e00ff */
[--C-:B------:R-:W-:Y:S02]  /*1880*/  SHF.R.S64 R23, R20, 0x1, R13.reuse ;  /* 0x0000000114177819 */ /* 0x100fe4000000100d */
[----:B------:R-:W-:Y:S01]  /*1890*/  SHF.R.S32.HI R13, RZ, 0x1, R13 ;  /* 0x00000001ff0d7819 */ /* 0x000fe2000001140d */
[----:B------:R-:W-:Y:S01]  /*18a0*/  IMAD R11, R7, R4, RZ ;  /* 0x00000004070b7224 */ /* 0x000fe200078e02ff */
[----:B------:R-:W-:-:S02]  /*18b0*/  ISETP.GE.U32.AND P0, PT, R10, R23, PT ;  /* 0x000000170a00720c */ /* 0x000fc40003f06070 */
[----:B------:R-:W-:Y:S01]  /*18c0*/  LOP3.LUT R10, R4, 0x1, RZ, 0xc0, !PT ;  /* 0x00000001040a7812 */ /* 0x000fe200078ec0ff */
[----:B------:R-:W-:Y:S01]  /*18d0*/  IMAD R11, R6, R5, R11 ;  /* 0x00000005060b7224 */ /* 0x000fe200078e020b */
[----:B------:R-:W-:Y:S01]  /*18e0*/  LOP3.LUT R20, R19, R14, R15, 0x96, !PT ;  /* 0x0000000e13147212 */ /* 0x000fe200078e960f */
[----:B------:R-:W-:Y:S01]  /*18f0*/  IMAD.WIDE.U32 R14, R21, -0x326172a9, RZ ;  /* 0xcd9e8d57150e7825 */ /* 0x000fe200078e00ff */
[----:B------:R-:W-:Y:S02]  /*1900*/  ISETP.NE.U32.AND P1, PT, R10, 0x1, PT ;  /* 0x000000010a00780c */ /* 0x000fe40003f25070 */
[----:B------:R-:W-:Y:S01]  /*1910*/  IADD3 R17, R8, -0xe443238, RZ ;  /* 0xf1bbcdc808117810 */ /* 0x000fe20007ffe0ff */
[----:B------:R-:W-:Y:S01]  /*1920*/  IMAD.WIDE.U32 R20, R20, -0x2daee0ad, RZ ;  /* 0xd2511f5314147825 */ /* 0x000fe200078e00ff */
[----:B------:R-:W-:Y:S02]  /*1930*/  ISETP.GE.AND.EX P0, PT, R0, R13, PT, P0 ;  /* 0x0000000d0000720c */ /* 0x000fe40003f06300 */
[----:B------:R-:W-:Y:S01]  /*1940*/  ISETP.NE.U32.AND.EX P1, PT, RZ, RZ, PT, P1 ;  /* 0x000000ffff00720c */ /* 0x000fe20003f25110 */
[----:B------:R-:W-:Y:S01]  /*1950*/  VIADD R19, R9, 0xdb3d7428 ;  /* 0xdb3d742809137836 */ /* 0x000fe20000000000 */
[----:B------:R-:W-:Y:S01]  /*1960*/  LOP3.LUT R12, R15, R18, R17, 0x96, !PT ;  /* 0x000000120f0c7212 */ /* 0x000fe200078e9611 */
[----:B------:R-:W-:Y:S01]  /*1970*/  IMAD.WIDE.U32 R6, R6, R4, R2 ;  /* 0x0000000406067225 */ /* 0x000fe200078e0002 */
[----:B------:R-:W-:-:S02]  /*1980*/  IADD3 R15, R9, -0x695add53, RZ ;  /* 0x96a522ad090f7810 */ /* 0x000fc40007ffe0ff */
[----:B------:R-:W-:Y:S01]  /*1990*/  LOP3.LUT R16, R21, R16, R19, 0x96, !PT ;  /* 0x0000001015107212 */ /* 0x000fe200078e9613 */
[----:B------:R-:W-:-:S04]  /*19a0*/  IMAD.WIDE.U32 R12, R12, -0x2daee0ad, RZ ;  /* 0xd2511f530c0c7825 */ /* 0x000fc800078e00ff */
[----:B------:R-:W-:Y:S01]  /*19b0*/  IMAD.WIDE.U32 R16, R16, -0x326172a9, RZ ;  /* 0xcd9e8d5710107825 */ /* 0x000fe200078e00ff */
[----:B------:R-:W-:Y:S02]  /*19c0*/  LOP3.LUT R0, R13, R20, R15, 0x96, !PT ;  /* 0x000000140d007212 */ /* 0x000fe400078e960f */
[----:B------:R-:W-:Y:S01]  /*19d0*/  IADD3 R15, R7, R11, RZ ;  /* 0x0000000b070f7210 */ /* 0x000fe20007ffe0ff */
[----:B------:R-:W-:-:S05]  /*19e0*/  VIADD R9, R8, 0x8ff34781 ;  /* 0x8ff3478108097836 */ /* 0x000fca0000000000 */
[----:B------:R-:W-:Y:S01]  /*19f0*/  LOP3.LUT R14, R17, R14, R9, 0x96, !PT ;  /* 0x0000000e110e7212 */ /* 0x000fe200078e9609 */
[----:B------:R-:W-:Y:S06]  /*1a00*/  @!P0 BRA P1, `(.L_x_150) ;  /* 0x0000000000688947 */ /* 0x000fec0000800000 */
[----:B------:R-:W-:-:S04]  /*1a10*/  ISETP.GE.U32.AND P0, PT, R2, R4, PT ;  /* 0x000000040200720c */ /* 0x000fc80003f06070 */
[----:B------:R-:W-:-:S13]  /*1a20*/  ISETP.GE.AND.EX P0, PT, R3, R5, PT, P0 ;  /* 0x000000050300720c */ /* 0x000fda0003f06300 */
[----:B------:R-:W-:Y:S05]  /*1a30*/  @P0 EXIT ;  /* 0x000000000000094d */ /* 0x000fea0003800000 */
[----:B------:R-:W0:Y:S01]  /*1a40*/  LDC.64 R8, c[0x0][0x238] ;  /* 0x00008e00ff087b82 */ /* 0x000e220000000a00 */
[----:B------:R-:W-:Y:S01]  /*1a50*/  LOP3.LUT R19, R14, 0x1fffff, RZ, 0xc0, !PT ;  /* 0x001fffff0e137812 */ /* 0x000fe200078ec0ff */
[----:B------:R-:W-:Y:S01]  /*1a60*/  IMAD.MOV.U32 R18, RZ, RZ, R16 ;  /* 0x000000ffff127224 */ /* 0x000fe200078e0010 */
[----:B------:R-:W-:Y:S01]  /*1a70*/  IADD3 R7, P1, R2, 0x1, RZ ;  /* 0x0000000102077810 */ /* 0x000fe20007f3e0ff */
[----:B------:R-:W-:Y:S02]  /*1a80*/  ULDC.64 UR6, c[0x0][0x240] ;  /* 0x0000900000067ab9 */ /* 0x000fe40000000a00 */
[----:B------:R-:W1:Y:S01]  /*1a90*/  I2F.F64.U64 R16, R18 ;  /* 0x0000001200107312 */ /* 0x000e620000301800 */
[----:B------:R-:W-:Y:S02]  /*1aa0*/  ISETP.GE.U32.AND P0, PT, R7, R4, PT ;  /* 0x000000040700720c */ /* 0x000fe40003f06070 */
[----:B------:R-:W-:-:S04]  /*1ab0*/  IADD3.X R4, RZ, R3, RZ, P1, !PT ;  /* 0x00000003ff047210 */ /* 0x000fc80000ffe4ff */
[----:B------:R-:W-:Y:S01]  /*1ac0*/  ISETP.GE.AND.EX P0, PT, R4, R5, PT, P0 ;  /* 0x000000050400720c */ /* 0x000fe20003f06300 */
[----:B-1----:R-:W-:Y:S02]  /*1ad0*/  DMUL R16, R16, 1.1102230246251565404e-16 ;  /* 0x3ca0000010107828 */ /* 0x002fe40000000000 */
[----:B0-----:R-:W-:Y:S01]  /*1ae0*/  DADD R10, -R8, UR6 ;  /* 0x00000006080a7e29 */ /* 0x001fe20008000100 */
[----:B------:R-:W-:Y:S02]  /*1af0*/  ULDC.64 UR6, c[0x0][0x210] ;  /* 0x0000840000067ab9 */ /* 0x000fe40000000a00 */
[----:B------:R-:W-:-:S04]  /*1b00*/  LEA R2, P1, R6, UR6, 0x3 ;  /* 0x0000000606027c11 */ /* 0x000fc8000f8218ff */
[----:B------:R-:W-:Y:S01]  /*1b10*/  LEA.HI.X R3, R6, UR7, R15, 0x3, P1 ;  /* 0x0000000706037c11 */ /* 0x000fe200088f1c0f */
[----:B------:R-:W-:-:S07]  /*1b20*/  DFMA R16, R10, R16, R8 ;  /* 0x000000100a10722b */ /* 0x000fce0000000008 */
[----:B------:R0:W-:Y:S01]  /*1b30*/  STG.E.64 desc[UR4][R2.64], R16 ;  /* 0x0000001002007986 */ /* 0x0001e2000c101b04 */
[----:B------:R-:W-:Y:S05]  /*1b40*/  @P0 EXIT ;  /* 0x000000000000094d */ /* 0x000fea0003800000 */
[----:B------:R-:W-:-:S04]  /*1b50*/  LOP3.LUT R13, R0, 0x1fffff, RZ, 0xc0, !PT ;  /* 0x001fffff000d7812 */ /* 0x000fc800078ec0ff */
[----:B------:R-:W1:Y:S02]  /*1b60*/  I2F.F64.U64 R4, R12 ;  /* 0x0000000c00047312 */ /* 0x000e640000301800 */
[----:B-1----:R-:W-:-:S08]  /*1b70*/  DMUL R4, R4, 1.1102230246251565404e-16 ;  /* 0x3ca0000004047828 */ /* 0x002fd00000000000 */
[----:B------:R-:W-:-:S07]  /*1b80*/  DFMA R4, R10, R4, R8 ;  /* 0x000000040a04722b */ /* 0x000fce0000000008 */
[----:B------:R-:W-:Y:S01]  /*1b90*/  STG.E.64 desc[UR4][R2.64+0x8], R4 ;  /* 0x0000080402007986 */ /* 0x000fe2000c101b04 */
[----:B------:R-:W-:Y:S05]  /*1ba0*/  EXIT ;  /* 0x000000000000794d */ /* 0x000fea0003800000 */
.L_x_150:
[----:B------:R-:W0:Y:S01]  /*1bb0*/  LDC.64 R2, c[0x0][0x240] ;  /* 0x00009000ff027b82 */ /* 0x000e220000000a00 */
[----:B------:R-:W-:Y:S01]  /*1bc0*/  LOP3.LUT R13, R0, 0x1fffff, RZ, 0xc0, !PT ;  /* 0x001fffff000d7812 */ /* 0x000fe200078ec0ff */
[----:B------:R-:W-:Y:S01]  /*1bd0*/  ULDC.64 UR6, c[0x0][0x238] ;  /* 0x00008e0000067ab9 */ /* 0x000fe20000000a00 */
[----:B------:R-:W-:-:S04]  /*1be0*/  LOP3.LUT R17, R14, 0x1fffff, RZ, 0xc0, !PT ;  /* 0x001fffff0e117812 */ /* 0x000fc800078ec0ff */
[----:B------:R-:W1:Y:S08]  /*1bf0*/  I2F.F64.U64 R12, R12 ;  /* 0x0000000c000c7312 */ /* 0x000e700000301800 */
[----:B------:R-:W2:Y:S01]  /*1c00*/  I2F.F64.U64 R16, R16 ;  /* 0x0000001000107312 */ /* 0x000ea20000301800 */
[----:B-1----:R-:W-:Y:S02]  /*1c10*/  DMUL R8, R12, 1.1102230246251565404e-16 ;  /* 0x3ca000000c087828 */ /* 0x002fe40000000000 */
[----:B0-----:R-:W-:-:S02]  /*1c20*/  DADD R2, R2, -UR6 ;  /* 0x8000000602027e29 */ /* 0x001fc40008000000 */
[----:B--2---:R-:W-:-:S06]  /*1c30*/  DMUL R4, R16, 1.1102230246251565404e-16 ;  /* 0x3ca0000010047828 */ /* 0x004fcc0000000000 */
[C---:B------:R-:W-:Y:S02]  /*1c40*/  DFMA R8, R2.reuse, R8, UR6 ;  /* 0x0000000602087e2b */ /* 0x040fe40008000008 */
[----:B------:R-:W-:Y:S01]  /*1c50*/  DFMA R4, R2, R4, UR6 ;  /* 0x0000000602047e2b */ /* 0x000fe20008000004 */
[----:B------:R-:W-:Y:S02]  /*1c60*/  ULDC.64 UR6, c[0x0][0x210] ;  /* 0x0000840000067ab9 */ /* 0x000fe40000000a00 */
[----:B------:R-:W-:-:S05]  /*1c70*/  LEA R2, P0, R6, UR6, 0x3 ;  /* 0x0000000606027c11 */ /* 0x000fca000f8018ff */
[----:B------:R-:W-:Y:S02]  /*1c80*/  MOV R7, R9 ;  /* 0x0000000900077202 */ /* 0x000fe40000000f00 */
[----:B------:R-:W-:Y:S01]  /*1c90*/  LEA.HI.X R3, R6, UR7, R15, 0x3, P0 ;  /* 0x0000000706037c11 */ /* 0x000fe200080f1c0f */
[----:B------:R-:W-:-:S05]  /*1ca0*/  IMAD.MOV.U32 R6, RZ, RZ, R8 ;  /* 0x000000ffff067224 */ /* 0x000fca00078e0008 */
[----:B------:R-:W-:Y:S01]  /*1cb0*/  STG.E.128 desc[UR4][R2.64], R4 ;  /* 0x0000000402007986 */ /* 0x000fe2000c101d04 */
[----:B------:R-:W-:Y:S05]  /*1cc0*/  EXIT ;  /* 0x000000000000794d */ /* 0x000fea0003800000 */
        .weak           $__internal_9_$__cuda_sm20_div_s64
        .type           $__internal_9_$__cuda_sm20_div_s64,@function
        .size           $__internal_9_$__cuda_sm20_div_s64,(.L_x_186 - $__internal_9_$__cuda_sm20_div_s64)
$__internal_9_$__cuda_sm20_div_s64:
        /* <DEDUP_REMOVED lines=23> */
[C---:B------:R-:W-:Y:S01]  /*1e40*/  IMAD.WIDE.U32 R2, R5.reuse, UR4, RZ ;  /* 0x0000000405027c25 */ /* 0x040fe2000f8e00ff */
[----:B------:R-:W-:Y:S02]  /*1e50*/  IADD3 R9, P4, RZ, -R10, RZ ;  /* 0x8000000aff097210 */ /* 0x000fe40007f9e0ff */
        /* <DEDUP_REMOVED lines=12> */
[----:B------:R-:W-:Y:S01]  /*1f20*/  IMAD.HI.U32 R2, R7, R2, RZ ;  /* 0x0000000207027227 */ /* 0x000fe200078e00ff */
[----:B------:R-:W-:Y:S02]  /*1f30*/  HFMA2.MMA R3, -RZ, RZ, 0, 0 ;  /* 0x00000000ff037435 */ /* 0x000fe400000001ff */
        /* <DEDUP_REMOVED lines=18> */
[----:B------:R-:W-:Y:S02]  /*2060*/  IADD3 R6, P1, R9, -UR4, RZ ;  /* 0x8000000409067c10 */ /* 0x000fe4000ff3e0ff */
[----:B------:R-:W-:Y:S02]  /*2070*/  IADD3.X R3, RZ, R4, RZ, P2, !PT ;  /* 0x00000004ff037210 */ /* 0x000fe400017fe4ff */
[C---:B------:R-:W-:Y:S02]  /*2080*/  ISETP.GE.U32.AND.EX P0, PT, R8.reuse, UR5, PT, P0 ;  /* 0x0000000508007c0c */ /* 0x040fe4000bf06100 */
[----:B------:R-:W-:Y:S02]  /*2090*/  IADD3.X R7, R8, ~UR5, RZ, P1, !PT ;  /* 0x8000000508077c10 */ /* 0x000fe40008ffe4ff */
[----:B------:R-:W-:Y:S02]  /*20a0*/  SEL R6, R6, R9, P0 ;  /* 0x0000000906067207 */ /* 0x000fe40000000000 */
[----:B------:R-:W-:-:S02]  /*20b0*/  SEL R5, R2, R5, P0 ;  /* 0x0000000502057207 */ /* 0x000fc40000000000 */
[----:B------:R-:W-:Y:S02]  /*20c0*/  SEL R7, R7, R8, P0 ;  /* 0x0000000807077207 */ /* 0x000fe40000000000 */
        /* <DEDUP_REMOVED lines=19> */
[----:B------:R-:W-:Y:S06]  /*2200*/  RET.REL.NODEC R2 `(_ZN2at6native54_GLOBAL__N__f6d41790_21_PhiloxDistribution_cu_0636f2c123philox_multi_key_kernelIdZZZZNS0_21_philox_uniform_cuda_ERNS_6TensorERKS3_ddENKUlvE_clEvENKUlvE_clEvENKUlvE_clEvEUlmmE_ZZZNS0_21_philox_uniform_cuda_ES4_S6_ddENKS7_clEvENKS8_clEvEUlT_E_EEvPSB_PKmllT0_T1_16OffsetCalculatorILi1EjLb0EE) ;  /* 0xffffffdc027c7950 */ /* 0x000fec0003c3ffff */
.L_x_151:
        /* <DEDUP_REMOVED lines=15> */
.L_x_186:


//--------------------- .text._ZN2at6native54_GLOBAL__N__f6d41790_21_PhiloxDistribution_cu_0636f2c124philox_single_key_kernelIdZZZZNS0_21_philox_uniform_cuda_ERNS_6TensorERKS3_ddENKUlvE_clEvENKUlvE_clEvENKUlvE_clEvEUlmmE_ZZZNS0_21_philox_uniform_cuda_ES4_S6_ddENKS7_clEvENKS8_clEvEUlT_E_EEvPSB_PKmlT0_T1_ --------------------------
	.section	.text._ZN2at6native54_GLOBAL__N__f6d41790_21_PhiloxDistribution_cu_0636f2c124philox_single_key_kernelIdZZZZNS0_21_philox_uniform_cuda_ERNS_6TensorERKS3_ddENKUlvE_clEvENKUlvE_clEvENKUlvE_clEvEUlmmE_ZZZNS0_21_philox_uniform_cuda_ES4_S6_ddENKS7_clEvENKS8_clEvEUlT_E_EEvPSB_PKmlT0_T1_,"ax",@progbits
	.align	128
.text._ZN2at6native54_GLOBAL__N__f6d41790_21_PhiloxDistribution_cu_0636f2c124philox_single_key_kernelIdZZZZNS0_21_philox_uniform_cuda_ERNS_6TensorERKS3_ddENKUlvE_clEvENKUlvE_clEvENKUlvE_clEvEUlmmE_ZZZNS0_21_philox_uniform_cuda_ES4_S6_ddENKS7_clEvENKS8_clEvEUlT_E_EEvPSB_PKmlT0_T1_:
        .type           _ZN2at6native54_GLOBAL__N__f6d41790_21_PhiloxDistribution_cu_0636f2c124philox_single_key_kernelIdZZZZNS0_21_philox_uniform_cuda_ERNS_6TensorERKS3_ddENKUlvE_clEvENKUlvE_clEvENKUlvE_clEvEUlmmE_ZZZNS0_21_philox_uniform_cuda_ES4_S6_ddENKS7_clEvENKS8_clEvEUlT_E_EEvPSB_PKmlT0_T1_,@function
        .size           _ZN2at6native54_GLOBAL__N__f6d41790_21_PhiloxDistribution_cu_0636f2c124philox_single_key_kernelIdZZZZNS0_21_philox_uniform_cuda_ERNS_6TensorERKS3_ddENKUlvE_clEvENKUlvE_clEvENKUlvE_clEvEUlmmE_ZZZNS0_21_philox_uniform_cuda_ES4_S6_ddENKS7_clEvENKS8_clEvEUlT_E_EEvPSB_PKmlT0_T1_,(.L_x_188 - _ZN2at6native54_GLOBAL__N__f6d41790_21_PhiloxDistribution_cu_0636f2c124philox_single_key_kernelIdZZZZNS0_21_philox_uniform_cuda_ERNS_6TensorERKS3_ddENKUlvE_clEvENKUlvE_clEvENKUlvE_clEvEUlmmE_ZZZNS0_21_philox_uniform_cuda_ES4_S6_ddENKS7_clEvENKS8_clEvEUlT_E_EEvPSB_PKmlT0_T1_)
        .other          _ZN2at6native54_GLOBAL__N__f6d41790_21_PhiloxDistribution_cu_0636f2c124philox_single_key_kernelIdZZZZNS0_21_philox_uniform_cuda_ERNS_6TensorERKS3_ddENKUlvE_clEvENKUlvE_clEvENKUlvE_clEvEUlmmE_ZZZNS0_21_philox_uniform_cuda_ES4_S6_ddENKS7_clEvENKS8_clEvEUlT_E_EEvPSB_PKmlT0_T1_,@"STO_CUDA_ENTRY STV_DEFAULT"
_ZN2at6native54_GLOBAL__N__f6d41790_21_PhiloxDistribution_cu_0636f2c124philox_single_key_kernelIdZZZZNS0_21_philox_uniform_cuda_ERNS_6TensorERKS3_ddENKUlvE_clEvENKUlvE_clEvENKUlvE_clEvEUlmmE_ZZZNS0_21_philox_uniform_cuda_ES4_S6_ddENKS7_clEvENKS8_clEvEUlT_E_EEvPSB_PKmlT0_T1_:
[----:B------:R-:W0:Y:S08]  /*0000*/  LDC R1, c[0x0][0x28] ;  /* 0x00000a00ff017b82 */ /* 0x000e300000000800 */
[----:B------:R-:W1:Y:S01]  /*0010*/  LDC.64 R4, c[0x0][0x218] ;  /* 0x00008600ff047b82 */ /* 0x000e620000000a00 */
[----:B------:R-:W-:Y:S01]  /*0020*/  ULDC.64 UR4, c[0x0][0x208] ;  /* 0x0000820000047ab9 */ /* 0x000fe20000000a00 */
[----:B0-----:R-:W-:-:S06]  /*0030*/  VIADD R1, R1, 0xfffffff0 ;  /* 0xfffffff001017836 */ /* 0x001fcc0000000000 */
[----:B------:R-:W0:Y:S01]  /*0040*/  LDC.64 R8, c[0x0][0x220] ;  /* 0x00008800ff087b82 */ /* 0x000e220000000a00 */
[----:B-1----:R-:W5:Y:S07]  /*0050*/  LDG.E.128 R4, desc[UR4][R4.64] ;  /* 0x0000000404047981 */ /* 0x002f6e000c1e1d00 */
[----:B------:R-:W1:Y:S01]  /*0060*/  S2UR UR6, SR_CTAID.X ;  /* 0x00000000000679c3 */ /* 0x000e620000002500 */
[----:B------:R-:W-:Y:S01]  /*0070*/  IMAD.MOV.U32 R3, RZ, RZ, RZ ;  /* 0x000000ffff037224 */ /* 0x000fe200078e00ff */
[----:B------:R-:W-:Y:S01]  /*0080*/  BSSY B0, `(.L_x_152) ;  /* 0x000005d000007945 */ /* 0x000fe20003800000 */
[----:B------:R-:W1:Y:S01]  /*0090*/  S2R R2, SR_TID.X ;  /* 0x0000000000027919 */ /* 0x000e620000002100 */
[----:B0-----:R-:W-:-:S04]  /*00a0*/  LEA.HI R0, P0, R9, R8, RZ, 0x1 ;  /* 0x0000000809007211 */ /* 0x001fc800078108ff */
[----:B------:R-:W1:Y:S01]  /*00b0*/  LDC R11, c[0x0][RZ] ;  /* 0x00000000ff0b7b82 */ /* 0x000e620000000800 */
[----:B------:R-:W-:Y:S02]  /*00c0*/  IMAD.X R13, RZ, RZ, R9, P0 ;  /* 0x000000ffff0d7224 */ /* 0x000fe400000e0609 */
[----:B-1----:R-:W-:-:S03]  /*00d0*/  IMAD.WIDE.U32 R2, R11, UR6, R2 ;  /* 0x000000060b027c25 */ /* 0x002fc6000f8e0002 */
        /* <DEDUP_REMOVED lines=8> */
[----:B------:R-:W-:-:S04]  /*0160*/  ULDC.64 UR6, c[0x0][0x238] ;  /* 0x00008e0000067ab9 */ /* 0x000fc80000000a00 */
        /* <DEDUP_REMOVED lines=53> */
[----:B------:R-:W-:Y:S02]  /*04c0*/  VIADD R17, R4, 0x134781 ;  /* 0x0013478104117836 */ /* 0x000fe40000000000 */
[----:B------:R-:W-:-:S03]  /*04d0*/  IMAD.MOV.U32 R20, RZ, RZ, R14 ;  /* 0x000000ffff147224 */ /* 0x000fc600078e000e */
[----:B------:R-:W-:Y:S01]  /*04e0*/  LOP3.LUT R17, R15, R18, R17, 0x96, !PT ;  /* 0x000000120f117212 */ /* 0x000fe200078e9611 */
[----:B------:R-:W-:Y:S02]  /*04f0*/  IMAD.WIDE.U32 R18, R13, -0x2daee0ad, RZ ;  /* 0xd2511f530d127825 */ /* 0x000fe400078e00ff */
[----:B------:R-:W0:Y:S01]  /*0500*/  LDC.64 R12, c[0x0][0x230] ;  /* 0x00008c00ff0c7b82 */ /* 0x000e220000000a00 */
[----:B------:R-:W-:Y:S01]  /*0510*/  LOP3.LUT R21, R17, 0x1fffff, RZ, 0xc0, !PT ;  /* 0x001fffff11157812 */ /* 0x000fe200078ec0ff */
[----:B------:R-:W-:Y:S02]  /*0520*/  VIADD R15, R5, 0x522ad ;  /* 0x000522ad050f7836 */ /* 0x000fe40000000000 */
[----:B------:R-:W-:-:S03]  /*0530*/  IMAD.MOV.U32 R22, RZ, RZ, R18 ;  /* 0x000000ffff167224 */ /* 0x000fc600078e0012 */
[----:B------:R-:W-:Y:S02]  /*0540*/  LOP3.LUT R16, R19, R16, R15, 0x96, !PT ;  /* 0x0000001013107212 */ /* 0x000fe400078e960f */
[----:B------:R-:W1:Y:S02]  /*0550*/  I2F.F64.U64 R14, R20 ;  /* 0x00000014000e7312 */ /* 0x000e640000301800 */
[----:B------:R-:W-:-:S06]  /*0560*/  LOP3.LUT R23, R16, 0x1fffff, RZ, 0xc0, !PT ;  /* 0x001fffff10177812 */ /* 0x000fcc00078ec0ff */
[----:B------:R-:W2:Y:S01]  /*0570*/  I2F.F64.U64 R18, R22 ;  /* 0x0000001600127312 */ /* 0x000ea20000301800 */
[----:B0-----:R-:W-:Y:S01]  /*0580*/  DADD R16, -R12, UR6 ;  /* 0x000000060c107e29 */ /* 0x001fe20008000100 */
[----:B------:R-:W-:Y:S01]  /*0590*/  ULDC.64 UR6, c[0x0][0x210] ;  /* 0x0000840000067ab9 */ /* 0x000fe20000000a00 */
[----:B-1----:R-:W-:Y:S02]  /*05a0*/  DMUL R14, R14, 1.1102230246251565404e-16 ;  /* 0x3ca000000e0e7828 */ /* 0x002fe40000000000 */
[----:B--2---:R-:W-:-:S06]  /*05b0*/  DMUL R18, R18, 1.1102230246251565404e-16 ;  /* 0x3ca0000012127828 */ /* 0x004fcc0000000000 */
[--C-:B------:R-:W-:Y:S02]  /*05c0*/  DFMA R14, R14, R16, R12.reuse ;  /* 0x000000100e0e722b */ /* 0x100fe4000000000c */
[----:B------:R-:W-:Y:S01]  /*05d0*/  DFMA R18, R16, R18, R12 ;  /* 0x000000121012722b */ /* 0x000fe2000000000c */
[----:B------:R-:W-:-:S07]  /*05e0*/  LEA R16, P1, R2, UR6, 0x4 ;  /* 0x0000000602107c11 */ /* 0x000fce000f8220ff */
[----:B------:R-:W-:Y:S02]  /*05f0*/  IMAD.MOV.U32 R12, RZ, RZ, R14 ;  /* 0x000000ffff0c7224 */ /* 0x000fe400078e000e */
[----:B------:R-:W-:Y:S01]  /*0600*/  IMAD.MOV.U32 R13, RZ, RZ, R15 ;  /* 0x000000ffff0d7224 */ /* 0x000fe200078e000f */
[----:B------:R-:W-:Y:S01]  /*0610*/  LEA.HI.X R17, R2, UR7, R3, 0x4, P1 ;  /* 0x0000000702117c11 */ /* 0x000fe200088f2403 */
[----:B------:R-:W-:Y:S02]  /*0620*/  IMAD.MOV.U32 R14, RZ, RZ, R18 ;  /* 0x000000ffff0e7224 */ /* 0x000fe400078e0012 */
[----:B------:R-:W-:-:S05]  /*0630*/  IMAD.MOV.U32 R15, RZ, RZ, R19 ;  /* 0x000000ffff0f7224 */ /* 0x000fca00078e0013 */
[----:B------:R0:W-:Y:S02]  /*0640*/  STG.E.128 desc[UR4][R16.64], R12 ;  /* 0x0000000c10007986 */ /* 0x0001e4000c101d04 */
.L_x_153:
[----:B------:R-:W-:Y:S05]  /*0650*/  BSYNC B0 ;  /* 0x0000000000007941 */ /* 0x000fea0003800000 */
.L_x_152:
        /* <DEDUP_REMOVED lines=9> */
[----:B------:R-:W-:Y:S02]  /*06f0*/  VIADD R7, R4, 0x9e3779b9 ;  /* 0x9e3779b904077836 */ /* 0x000fe40000000000 */
[----:B------:R-:W-:-:S03]  /*0700*/  IMAD.WIDE.U32 R12, R12, -0x2daee0ad, RZ ;  /* 0xd2511f530c0c7825 */ /* 0x000fc600078e00ff */
[----:B------:R-:W-:Y:S01]  /*0710*/  LOP3.LUT R6, R3, R7, RZ, 0x3c, !PT ;  /* 0x0000000703067212 */ /* 0x000fe200078e3cff */
        /* <DEDUP_REMOVED lines=41> */
[----:B------:R-:W-:-:S03]  /*09b0*/  LOP3.LUT R10, R3, R16, R15, 0x96, !PT ;  /* 0x00000010030a7212 */ /* 0x000fc600078e960f */
[----:B------:R-:W-:Y:S01]  /*09c0*/  IMAD.SHL.U32 R3, R11, 0x2, RZ ;  /* 0x000000020b037824 */ /* 0x000fe200078e00ff */
[----:B------:R-:W-:Y:S01]  /*09d0*/  LOP3.LUT R6, R13, R6, R7, 0x96, !PT ;  /* 0x000000060d067212 */ /* 0x000fe200078e9607 */
[----:B------:R-:W-:Y:S02]  /*09e0*/  VIADD R13, R4, 0x8ff34781 ;  /* 0x8ff34781040d7836 */ /* 0x000fe40000000000 */
[----:B------:R-:W-:Y:S01]  /*09f0*/  IMAD.WIDE.U32 R10, R10, -0x326172a9, RZ ;  /* 0xcd9e8d570a0a7825 */ /* 0x000fe200078e00ff */
[----:B------:R-:W-:-:S03]  /*0a00*/  ISETP.GE.U32.AND P0, PT, R3, R8, PT ;  /* 0x000000080300720c */ /* 0x000fc60003f06070 */
[----:B------:R-:W-:Y:S01]  /*0a10*/  IMAD.WIDE.U32 R6, R6, -0x2daee0ad, RZ ;  /* 0xd2511f5306067825 */ /* 0x000fe200078e00ff */
[----:B------:R-:W-:-:S03]  /*0a20*/  ISETP.GE.AND.EX P0, PT, R0, R9, PT, P0 ;  /* 0x000000090000720c */ /* 0x000fc60003f06300 */
[----:B------:R-:W-:Y:S01]  /*0a30*/  VIADD R15, R5, 0x96a522ad ;  /* 0x96a522ad050f7836 */ /* 0x000fe20000000000 */
[----:B------:R-:W-:Y:S01]  /*0a40*/  LOP3.LUT R5, R11, R12, R13, 0x96, !PT ;  /* 0x0000000c0b057212 */ /* 0x000fe200078e960d */
[----:B------:R-:W-:-:S03]  /*0a50*/  IMAD.MOV.U32 R4, RZ, RZ, R10 ;  /* 0x000000ffff047224 */ /* 0x000fc600078e000a */
[----:B------:R-:W-:-:S05]  /*0a60*/  LOP3.LUT R7, R7, R2, R15, 0x96, !PT ;  /* 0x0000000207077212 */ /* 0x000fca00078e960f */
[----:B------:R0:W-:Y:S01]  /*0a70*/  STL.128 [R1], R4 ;  /* 0x0000000401007387 */ /* 0x0001e20000100c00 */
[----:B------:R-:W-:Y:S05]  /*0a80*/  @P0 EXIT ;  /* 0x000000000000094d */ /* 0x000fea0003800000 */
[----:B0-----:R-:W-:Y:S01]  /*0a90*/  LOP3.LUT R5, RZ, R3, RZ, 0x33, !PT ;  /* 0x00000003ff057212 */ /* 0x001fe200078e33ff */
[----:B------:R-:W0:Y:S01]  /*0aa0*/  LDC.64 R26, c[0x0][0x230] ;  /* 0x00008c00ff1a7b82 */ /* 0x000e220000000a00 */
[----:B------:R-:W-:Y:S01]  /*0ab0*/  LOP3.LUT R4, RZ, R0, RZ, 0x33, !PT ;  /* 0x00000000ff047212 */ /* 0x000fe200078e33ff */
[----:B------:R-:W-:Y:S01]  /*0ac0*/  ULDC.64 UR6, c[0x0][0x238] ;  /* 0x00008e0000067ab9 */ /* 0x000fe20000000a00 */
[----:B------:R-:W-:Y:S01]  /*0ad0*/  IADD3 R2, P1, R5, R8, RZ ;  /* 0x0000000805027210 */ /* 0x000fe20007f3e0ff */
[----:B------:R-:W-:-:S03]  /*0ae0*/  IMAD.MOV.U32 R23, RZ, RZ, RZ ;  /* 0x000000ffff177224 */ /* 0x000fc600078e00ff */
[----:B------:R-:W-:Y:S01]  /*0af0*/  ISETP.GE.U32.AND P0, PT, R2, 0x3, PT ;  /* 0x000000030200780c */ /* 0x000fe20003f06070 */
[----:B------:R-:W-:-:S05]  /*0b00*/  IMAD.X R2, R4, 0x1, R9, P1 ;  /* 0x0000000104027824 */ /* 0x000fca00008e0609 */
[----:B------:R-:W-:Y:S01]  /*0b10*/  ISETP.GE.U32.AND.EX P0, PT, R2, RZ, PT, P0 ;  /* 0x000000ff0200720c */ /* 0x000fe20003f06100 */
[----:B------:R-:W-:-:S05]  /*0b20*/  IMAD.IADD R2, R8, 0x1, -R3 ;  /* 0x0000000108027824 */ /* 0x000fca00078e0a03 */
[----:B------:R-:W-:Y:S01]  /*0b30*/  LOP3.LUT R2, R2, 0x3, RZ, 0xc0, !PT ;  /* 0x0000000302027812 */ /* 0x000fe200078ec0ff */
[----:B0-----:R-:W-:-:S06]  /*0b40*/  DADD R24, -R26, UR6 ;  /* 0x000000061a187e29 */ /* 0x001fcc0008000100 */
[----:B------:R-:W-:Y:S05]  /*0b50*/  @!P0 BRA `(.L_x_154) ;  /* 0x0000000c00508947 */ /* 0x000fea0003800000 */
[----:B------:R-:W0:Y:S01]  /*0b60*/  LDC.64 R28, c[0x0][0x210] ;  /* 0x00008400ff1c7b82 */ /* 0x000e220000000a00 */
[----:B------:R-:W-:Y:S01]  /*0b70*/  IADD3 R21, P0, P1, R3, -R8, R2 ;  /* 0x8000000803157210 */ /* 0x000fe2000791e002 */
[----:B------:R-:W-:Y:S02]  /*0b80*/  IMAD.MOV.U32 R23, RZ, RZ, RZ ;  /* 0x000000ffff177224 */ /* 0x000fe400078e00ff */
[----:B------:R-:W-:Y:S01]  /*0b90*/  IMAD.MOV.U32 R22, RZ, RZ, R1 ;  /* 0x000000ffff167224 */ /* 0x000fe200078e0001 */
        /* <DEDUP_REMOVED lines=13> */
[----:B------:R-:W-:-:S13]  /*0c70*/  PLOP3.LUT P0, PT, PT, PT, PT, 0x8, 0x0 ;  /* 0x000000000000781c */ /* 0x000fda0003f0e170 */
.L_x_157:
[----:B------:R-:W2:Y:S04]  /*0c80*/  LDL.128 R8, [R22+0x10] ;  /* 0x0000100016087983 */ /* 0x000ea80000100c00 */
[----:B------:R-:W3:Y:S04]  /*0c90*/  LDL.128 R4, [R22] ;  /* 0x0000000016047983 */ /* 0x000ee80000100c00 */
[----:B------:R-:W4:Y:S01]  /*0ca0*/  LDL.128 R12, [R22+0x20] ;  /* 0x00002000160c7983 */ /* 0x000f220000100c00 */
[----:B--2---:R-:W-:Y:S02]  /*0cb0*/  LOP3.LUT R9, R9, 0x1fffff, RZ, 0xc0, !PT ;  /* 0x001fffff09097812 */ /* 0x004fe400078ec0ff */
[----:B---3--:R-:W-:-:S02]  /*0cc0*/  LOP3.LUT R5, R5, 0x1fffff, RZ, 0xc0, !PT ;  /* 0x001fffff05057812 */ /* 0x008fc400078ec0ff */
[----:B------:R-:W-:Y:S02]  /*0cd0*/  LOP3.LUT R7, R7, 0x1fffff, RZ, 0xc0, !PT ;  /* 0x001fffff07077812 */ /* 0x000fe400078ec0ff */
[----:B------:R-:W0:Y:S08]  /*0ce0*/  I2F.F64.U64 R8, R8 ;  /* 0x0000000800087312 */ /* 0x000e300000301800 */
[----:B------:R-:W1:Y:S08]  /*0cf0*/  I2F.F64.U64 R4, R4 ;  /* 0x0000000400047312 */ /* 0x000e700000301800 */
[----:B------:R-:W2:Y:S01]  /*0d00*/  I2F.F64.U64 R6, R6 ;  /* 0x0000000600067312 */ /* 0x000ea20000301800 */
[----:B0-----:R-:W-:-:S02]  /*0d10*/  DMUL R8, R8, 1.1102230246251565404e-16 ;  /* 0x3ca0000008087828 */ /* 0x001fc40000000000 */
[----:B-1----:R-:W-:-:S06]  /*0d20*/  DMUL R16, R4, 1.1102230246251565404e-16 ;  /* 0x3ca0000004107828 */ /* 0x002fcc0000000000 */
[--C-:B------:R-:W-:Y:S02]  /*0d30*/  DFMA R4, R24, R8, R26.reuse ;  /* 0x000000081804722b */ /* 0x100fe4000000001a */
[----:B--2---:R-:W-:Y:S02]  /*0d40*/  DMUL R18, R6, 1.1102230246251565404e-16 ;  /* 0x3ca0000006127828 */ /* 0x004fe40000000000 */
[----:B------:R-:W-:-:S06]  /*0d50*/  DFMA R16, R24, R16, R26 ;  /* 0x000000101810722b */ /* 0x000fcc000000001a */
[----:B------:R-:W-:Y:S01]  /*0d60*/  DFMA R18, R24, R18, R26 ;  /* 0x000000121812722b */ /* 0x000fe2000000001a */
[----:B------:R0:W-:Y:S04]  /*0d70*/  STG.E.64 desc[UR4][R28.64], R4 ;  /* 0x000000041c007986 */ /* 0x0001e8000c101b04 */
[----:B------:R-:W-:Y:S04]  /*0d80*/  STG.E.64 desc[UR4][R28.64+-0x10], R16 ;  /* 0xfffff0101c007986 */ /* 0x000fe8000c101b04 */
[----:B------:R1:W-:Y:S04]  /*0d90*/  STG.E.64 desc[UR4][R28.64+-0x8], R18 ;  /* 0xfffff8121c007986 */ /* 0x0003e8000c101b04 */
[----:B0-----:R-:W2:Y:S04]  /*0da0*/  LDL.128 R4, [R22+0x40] ;  /* 0x0000400016047983 */ /* 0x001ea80000100c00 */
[----:B-1----:R-:W3:Y:S01]  /*0db0*/  LDL.128 R16, [R22+0x30] ;  /* 0x0000300016107983 */ /* 0x002ee20000100c00 */
[----:B----4-:R-:W-:-:S02]  /*0dc0*/  LOP3.LUT R15, R15, 0x1fffff, RZ, 0xc0, !PT ;  /* 0x001fffff0f0f7812 */ /* 0x010fc400078ec0ff */
[----:B------:R-:W-:Y:S02]  /*0dd0*/  LOP3.LUT R11, R11, 0x1fffff, RZ, 0xc0, !PT ;  /* 0x001fffff0b0b7812 */ /* 0x000fe400078ec0ff */
[----:B------:R-:W-:Y:S02]  /*0de0*/  LOP3.LUT R13, R13, 0x1fffff, RZ, 0xc0, !PT ;  /* 0x001fffff0d0d7812 */ /* 0x000fe400078ec0ff */
[----:B------:R-:W0:Y:S08]  /*0df0*/  I2F.F64.U64 R8, R10 ;  /* 0x0000000a00087312 */ /* 0x000e300000301800 */
[----:B------:R-:W1:Y:S08]  /*0e00*/  I2F.F64.U64 R14, R14 ;  /* 0x0000000e000e7312 */ /* 0x000e700000301800 */
[----:B------:R-:W4:Y:S01]  /*0e10*/  I2F.F64.U64 R12, R12 ;  /* 0x0000000c000c7312 */ /* 0x000f220000301800 */
[----:B0-----:R-:W-:-:S02]  /*0e20*/  DMUL R8, R8, 1.1102230246251565404e-16 ;  /* 0x3ca0000008087828 */ /* 0x001fc40000000000 */
[----:B-1----:R-:W-:-:S06]  /*0e30*/  DMUL R10, R14, 1.1102230246251565404e-16 ;  /* 0x3ca000000e0a7828 */ /* 0x002fcc0000000000 */
[--C-:B------:R-:W-:Y:S02]  /*0e40*/  DFMA R8, R24, R8, R26.reuse ;  /* 0x000000081808722b */ /* 0x100fe4000000001a */
[----:B----4-:R-:W-:Y:S02]  /*0e50*/  DMUL R12, R12, 1.1102230246251565404e-16 ;  /* 0x3ca000000c0c7828 */ /* 0x010fe40000000000 */
[----:B------:R-:W-:-:S03]  /*0e60*/  DFMA R10, R24, R10, R26 ;  /* 0x0000000a180a722b */ /* 0x000fc6000000001a */
[----:B------:R-:W-:Y:S03]  /*0e70*/  STG.E.64 desc[UR4][R28.64+0x8], R8 ;  /* 0x000008081c007986 */ /* 0x000fe6000c101b04 */
[----:B------:R-:W-:Y:S01]  /*0e80*/  DFMA R14, R24, R12, R26 ;  /* 0x0000000c180e722b */ /* 0x000fe2000000001a */
[----:B------:R0:W-:Y:S04]  /*0e90*/  STG.E.64 desc[UR4][R28.64+0x18], R10 ;  /* 0x0000180a1c007986 */ /* 0x0001e8000c101b04 */
[----:B0-----:R-:W4:Y:S04]  /*0ea0*/  LDL.128 R8, [R22+0x50] ;  /* 0x0000500016087983 */ /* 0x001f280000100c00 */
[----:B------:R0:W-:Y:S01]  /*0eb0*/  STG.E.64 desc[UR4][R28.64+0x10], R14 ;  /* 0x0000100e1c007986 */ /* 0x0001e2000c101b04 */
[----:B--2---:R-:W-:-:S02]  /*0ec0*/  LOP3.LUT R5, R5, 0x1fffff, RZ, 0xc0, !PT ;  /* 0x001fffff05057812 */ /* 0x004fc400078ec0ff */
[----:B---3--:R-:W-:Y:S02]  /*0ed0*/  LOP3.LUT R17, R17, 0x1fffff, RZ, 0xc0, !PT ;  /* 0x001fffff11117812 */ /* 0x008fe400078ec0ff */
[----:B------:R-:W-:Y:S02]  /*0ee0*/  LOP3.LUT R19, R19, 0x1fffff, RZ, 0xc0, !PT ;  /* 0x001fffff13137812 */ /* 0x000fe400078ec0ff */
[----:B------:R-:W1:Y:S08]  /*0ef0*/  I2F.F64.U64 R4, R4 ;  /* 0x0000000400047312 */ /* 0x000e700000301800 */
[----:B------:R-:W2:Y:S08]  /*0f00*/  I2F.F64.U64 R12, R16 ;  /* 0x00000010000c7312 */ /* 0x000eb00000301800 */
[----:B------:R-:W0:Y:S01]  /*0f10*/  I2F.F64.U64 R18, R18 ;  /* 0x0000001200127312 */ /* 0x000e220000301800 */
[----:B-1----:R-:W-:-:S02]  /*0f20*/  DMUL R4, R4, 1.1102230246251565404e-16 ;  /* 0x3ca0000004047828 */ /* 0x002fc40000000000 */
[----:B--2---:R-:W-:Y:S02]  /*0f30*/  DMUL R12, R12, 1.1102230246251565404e-16 ;  /* 0x3ca000000c0c7828 */ /* 0x004fe40000000000 */
[----:B0-----:R-:W-:-:S06]  /*0f40*/  DMUL R14, R18, 1.1102230246251565404e-16 ;  /* 0x3ca00000120e7828 */ /* 0x001fcc0000000000 */
[C-C-:B------:R-:W-:Y:S02]  /*0f50*/  DFMA R16, R24.reuse, R12, R26.reuse ;  /* 0x0000000c1810722b */ /* 0x140fe4000000001a */
[C-C-:B------:R-:W-:Y:S02]  /*0f60*/  DFMA R18, R24.reuse, R4, R26.reuse ;  /* 0x000000041812722b */ /* 0x140fe4000000001a */
[----:B------:R-:W-:-:S03]  /*0f70*/  DFMA R12, R24, R14, R26 ;  /* 0x0000000e180c722b */ /* 0x000fc6000000001a */
[----:B------:R-:W-:Y:S04]  /*0f80*/  STG.E.64 desc[UR4][R28.64+0x20], R16 ;  /* 0x000020101c007986 */ /* 0x000fe8000c101b04 */
[----:B------:R0:W-:Y:S04]  /*0f90*/  STG.E.64 desc[UR4][R28.64+0x30], R18 ;  /* 0x000030121c007986 */ /* 0x0001e8000c101b04 */
[----:B------:R1:W-:Y:S04]  /*0fa0*/  STG.E.64 desc[UR4][R28.64+0x28], R12 ;  /* 0x0000280c1c007986 */ /* 0x0003e8000c101b04 */
[----:B0-----:R-:W2:Y:S04]  /*0fb0*/  LDL.128 R16, [R22+0x70] ;  /* 0x0000700016107983 */ /* 0x001ea80000100c00 */
[----:B-1----:R0:W3:Y:S01]  /*0fc0*/  LDL.128 R12, [R22+0x60] ;  /* 0x00006000160c7983 */ /* 0x0020e20000100c00 */
[----:B----4-:R-:W-:-:S02]  /*0fd0*/  LOP3.LUT R9, R9, 0x1fffff, RZ, 0xc0, !PT ;  /* 0x001fffff09097812 */ /* 0x010fc400078ec0ff */
[----:B------:R-:W-:-:S04]  /*0fe0*/  LOP3.LUT R7, R7, 0x1fffff, RZ, 0xc0, !PT ;  /* 0x001fffff07077812 */ /* 0x000fc800078ec0ff */
[----:B------:R-:W1:Y:S08]  /*0ff0*/  I2F.F64.U64 R4, R6 ;  /* 0x0000000600047312 */ /* 0x000e700000301800 */
[----:B------:R-:W4:Y:S01]  /*1000*/  I2F.F64.U64 R8, R8 ;  /* 0x0000000800087312 */ /* 0x000f220000301800 */
[----:B-1----:R-:W-:Y:S02]  /*1010*/  DMUL R4, R4, 1.1102230246251565404e-16 ;  /* 0x3ca0000004047828 */ /* 0x002fe40000000000 */
[----:B----4-:R-:W-:-:S06]  /*1020*/  DMUL R6, R8, 1.1102230246251565404e-16 ;  /* 0x3ca0000008067828 */ /* 0x010fcc0000000000 */
[C-C-:B------:R-:W-:Y:S01]  /*1030*/  DFMA R4, R24.reuse, R4, R26.reuse ;  /* 0x000000041804722b */ /* 0x140fe2000000001a */
[----:B------:R-:W-:Y:S01]  /*1040*/  LOP3.LUT R11, R11, 0x1fffff, RZ, 0xc0, !PT ;  /* 0x001fffff0b0b7812 */ /* 0x000fe200078ec0ff */
[----:B------:R-:W-:-:S05]  /*1050*/  DFMA R6, R24, R6, R26 ;  /* 0x000000061806722b */ /* 0x000fca000000001a */
[----:B------:R-:W-:Y:S01]  /*1060*/  STG.E.64 desc[UR4][R28.64+0x38], R4 ;  /* 0x000038041c007986 */ /* 0x000fe2000c101b04 */
[----:B------:R-:W1:Y:S03]  /*1070*/  I2F.F64.U64 R10, R10 ;  /* 0x0000000a000a7312 */ /* 0x000e660000301800 */
[----:B------:R4:W-:Y:S01]  /*1080*/  STG.E.64 desc[UR4][R28.64+0x40], R6 ;  /* 0x000040061c007986 */ /* 0x0009e2000c101b04 */
[----:B------:R-:W-:-:S05]  /*1090*/  IADD3 R21, P1, R21, 0x10, RZ ;  /* 0x0000001015157810 */ /* 0x000fca0007f3e0ff */
[----:B------:R-:W-:Y:S01]  /*10a0*/  IMAD.X R20, RZ, RZ, R20, P1 ;  /* 0x000000ffff147224 */ /* 0x000fe200008e0614 */
[----:B------:R-:W-:Y:S01]  /*10b0*/  ISETP.GE.U32.AND P1, PT, R21, -0xc, PT ;  /* 0xfffffff41500780c */ /* 0x000fe20003f26070 */
[----:B-1----:R-:W-:-:S03]  /*10c0*/  DMUL R10, R10, 1.1102230246251565404e-16 ;  /* 0x3ca000000a0a7828 */ /* 0x002fc60000000000 */
[----:B------:R-:W-:-:S05]  /*10d0*/  ISETP.GE.AND.EX P1, PT, R20, -0x1, PT, P1 ;  /* 0xffffffff1400780c */ /* 0x000fca0003f26310 */
[----:B------:R-:W-:Y:S01]  /*10e0*/  DFMA R10, R24, R10, R26 ;  /* 0x0000000a180a722b */ /* 0x000fe2000000001a */
[----:B------:R-:W-:Y:S02]  /*10f0*/  VIADD R23, R23, 0x10 ;  /* 0x0000001017177836 */ /* 0x000fe40000000000 */
[----:B0-----:R-:W-:-:S04]  /*1100*/  VIADD R22, R22, 0x80 ;  /* 0x0000008016167836 */ /* 0x001fc80000000000 */
[----:B------:R-:W-:Y:S01]  /*1110*/  STG.E.64 desc[UR4][R28.64+0x48], R10 ;  /* 0x0000480a1c007986 */ /* 0x000fe2000c101b04 */
[----:B--2---:R-:W-:Y:S02]  /*1120*/  LOP3.LUT R19, R19, 0x1fffff, RZ, 0xc0, !PT ;  /* 0x001fffff13137812 */ /* 0x004fe400078ec0ff */
[----:B------:R-:W-:Y:S02]  /*1130*/  LOP3.LUT R17, R17, 0x1fffff, RZ, 0xc0, !PT ;  /* 0x001fffff11117812 */ /* 0x000fe400078ec0ff */
[----:B---3--:R-:W-:Y:S02]  /*1140*/  LOP3.LUT R13, R13, 0x1fffff, RZ, 0xc0, !PT ;  /* 0x001fffff0d0d7812 */ /* 0x008fe400078ec0ff */
[----:B------:R-:W-:Y:S01]  /*1150*/  LOP3.LUT R15, R15, 0x1fffff, RZ, 0xc0, !PT ;  /* 0x001fffff0f0f7812 */ /* 0x000fe200078ec0ff */
[----:B----4-:R-:W-:Y:S08]  /*1160*/  I2F.F64.U64 R6, R16 ;  /* 0x0000001000067312 */ /* 0x010ff00000301800 */
[----:B------:R-:W0:Y:S08]  /*1170*/  I2F.F64.U64 R4, R12 ;  /* 0x0000000c00047312 */ /* 0x000e300000301800 */
[----:B------:R-:W1:Y:S08]  /*1180*/  I2F.F64.U64 R8, R14 ;  /* 0x0000000e00087312 */ /* 0x000e700000301800 */
[----:B------:R-:W2:Y:S01]  /*1190*/  I2F.F64.U64 R18, R18 ;  /* 0x0000001200127312 */ /* 0x000ea20000301800 */
[----:B0-----:R-:W-:-:S02]  /*11a0*/  DMUL R4, R4, 1.1102230246251565404e-16 ;  /* 0x3ca0000004047828 */ /* 0x001fc40000000000 */
[----:B------:R-:W-:Y:S02]  /*11b0*/  DMUL R6, R6, 1.1102230246251565404e-16 ;  /* 0x3ca0000006067828 */ /* 0x000fe40000000000 */
[----:B-1----:R-:W-:Y:S01]  /*11c0*/  DMUL R8, R8, 1.1102230246251565404e-16 ;  /* 0x3ca0000008087828 */ /* 0x002fe20000000000 */
[----:B------:R-:W-:Y:S01]  /*11d0*/  IADD3 R14, P2, R28, 0x80, RZ ;  /* 0x000000801c0e7810 */ /* 0x000fe20007f5e0ff */
[----:B--2---:R-:W-:Y:S02]  /*11e0*/  DMUL R12, R18, 1.1102230246251565404e-16 ;  /* 0x3ca00000120c7828 */ /* 0x004fe40000000000 */
[----:B------:R-:W-:-:S04]  /*11f0*/  DFMA R4, R24, R4, R26 ;  /* 0x000000041804722b */ /* 0x000fc8000000001a */
[C-C-:B------:R-:W-:Y:S02]  /*1200*/  DFMA R8, R24.reuse, R8, R26.reuse ;  /* 0x000000081808722b */ /* 0x140fe4000000001a */
[C-C-:B------:R-:W-:Y:S02]  /*1210*/  DFMA R6, R24.reuse, R6, R26.reuse ;  /* 0x000000061806722b */ /* 0x140fe4000000001a */
[----:B------:R-:W-:Y:S01]  /*1220*/  DFMA R12, R24, R12, R26 ;  /* 0x0000000c180c722b */ /* 0x000fe2000000001a */
[----:B------:R-:W-:Y:S01]  /*1230*/  IMAD.X R15, RZ, RZ, R29, P2 ;  /* 0x000000ffff0f7224 */ /* 0x000fe200010e061d */
[----:B------:R-:W-:Y:S04]  /*1240*/  STG.E.64 desc[UR4][R28.64+0x50], R4 ;  /* 0x000050041c007986 */ /* 0x000fe8000c101b04 */
[----:B------:R-:W-:Y:S04]  /*1250*/  STG.E.64 desc[UR4][R28.64+0x58], R8 ;  /* 0x000058081c007986 */ /* 0x000fe8000c101b04 */
[----:B------:R-:W-:Y:S04]  /*1260*/  STG.E.64 desc[UR4][R28.64+0x60], R6 ;  /* 0x000060061c007986 */ /* 0x000fe8000c101b04 */
[----:B------:R0:W-:Y:S02]  /*1270*/  STG.E.64 desc[UR4][R28.64+0x68], R12 ;  /* 0x0000680c1c007986 */ /* 0x0001e4000c101b04 */
[----:B0-----:R-:W-:-:S02]  /*1280*/  IMAD.MOV.U32 R28, RZ, RZ, R14 ;  /* 0x000000ffff1c7224 */ /* 0x001fc400078e000e */
[----:B------:R-:W-:Y:S01]  /*1290*/  IMAD.MOV.U32 R29, RZ, RZ, R15 ;  /* 0x000000ffff1d7224 */ /* 0x000fe200078e000f */
[----:B------:R-:W-:Y:S06]  /*12a0*/  @!P1 BRA `(.L_x_157) ;  /* 0xfffffff800749947 */ /* 0x000fec000383ffff */
.L_x_156:
[----:B------:R-:W-:-:S04]  /*12b0*/  IADD3 R4, P2, RZ, -R21, RZ ;  /* 0x80000015ff047210 */ /* 0x000fc80007f5e0ff */
[----:B------:R-:W-:Y:S01]  /*12c0*/  ISETP.GT.U32.AND P1, PT, R4, 0x4, PT ;  /* 0x000000040400780c */ /* 0x000fe20003f24070 */
[----:B------:R-:W-:-:S05]  /*12d0*/  IMAD.X R4, RZ, RZ, ~R20, P2 ;  /* 0x000000ffff047224 */ /* 0x000fca00010e0e14 */
[----:B------:R-:W-:-:S13]  /*12e0*/  ISETP.GT.AND.EX P1, PT, R4, RZ, PT, P1 ;  /* 0x000000ff0400720c */ /* 0x000fda0003f24310 */
[----:B------:R-:W-:Y:S05]  /*12f0*/  @!P1 BRA `(.L_x_158) ;  /* 0x0000000000d89947 */ /* 0x000fea0003800000 */
[----:B------:R-:W2:Y:S04]  /*1300*/  LDL.128 R4, [R22] ;  /* 0x0000000016047983 */ /* 0x000ea80000100c00 */
[----:B------:R-:W3:Y:S01]  /*1310*/  LDL.128 R8, [R22+0x10] ;  /* 0x0000100016087983 */ /* 0x000ee20000100c00 */
[----:B--2---:R-:W-:Y:S01]  /*1320*/  LOP3.LUT R13, R5, 0x1fffff, RZ, 0xc0, !PT ;  /* 0x001fffff050d7812 */ /* 0x004fe200078ec0ff */
[----:B------:R-:W-:-:S04]  /*1330*/  IMAD.MOV.U32 R12, RZ, RZ, R4 ;  /* 0x000000ffff0c7224 */ /* 0x000fc800078e0004 */
[----:B------:R0:W1:Y:S02]  /*1340*/  I2F.F64.U64 R16, R12 ;  /* 0x0000000c00107312 */ /* 0x0000640000301800 */
[----:B0-----:R-:W2:Y:S01]  /*1350*/  LDL.128 R12, [R22+0x20] ;  /* 0x00002000160c7983 */ /* 0x001ea20000100c00 */
[----:B-1----:R-:W-:-:S08]  /*1360*/  DMUL R16, R16, 1.1102230246251565404e-16 ;  /* 0x3ca0000010107828 */ /* 0x002fd00000000000 */
[----:B------:R-:W-:-:S07]  /*1370*/  DFMA R16, R24, R16, R26 ;  /* 0x000000101810722b */ /* 0x000fce000000001a */
[----:B------:R0:W-:Y:S04]  /*1380*/  STG.E.64 desc[UR4][R28.64+-0x10], R16 ;  /* 0xfffff0101c007986 */ /* 0x0001e8000c101b04 */
[----:B0-----:R0:W4:Y:S01]  /*1390*/  LDL.128 R16, [R22+0x30] ;  /* 0x0000300016107983 */ /* 0x0011220000100c00 */
[----:B---3--:R-:W-:Y:S02]  /*13a0*/  LOP3.LUT R9, R9, 0x1fffff, RZ, 0xc0, !PT ;  /* 0x001fffff09097812 */ /* 0x008fe400078ec0ff */
[----:B------:R-:W-:-:S04]  /*13b0*/  LOP3.LUT R7, R7, 0x1fffff, RZ, 0xc0, !PT ;  /* 0x001fffff07077812 */ /* 0x000fc800078ec0ff */
[----:B------:R-:W1:Y:S08]  /*13c0*/  I2F.F64.U64 R4, R6 ;  /* 0x0000000600047312 */ /* 0x000e700000301800 */
[----:B------:R-:W3:Y:S01]  /*13d0*/  I2F.F64.U64 R8, R8 ;  /* 0x0000000800087312 */ /* 0x000ee20000301800 */
[----:B-1----:R-:W-:Y:S02]  /*13e0*/  DMUL R4, R4, 1.1102230246251565404e-16 ;  /* 0x3ca0000004047828 */ /* 0x002fe40000000000 */
[----:B---3--:R-:W-:-:S06]  /*13f0*/  DMUL R6, R8, 1.1102230246251565404e-16 ;  /* 0x3ca0000008067828 */ /* 0x008fcc0000000000 */
[C-C-:B------:R-:W-:Y:S01]  /*1400*/  DFMA R4, R24.reuse, R4, R26.reuse ;  /* 0x000000041804722b */ /* 0x140fe2000000001a */
[----:B------:R-:W-:Y:S01]  /*1410*/  LOP3.LUT R11, R11, 0x1fffff, RZ, 0xc0, !PT ;  /* 0x001fffff0b0b7812 */ /* 0x000fe200078ec0ff */
[----:B------:R-:W-:-:S05]  /*1420*/  DFMA R6, R24, R6, R26 ;  /* 0x000000061806722b */ /* 0x000fca000000001a */
[----:B------:R1:W-:Y:S01]  /*1430*/  STG.E.64 desc[UR4][R28.64+-0x8], R4 ;  /* 0xfffff8041c007986 */ /* 0x0003e2000c101b04 */
[----:B------:R-:W3:Y:S03]  /*1440*/  I2F.F64.U64 R10, R10 ;  /* 0x0000000a000a7312 */ /* 0x000ee60000301800 */
[----:B------:R5:W-:Y:S01]  /*1450*/  STG.E.64 desc[UR4][R28.64], R6 ;  /* 0x000000061c007986 */ /* 0x000be2000c101b04 */
[----:B---3--:R-:W-:Y:S01]  /*1460*/  DMUL R10, R10, 1.1102230246251565404e-16 ;  /* 0x3ca000000a0a7828 */ /* 0x008fe20000000000 */
[----:B------:R-:W-:-:S07]  /*1470*/  IADD3 R21, P2, R21, 0x8, RZ ;  /* 0x0000000815157810 */ /* 0x000fce0007f5e0ff */
[----:B------:R-:W-:Y:S01]  /*1480*/  DFMA R10, R24, R10, R26 ;  /* 0x0000000a180a722b */ /* 0x000fe2000000001a */
[----:B------:R-:W-:Y:S01]  /*1490*/  PLOP3.LUT P0, PT, PT, PT, PT, 0x8, 0x0 ;  /* 0x000000000000781c */ /* 0x000fe20003f0e170 */
[----:B------:R-:W-:Y:S02]  /*14a0*/  VIADD R23, R23, 0x8 ;  /* 0x0000000817177836 */ /* 0x000fe40000000000 */
[----:B------:R-:W-:Y:S02]  /*14b0*/  IMAD.X R20, RZ, RZ, R20, P2 ;  /* 0x000000ffff147224 */ /* 0x000fe400010e0614 */
[----:B0-----:R-:W-:Y:S01]  /*14c0*/  VIADD R22, R22, 0x40 ;  /* 0x0000004016167836 */ /* 0x001fe20000000000 */
[----:B------:R-:W-:Y:S01]  /*14d0*/  STG.E.64 desc[UR4][R28.64+0x8], R10 ;  /* 0x0000080a1c007986 */ /* 0x000fe2000c101b04 */
[----:B--2---:R-:W-:Y:S02]  /*14e0*/  LOP3.LUT R13, R13, 0x1fffff, RZ, 0xc0, !PT ;  /* 0x001fffff0d0d7812 */ /* 0x004fe400078ec0ff */
[----:B------:R-:W-:-:S02]  /*14f0*/  LOP3.LUT R15, R15, 0x1fffff, RZ, 0xc0, !PT ;  /* 0x001fffff0f0f7812 */ /* 0x000fc400078ec0ff */
[----:B-1----:R-:W0:Y:S08]  /*1500*/  I2F.F64.U64 R4, R12 ;  /* 0x0000000c00047312 */ /* 0x002e300000301800 */
[----:B------:R-:W1:Y:S01]  /*1510*/  I2F.F64.U64 R8, R14 ;  /* 0x0000000e00087312 */ /* 0x000e620000301800 */
[----:B----4-:R-:W-:Y:S02]  /*1520*/  LOP3.LUT R19, R19, 0x1fffff, RZ, 0xc0, !PT ;  /* 0x001fffff13137812 */ /* 0x010fe400078ec0ff */
[----:B------:R-:W-:-:S05]  /*1530*/  LOP3.LUT R17, R17, 0x1fffff, RZ, 0xc0, !PT ;  /* 0x001fffff11117812 */ /* 0x000fca00078ec0ff */
[----:B-----5:R-:W2:Y:S08]  /*1540*/  I2F.F64.U64 R6, R16 ;  /* 0x0000001000067312 */ /* 0x020eb00000301800 */
[----:B------:R-:W3:Y:S01]  /*1550*/  I2F.F64.U64 R18, R18 ;  /* 0x0000001200127312 */ /* 0x000ee20000301800 */
[----:B0-----:R-:W-:Y:S02]  /*1560*/  DMUL R4, R4, 1.1102230246251565404e-16 ;  /* 0x3ca0000004047828 */ /* 0x001fe40000000000 */
[----:B-1----:R-:W-:-:S02]  /*1570*/  DMUL R8, R8, 1.1102230246251565404e-16 ;  /* 0x3ca0000008087828 */ /* 0x002fc40000000000 */
[----:B--2---:R-:W-:Y:S01]  /*1580*/  DMUL R6, R6, 1.1102230246251565404e-16 ;  /* 0x3ca0000006067828 */ /* 0x004fe20000000000 */
[----:B------:R-:W-:Y:S01]  /*1590*/  IADD3 R14, P1, R28, 0x40, RZ ;  /* 0x000000401c0e7810 */ /* 0x000fe20007f3e0ff */
[----:B---3--:R-:W-:Y:S02]  /*15a0*/  DMUL R12, R18, 1.1102230246251565404e-16 ;  /* 0x3ca00000120c7828 */ /* 0x008fe40000000000 */
[C-C-:B------:R-:W-:Y:S02]  /*15b0*/  DFMA R4, R24.reuse, R4, R26.reuse ;  /* 0x000000041804722b */ /* 0x140fe4000000001a */
        /* <DEDUP_REMOVED lines=9> */
[----:B------:R-:W-:-:S07]  /*1650*/  IMAD.MOV.U32 R29, RZ, RZ, R15 ;  /* 0x000000ffff1d7224 */ /* 0x000fce00078e000f */
.L_x_158:
[----:B------:R-:W-:-:S04]  /*1660*/  ISETP.NE.U32.AND P1, PT, R21, RZ, PT ;  /* 0x000000ff1500720c */ /* 0x000fc80003f25070 */
[----:B------:R-:W-:-:S13]  /*1670*/  ISETP.NE.OR.EX P0, PT, R20, RZ, P0, P1 ;  /* 0x000000ff1400720c */ /* 0x000fda0000705710 */
[----:B------:R-:W-:Y:S05]  /*1680*/  @!P0 BRA `(.L_x_154) ;  /* 0x0000000000848947 */ /* 0x000fea0003800000 */
.L_x_155:
[----:B------:R-:W2:Y:S04]  /*1690*/  LDL.128 R4, [R22] ;  /* 0x0000000016047983 */ /* 0x000ea80000100c00 */
[----:B------:R0:W3:Y:S01]  /*16a0*/  LDL.128 R8, [R22+0x10] ;  /* 0x0000100016087983 */ /* 0x0000e20000100c00 */
[----:B------:R-:W-:Y:S01]  /*16b0*/  IADD3 R21, P0, R21, 0x4, RZ ;  /* 0x0000000415157810 */ /* 0x000fe20007f1e0ff */
[----:B------:R-:W-:-:S04]  /*16c0*/  VIADD R23, R23, 0x4 ;  /* 0x0000000417177836 */ /* 0x000fc80000000000 */
[----:B------:R-:W-:Y:S01]  /*16d0*/  IMAD.X R20, RZ, RZ, R20, P0 ;  /* 0x000000ffff147224 */ /* 0x000fe200000e0614 */
[----:B------:R-:W-:Y:S01]  /*16e0*/  ISETP.NE.U32.AND P0, PT, R21, RZ, PT ;  /* 0x000000ff1500720c */ /* 0x000fe20003f05070 */
[----:B0-----:R-:W-:-:S03]  /*16f0*/  VIADD R22, R22, 0x20 ;  /* 0x0000002016167836 */ /* 0x001fc60000000000 */
[----:B------:R-:W-:Y:S02]  /*1700*/  ISETP.NE.AND.EX P0, PT, R20, RZ, PT, P0 ;  /* 0x000000ff1400720c */ /* 0x000fe40003f05300 */
[----:B--2---:R-:W-:Y:S02]  /*1710*/  LOP3.LUT R5, R5, 0x1fffff, RZ, 0xc0, !PT ;  /* 0x001fffff05057812 */ /* 0x004fe400078ec0ff */
[----:B------:R-:W-:Y:S02]  /*1720*/  LOP3.LUT R7, R7, 0x1fffff, RZ, 0xc0, !PT ;  /* 0x001fffff07077812 */ /* 0x000fe400078ec0ff */
[----:B---3--:R-:W-:Y:S02]  /*1730*/  LOP3.LUT R9, R9, 0x1fffff, RZ, 0xc0, !PT ;  /* 0x001fffff09097812 */ /* 0x008fe400078ec0ff */
[----:B------:R-:W-:Y:S01]  /*1740*/  LOP3.LUT R11, R11, 0x1fffff, RZ, 0xc0, !PT ;  /* 0x001fffff0b0b7812 */ /* 0x000fe200078ec0ff */
[----:B------:R-:W0:Y:S08]  /*1750*/  I2F.F64.U64 R4, R4 ;  /* 0x0000000400047312 */ /* 0x000e300000301800 */
[----:B------:R-:W1:Y:S01]  /*1760*/  I2F.F64.U64 R6, R6 ;  /* 0x0000000600067312 */ /* 0x000e620000301800 */
[----:B0-----:R-:W-:-:S07]  /*1770*/  DMUL R12, R4, 1.1102230246251565404e-16 ;  /* 0x3ca00000040c7828 */ /* 0x001fce0000000000 */
[----:B------:R-:W0:Y:S01]  /*1780*/  I2F.F64.U64 R8, R8 ;  /* 0x0000000800087312 */ /* 0x000e220000301800 */
[----:B-1----:R-:W-:-:S07]  /*1790*/  DMUL R4, R6, 1.1102230246251565404e-16 ;  /* 0x3ca0000006047828 */ /* 0x002fce0000000000 */
[----:B------:R-:W1:Y:S01]  /*17a0*/  I2F.F64.U64 R10, R10 ;  /* 0x0000000a000a7312 */ /* 0x000e620000301800 */
[----:B------:R-:W-:Y:S01]  /*17b0*/  IADD3 R6, P1, R28, 0x20, RZ ;  /* 0x000000201c067810 */ /* 0x000fe20007f3e0ff */
[----:B------:R-:W-:-:S04]  /*17c0*/  DFMA R12, R24, R12, R26 ;  /* 0x0000000c180c722b */ /* 0x000fc8000000001a */
[----:B------:R-:W-:Y:S01]  /*17d0*/  IMAD.X R7, RZ, RZ, R29, P1 ;  /* 0x000000ffff077224 */ /* 0x000fe200008e061d */
[----:B0-----:R-:W-:Y:S02]  /*17e0*/  DMUL R14, R8, 1.1102230246251565404e-16 ;  /* 0x3ca00000080e7828 */ /* 0x001fe40000000000 */
[----:B------:R-:W-:Y:S01]  /*17f0*/  DFMA R4, R24, R4, R26 ;  /* 0x000000041804722b */ /* 0x000fe2000000001a */
[----:B------:R-:W-:Y:S01]  /*1800*/  STG.E.64 desc[UR4][R28.64+-0x10], R12 ;  /* 0xfffff00c1c007986 */ /* 0x000fe2000c101b04 */
[----:B-1----:R-:W-:-:S05]  /*1810*/  DMUL R16, R10, 1.1102230246251565404e-16 ;  /* 0x3ca000000a107828 */ /* 0x002fca0000000000 */
[----:B------:R-:W-:Y:S01]  /*1820*/  STG.E.64 desc[UR4][R28.64+-0x8], R4 ;  /* 0xfffff8041c007986 */ /* 0x000fe2000c101b04 */
[C-C-:B------:R-:W-:Y:S02]  /*1830*/  DFMA R14, R24.reuse, R14, R26.reuse ;  /* 0x0000000e180e722b */ /* 0x140fe4000000001a */
[----:B------:R-:W-:-:S05]  /*1840*/  DFMA R16, R24, R16, R26 ;  /* 0x000000101810722b */ /* 0x000fca000000001a */
[----:B------:R-:W-:Y:S04]  /*1850*/  STG.E.64 desc[UR4][R28.64], R14 ;  /* 0x0000000e1c007986 */ /* 0x000fe8000c101b04 */
[----:B------:R0:W-:Y:S02]  /*1860*/  STG.E.64 desc[UR4][R28.64+0x8], R16 ;  /* 0x000008101c007986 */ /* 0x0001e4000c101b04 */
[----:B0-----:R-:W-:Y:S02]  /*1870*/  IMAD.MOV.U32 R28, RZ, RZ, R6 ;  /* 0x000000ffff1c7224 */ /* 0x001fe400078e0006 */
[----:B------:R-:W-:Y:S01]  /*1880*/  IMAD.MOV.U32 R29, RZ, RZ, R7 ;  /* 0x000000ffff1d7224 */ /* 0x000fe200078e0007 */
[----:B------:R-:W-:Y:S06]  /*1890*/  @P0 BRA `(.L_x_155) ;  /* 0xfffffffc007c0947 */ /* 0x000fec000383ffff */
.L_x_154:
[----:B------:R-:W-:-:S04]  /*18a0*/  ISETP.NE.U32.AND P0, PT, R2, RZ, PT ;  /* 0x000000ff0200720c */ /* 0x000fc80003f05070 */
[----:B------:R-:W-:-:S13]  /*18b0*/  ISETP.NE.AND.EX P0, PT, RZ, RZ, PT, P0 ;  /* 0x000000ffff00720c */ /* 0x000fda0003f05300 */
[----:B------:R-:W-:Y:S05]  /*18c0*/  @!P0 EXIT ;  /* 0x000000000000894d */ /* 0x000fea0003800000 */
[----:B------:R-:W0:Y:S01]  /*18d0*/  LDC.64 R4, c[0x0][0x210] ;  /* 0x00008400ff047b82 */ /* 0x000e220000000a00 */
[C---:B------:R-:W-:Y:S02]  /*18e0*/  IADD3 R3, P0, R23.reuse, R3, RZ ;  /* 0x0000000317037210 */ /* 0x040fe40007f1e0ff */
[----:B------:R-:W-:Y:S02]  /*18f0*/  IADD3 R6, P2, RZ, -R2, RZ ;  /* 0x80000002ff067210 */ /* 0x000fe40007f5e0ff */
[C---:B------:R-:W-:Y:S01]  /*1900*/  LEA.HI.X.SX32 R8, R23.reuse, R0, 0x1, P0 ;  /* 0x0000000017087211 */ /* 0x040fe200000f0eff */
[----:B------:R-:W-:Y:S02]  /*1910*/  IMAD R23, R23, 0x8, R1 ;  /* 0x0000000817177824 */ /* 0x000fe400078e0201 */
[----:B------:R-:W-:Y:S01]  /*1920*/  IMAD.X R0, RZ, RZ, -0x1, P2 ;  /* 0xffffffffff007424 */ /* 0x000fe200010e06ff */
[----:B0-----:R-:W-:-:S04]  /*1930*/  LEA R7, P1, R3, R4, 0x3 ;  /* 0x0000000403077211 */ /* 0x001fc800078218ff */
[----:B------:R-:W-:-:S09]  /*1940*/  LEA.HI.X R8, R3, R5, R8, 0x3, P1 ;  /* 0x0000000503087211 */ /* 0x000fd200008f1c08 */
.L_x_159:
[----:B0-----:R0:W2:Y:S01]  /*1950*/  LDL.64 R2, [R23] ;  /* 0x0000000017027983 */ /* 0x0010a20000100a00 */
[----:B------:R-:W-:-:S05]  /*1960*/  IADD3 R6, P0, R6, 0x1, RZ ;  /* 0x0000000106067810 */ /* 0x000fca0007f1e0ff */
[----:B------:R-:W-:Y:S01]  /*1970*/  IMAD.X R0, RZ, RZ, R0, P0 ;  /* 0x000000ffff007224 */ /* 0x000fe200000e0600 */
[----:B------:R-:W-:Y:S01]  /*1980*/  ISETP.NE.U32.AND P0, PT, R6, RZ, PT ;  /* 0x000000ff0600720c */ /* 0x000fe20003f05070 */
[----:B0-----:R-:W-:-:S03]  /*1990*/  VIADD R23, R23, 0x8 ;  /* 0x0000000817177836 */ /* 0x001fc60000000000 */
[----:B------:R-:W-:Y:S02]  /*19a0*/  ISETP.NE.AND.EX P0, PT, R0, RZ, PT, P0 ;  /* 0x000000ff0000720c */ /* 0x000fe40003f05300 */
[----:B--2---:R-:W-:Y:S01]  /*19b0*/  LOP3.LUT R5, R3, 0x1fffff, RZ, 0xc0, !PT ;  /* 0x001fffff03057812 */ /* 0x004fe200078ec0ff */
[----:B------:R-:W-:-:S04]  /*19c0*/  IMAD.MOV.U32 R4, RZ, RZ, R2 ;  /* 0x000000ffff047224 */ /* 0x000fc800078e0002 */
[----:B------:R0:W1:Y:S02]  /*19d0*/  I2F.F64.U64 R2, R4 ;  /* 0x0000000400027312 */ /* 0x0000640000301800 */
[----:B0-----:R-:W-:Y:S01]  /*19e0*/  IMAD.MOV.U32 R4, RZ, RZ, R7 ;  /* 0x000000ffff047224 */ /* 0x001fe200078e0007 */
[----:B------:R-:W-:Y:S01]  /*19f0*/  IADD3 R7, P1, R7, 0x8, RZ ;  /* 0x0000000807077810 */ /* 0x000fe20007f3e0ff */
[----:B------:R-:W-:Y:S01]  /*1a00*/  IMAD.MOV.U32 R5, RZ, RZ, R8 ;  /* 0x000000ffff057224 */ /* 0x000fe200078e0008 */
[----:B-1----:R-:W-:-:S03]  /*1a10*/  DMUL R2, R2, 1.1102230246251565404e-16 ;  /* 0x3ca0000002027828 */ /* 0x002fc60000000000 */
[----:B------:R-:W-:-:S05]  /*1a20*/  IMAD.X R8, RZ, RZ, R8, P1 ;  /* 0x000000ffff087224 */ /* 0x000fca00008e0608 */
[----:B------:R-:W-:-:S07]  /*1a30*/  DFMA R2, R24, R2, R26 ;  /* 0x000000021802722b */ /* 0x000fce000000001a */
[----:B------:R0:W-:Y:S01]  /*1a40*/  STG.E.64 desc[UR4][R4.64], R2 ;  /* 0x0000000204007986 */ /* 0x0001e2000c101b04 */
[----:B------:R-:W-:Y:S05]  /*1a50*/  @P0 BRA `(.L_x_159) ;  /* 0xfffffffc00bc0947 */ /* 0x000fea000383ffff */
[----:B------:R-:W-:Y:S05]  /*1a60*/  EXIT ;  /* 0x000000000000794d */ /* 0x000fea0003800000 */
.L_x_160:
        /* <DEDUP_REMOVED lines=9> */
.L_x_188:


//--------------------- .nv.global.init           --------------------------
	.section	.nv.global.init,"aw",@progbits
	.align	8
.nv.global.init:
	.type		__cudart_i2opi_d,@object
	.size		__cudart_i2opi_d,(.L_28 - __cudart_i2opi_d)
__cudart_i2opi_d:
        /*0000*/ 	.byte	0x08, 0x5d, 0x8d, 0x1f, 0xb1, 0x5f, 0xfb, 0x6b, 0xea, 0x92, 0x52, 0x8a, 0xf7, 0x39, 0x07, 0x3d
        /* <DEDUP_REMOVED lines=8> */
.L_28:


//--------------------- .nv.shared.reserved.0     --------------------------
	.section	.nv.shared.reserved.0,"aw",@nobits
	.weak		__nv_reservedSMEM_offset_0_alias
	.size		__nv_reservedSMEM_offset_0_alias, 0, 0
	.other		__nv_reservedSMEM_offset_0_alias,@"STO_CUDA_RESERVED_SHARED STV_DEFAULT"
__nv_reservedSMEM_offset_0_alias:
	.zero		0


//--------------------- .nv.global                --------------------------
	.section	.nv.global,"aw",@nobits
.nv.global:
	.type		_ZN52_INTERNAL_f6d41790_21_PhiloxDistribution_cu_0636f2c14cuda3std3__48in_placeE,@object
	.size		_ZN52_INTERNAL_f6d41790_21_PhiloxDistribution_cu_0636f2c14cuda3std3__48in_placeE,(_ZN52_INTERNAL_f6d41790_21_PhiloxDistribution_cu_0636f2c14cuda3std6ranges3__45__cpo8distanceE - _ZN52_INTERNAL_f6d41790_21_PhiloxDistribution_cu_0636f2c14cuda3std3__48in_placeE)
_ZN52_INTERNAL_f6d41790_21_PhiloxDistribution_cu_0636f2c14cuda3std3__48in_placeE:
	.zero		1
	.type		_ZN52_INTERNAL_f6d41790_21_PhiloxDistribution_cu_0636f2c14cuda3std6ranges3__45__cpo8distanceE,@object
	.size		_ZN52_INTERNAL_f6d41790_21_PhiloxDistribution_cu_0636f2c14cuda3std6ranges3__45__cpo8distanceE,(_ZN52_INTERNAL_f6d41790_21_PhiloxDistribution_cu_0636f2c14cuda3std3__45__cpo6cbeginE - _ZN52_INTERNAL_f6d41790_21_PhiloxDistribution_cu_0636f2c14cuda3std6ranges3__45__cpo8distanceE)
_ZN52_INTERNAL_f6d41790_21_PhiloxDistribution_cu_0636f2c14cuda3std6ranges3__45__cpo8distanceE:
	.zero		1
	.type		_ZN52_INTERNAL_f6d41790_21_PhiloxDistribution_cu_0636f2c14cuda3std3__45__cpo6cbeginE,@object
	.size		_ZN52_INTERNAL_f6d41790_21_PhiloxDistribution_cu_0636f2c14cuda3std3__45__cpo6cbeginE,(_ZN52_INTERNAL_f6d41790_21_PhiloxDistribution_cu_0636f2c14cuda3std6ranges3__45__cpo7advanceE - _ZN52_INTERNAL_f6d41790_21_PhiloxDistribution_cu_0636f2c14cuda3std3__45__cpo6cbeginE)
_ZN52_INTERNAL_f6d41790_21_PhiloxDistribution_cu_0636f2c14cuda3std3__45__cpo6cbeginE:
	.zero		1
	.type		_ZN52_INTERNAL_f6d41790_21_PhiloxDistribution_cu_0636f2c14cuda3std6ranges3__45__cpo7advanceE,@object
	.size		_ZN52_INTERNAL_f6d41790_21_PhiloxDistribution_cu_0636f2c14cuda3std6ranges3__45__cpo7advanceE,(_ZN52_INTERNAL_f6d41790_21_PhiloxDistribution_cu_0636f2c14cuda3std3__45__cpo7crbeginE - _ZN52_INTERNAL_f6d41790_21_PhiloxDistribution_cu_0636f2c14cuda3std6ranges3__45__cpo7advanceE)
_ZN52_INTERNAL_f6d41790_21_PhiloxDistribution_cu_0636f2c14cuda3std6ranges3__45__cpo7advanceE:
	.zero		1
	.type		_ZN52_INTERNAL_f6d41790_21_PhiloxDistribution_cu_0636f2c14cuda3std3__45__cpo7crbeginE,@object
	.size		_ZN52_INTERNAL_f6d41790_21_PhiloxDistribution_cu_0636f2c14cuda3std3__45__cpo7crbeginE,(_ZN52_INTERNAL_f6d41790_21_PhiloxDistribution_cu_0636f2c14cuda3std6ranges3__45__cpo4dataE - _ZN52_INTERNAL_f6d41790_21_PhiloxDistribution_cu_0636f2c14cuda3std3__45__cpo7crbeginE)
_ZN52_INTERNAL_f6d41790_21_PhiloxDistribution_cu_0636f2c14cuda3std3__45__cpo7crbeginE:
	.zero		1
	.type		_ZN52_INTERNAL_f6d41790_21_PhiloxDistribution_cu_0636f2c14cuda3std6ranges3__45__cpo4dataE,@object
	.size		_ZN52_INTERNAL_f6d41790_21_PhiloxDistribution_cu_0636f2c14cuda3std6ranges3__45__cpo4dataE,(_ZN52_INTERNAL_f6d41790_21_PhiloxDistribution_cu_0636f2c14cuda3std6ranges3__45__cpo5beginE - _ZN52_INTERNAL_f6d41790_21_PhiloxDistribution_cu_0636f2c14cuda3std6ranges3__45__cpo4dataE)
_ZN52_INTERNAL_f6d41790_21_PhiloxDistribution_cu_0636f2c14cuda3std6ranges3__45__cpo4dataE:
	.zero		1
	.type		_ZN52_INTERNAL_f6d41790_21_PhiloxDistribution_cu_0636f2c14cuda3std6ranges3__45__cpo5beginE,@object
	.size		_ZN52_INTERNAL_f6d41790_21_PhiloxDistribution_cu_0636f2c14cuda3std6ranges3__45__cpo5beginE,(_ZN52_INTERNAL_f6d41790_21_PhiloxDistribution_cu_0636f2c14cuda3std3__454_GLOBAL__N__f6d41790_21_PhiloxDistribution_cu_0636f2c16ignoreE - _ZN52_INTERNAL_f6d41790_21_PhiloxDistribution_cu_0636f2c14cuda3std6ranges3__45__cpo5beginE)
_ZN52_INTERNAL_f6d41790_21_PhiloxDistribution_cu_0636f2c14cuda3std6ranges3__45__cpo5beginE:
	.zero		1
	.type		_ZN52_INTERNAL_f6d41790_21_PhiloxDistribution_cu_0636f2c14cuda3std3__454_GLOBAL__N__f6d41790_21_PhiloxDistribution_cu_0636f2c16ignoreE,@object
	.size		_ZN52_INTERNAL_f6d41790_21_PhiloxDistribution_cu_0636f2c14cuda3std3__454_GLOBAL__N__f6d41790_21_PhiloxDistribution_cu_0636f2c16ignoreE,(_ZN52_INTERNAL_f6d41790_21_PhiloxDistribution_cu_0636f2c14cuda3std6ranges3__45__cpo4sizeE - _ZN52_INTERNAL_f6d41790_21_PhiloxDistribution_cu_0636f2c14cuda3std3__454_GLOBAL__N__f6d41790_21_PhiloxDistribution_cu_0636f2c16ignoreE)
_ZN52_INTERNAL_f6d41790_21_PhiloxDistribution_cu_0636f2c14cuda3std3__454_GLOBAL__N__f6d41790_21_PhiloxDistribution_cu_0636f2c16ignoreE:
	.zero		1
	.type		_ZN52_INTERNAL_f6d41790_21_PhiloxDistribution_cu_0636f2c14cuda3std6ranges3__45__cpo4sizeE,@object
	.size		_ZN52_INTERNAL_f6d41790_21_PhiloxDistribution_cu_0636f2c14cuda3std6ranges3__45__cpo4sizeE,(_ZN52_INTERNAL_f6d41790_21_PhiloxDistribution_cu_0636f2c14cuda3std3__45__cpo5beginE - _ZN52_INTERNAL_f6d41790_21_PhiloxDistribution_cu_0636f2c14cuda3std6ranges3__45__cpo4sizeE)
_ZN52_INTERNAL_f6d41790_21_PhiloxDistribution_cu_0636f2c14cuda3std6ranges3__45__cpo4sizeE:
	.zero		1
	.type		_ZN52_INTERNAL_f6d41790_21_PhiloxDistribution_cu_0636f2c14cuda3std3__45__cpo5beginE,@object
	.size		_ZN52_INTERNAL_f6d41790_21_PhiloxDistribution_cu_0636f2c14cuda3std3__45__cpo5beginE,(_ZN52_INTERNAL_f6d41790_21_PhiloxDistribution_cu_0636f2c14cuda3std6ranges3__45__cpo6cbeginE - _ZN52_INTERNAL_f6d41790_21_PhiloxDistribution_cu_0636f2c14cuda3std3__45__cpo5beginE)
_ZN52_INTERNAL_f6d41790_21_PhiloxDistribution_cu_0636f2c14cuda3std3__45__cpo5beginE:
	.zero		1
	.type		_ZN52_INTERNAL_f6d41790_21_PhiloxDistribution_cu_0636f2c14cuda3std6ranges3__45__cpo6cbeginE,@object
	.size		_ZN52_INTERNAL_f6d41790_21_PhiloxDistribution_cu_0636f2c14cuda3std6ranges3__45__cpo6cbeginE,(_ZN52_INTERNAL_f6d41790_21_PhiloxDistribution_cu_0636f2c14cuda3std3__45__cpo6rbeginE - _ZN52_INTERNAL_f6d41790_21_PhiloxDistribution_cu_0636f2c14cuda3std6ranges3__45__cpo6cbeginE)
_ZN52_INTERNAL_f6d41790_21_PhiloxDistribution_cu_0636f2c14cuda3std6ranges3__45__cpo6cbeginE:
	.zero		1
	.type		_ZN52_INTERNAL_f6d41790_21_PhiloxDistribution_cu_0636f2c14cuda3std3__45__cpo6rbeginE,@object
	.size		_ZN52_INTERNAL_f6d41790_21_PhiloxDistribution_cu_0636f2c14cuda3std3__45__cpo6rbeginE,(_ZN52_INTERNAL_f6d41790_21_PhiloxDistribution_cu_0636f2c14cuda3std6ranges3__45__cpo4nextE - _ZN52_INTERNAL_f6d41790_21_PhiloxDistribution_cu_0636f2c14cuda3std3__45__cpo6rbeginE)
_ZN52_INTERNAL_f6d41790_21_PhiloxDistribution_cu_0636f2c14cuda3std3__45__cpo6rbeginE:
	.zero		1
	.type		_ZN52_INTERNAL_f6d41790_21_PhiloxDistribution_cu_0636f2c14cuda3std6ranges3__45__cpo4nextE,@object
	.size		_ZN52_INTERNAL_f6d41790_21_PhiloxDistribution_cu_0636f2c14cuda3std6ranges3__45__cpo4nextE,(_ZN52_INTERNAL_f6d41790_21_PhiloxDistribution_cu_0636f2c14cuda3std6ranges3__45__cpo4swapE - _ZN52_INTERNAL_f6d41790_21_PhiloxDistribution_cu_0636f2c14cuda3std6ranges3__45__cpo4nextE)
_ZN52_INTERNAL_f6d41790_21_PhiloxDistribution_cu_0636f2c14cuda3std6ranges3__45__cpo4nextE:
	.zero		1
	.type		_ZN52_INTERNAL_f6d41790_21_PhiloxDistribution_cu_0636f2c14cuda3std6ranges3__45__cpo4swapE,@object
	.size		_ZN52_INTERNAL_f6d41790_21_PhiloxDistribution_cu_0636f2c14cuda3std6ranges3__45__cpo4swapE,(_ZN52_INTERNAL_f6d41790_21_PhiloxDistribution_cu_0636f2c14cuda3std3__420unreachable_sentinelE - _ZN52_INTERNAL_f6d41790_21_PhiloxDistribution_cu_0636f2c14cuda3std6ranges3__45__cpo4swapE)
_ZN52_INTERNAL_f6d41790_21_PhiloxDistribution_cu_0636f2c14cuda3std6ranges3__45__cpo4swapE:
	.zero		1
	.type		_ZN52_INTERNAL_f6d41790_21_PhiloxDistribution_cu_0636f2c14cuda3std3__420unreachable_sentinelE,@object
	.size		_ZN52_INTERNAL_f6d41790_21_PhiloxDistribution_cu_0636f2c14cuda3std3__420unreachable_sentinelE,(_ZN52_INTERNAL_f6d41790_21_PhiloxDistribution_cu_0636f2c16thrust23THRUST_300001_SM_900_NS6system6detail10sequential3seqE - _ZN52_INTERNAL_f6d41790_21_PhiloxDistribution_cu_0636f2c14cuda3std3__420unreachable_sentinelE)
_ZN52_INTERNAL_f6d41790_21_PhiloxDistribution_cu_0636f2c14cuda3std3__420unreachable_sentinelE:
	.zero		1
	.type		_ZN52_INTERNAL_f6d41790_21_PhiloxDistribution_cu_0636f2c16thrust23THRUST_300001_SM_900_NS6system6detail10sequential3seqE,@object
	.size		_ZN52_INTERNAL_f6d41790_21_PhiloxDistribution_cu_0636f2c16thrust23THRUST_300001_SM_900_NS6system6detail10sequential3seqE,(_ZN52_INTERNAL_f6d41790_21_PhiloxDistribution_cu_0636f2c14cuda3std3__45__cpo4cendE - _ZN52_INTERNAL_f6d41790_21_PhiloxDistribution_cu_0636f2c16thrust23THRUST_300001_SM_900_NS6system6detail10sequential3seqE)
_ZN52_INTERNAL_f6d41790_21_PhiloxDistribution_cu_0636f2c16thrust23THRUST_300001_SM_900_NS6system6detail10sequential3seqE:
	.zero		1
	.type		_ZN52_INTERNAL_f6d41790_21_PhiloxDistribution_cu_0636f2c14cuda3std3__45__cpo4cendE,@object
	.size		_ZN52_INTERNAL_f6d41790_21_PhiloxDistribution_cu_0636f2c14cuda3std3__45__cpo4cendE,(_ZN52_INTERNAL_f6d41790_21_PhiloxDistribution_cu_0636f2c14cuda3std6ranges3__45__cpo9iter_swapE - _ZN52_INTERNAL_f6d41790_21_PhiloxDistribution_cu_0636f2c14cuda3std3__45__cpo4cendE)
_ZN52_INTERNAL_f6d41790_21_PhiloxDistribution_cu_0636f2c14cuda3std3__45__cpo4cendE:
	.zero		1
	.type		_ZN52_INTERNAL_f6d41790_21_PhiloxDistribution_cu_0636f2c14cuda3std6ranges3__45__cpo9iter_swapE,@object
	.size		_ZN52_INTERNAL_f6d41790_21_PhiloxDistribution_cu_0636f2c14cuda3std6ranges3__45__cpo9iter_swapE,(_ZN52_INTERNAL_f6d41790_21_PhiloxDistribution_cu_0636f2c14cuda3std3__45__cpo5crendE - _ZN52_INTERNAL_f6d41790_21_PhiloxDistribution_cu_0636f2c14cuda3std6ranges3__45__cpo9iter_swapE)
_ZN52_INTERNAL_f6d41790_21_PhiloxDistribution_cu_0636f2c14cuda3std6ranges3__45__cpo9iter_swapE:
	.zero		1
	.type		_ZN52_INTERNAL_f6d41790_21_PhiloxDistribution_cu_0636f2c14cuda3std3__45__cpo5crendE,@object
	.size		_ZN52_INTERNAL_f6d41790_21_PhiloxDistribution_cu_0636f2c14cuda3std3__45__cpo5crendE,(_ZN52_INTERNAL_f6d41790_21_PhiloxDistribution_cu_0636f2c14cuda3std6ranges3__45__cpo5cdataE - _ZN52_INTERNAL_f6d41790_21_PhiloxDistribution_cu_0636f2c14cuda3std3__45__cpo5crendE)
_ZN52_INTERNAL_f6d41790_21_PhiloxDistribution_cu_0636f2c14cuda3std3__45__cpo5crendE:
	.zero		1
	.type		_ZN52_INTERNAL_f6d41790_21_PhiloxDistribution_cu_0636f2c14cuda3std6ranges3__45__cpo5cdataE,@object
	.size		_ZN52_INTERNAL_f6d41790_21_PhiloxDistribution_cu_0636f2c14cuda3std6ranges3__45__cpo5cdataE,(_ZN52_INTERNAL_f6d41790_21_PhiloxDistribution_cu_0636f2c14cuda3std6ranges3__45__cpo3endE - _ZN52_INTERNAL_f6d41790_21_PhiloxDistribution_cu_0636f2c14cuda3std6ranges3__45__cpo5cdataE)
_ZN52_INTERNAL_f6d41790_21_PhiloxDistribution_cu_0636f2c14cuda3std6ranges3__45__cpo5cdataE:
	.zero		1
	.type		_ZN52_INTERNAL_f6d41790_21_PhiloxDistribution_cu_0636f2c14cuda3std6ranges3__45__cpo3endE,@object
	.size		_ZN52_INTERNAL_f6d41790_21_PhiloxDistribution_cu_0636f2c14cuda3std6ranges3__45__cpo3endE,(_ZN52_INTERNAL_f6d41790_21_PhiloxDistribution_cu_0636f2c14cuda3std3__419piecewise_constructE - _ZN52_INTERNAL_f6d41790_21_PhiloxDistribution_cu_0636f2c14cuda3std6ranges3__45__cpo3endE)
_ZN52_INTERNAL_f6d41790_21_PhiloxDistribution_cu_0636f2c14cuda3std6ranges3__45__cpo3endE:
	.zero		1
	.type		_ZN52_INTERNAL_f6d41790_21_PhiloxDistribution_cu_0636f2c14cuda3std3__419piecewise_constructE,@object
	.size		_ZN52_INTERNAL_f6d41790_21_PhiloxDistribution_cu_0636f2c14cuda3std3__419piecewise_constructE,(_ZN52_INTERNAL_f6d41790_21_PhiloxDistribution_cu_0636f2c14cuda3std6ranges3__45__cpo5ssizeE - _ZN52_INTERNAL_f6d41790_21_PhiloxDistribution_cu_0636f2c14cuda3std3__419piecewise_constructE)
_ZN52_INTERNAL_f6d41790_21_PhiloxDistribution_cu_0636f2c14cuda3std3__419piecewise_constructE:
	.zero		1
	.type		_ZN52_INTERNAL_f6d41790_21_PhiloxDistribution_cu_0636f2c14cuda3std6ranges3__45__cpo5ssizeE,@object
	.size		_ZN52_INTERNAL_f6d41790_21_PhiloxDistribution_cu_0636f2c14cuda3std6ranges3__45__cpo5ssizeE,(_ZN52_INTERNAL_f6d41790_21_PhiloxDistribution_cu_0636f2c14cuda3std3__45__cpo3endE - _ZN52_INTERNAL_f6d41790_21_PhiloxDistribution_cu_0636f2c14cuda3std6ranges3__45__cpo5ssizeE)
_ZN52_INTERNAL_f6d41790_21_PhiloxDistribution_cu_0636f2c14cuda3std6ranges3__45__cpo5ssizeE:
	.zero		1
	.type		_ZN52_INTERNAL_f6d41790_21_PhiloxDistribution_cu_0636f2c14cuda3std3__45__cpo3endE,@object
	.size		_ZN52_INTERNAL_f6d41790_21_PhiloxDistribution_cu_0636f2c14cuda3std3__45__cpo3endE,(_ZN52_INTERNAL_f6d41790_21_PhiloxDistribution_cu_0636f2c14cuda3std6ranges3__45__cpo4cendE - _ZN52_INTERNAL_f6d41790_21_PhiloxDistribution_cu_0636f2c14cuda3std3__45__cpo3endE)
_ZN52_INTERNAL_f6d41790_21_PhiloxDistribution_cu_0636f2c14cuda3std3__45__cpo3endE:
	.zero		1
	.type		_ZN52_INTERNAL_f6d41790_21_PhiloxDistribution_cu_0636f2c14cuda3std6ranges3__45__cpo4cendE,@object
	.size		_ZN52_INTERNAL_f6d41790_21_PhiloxDistribution_cu_0636f2c14cuda3std6ranges3__45__cpo4cendE,(_ZN52_INTERNAL_f6d41790_21_PhiloxDistribution_cu_0636f2c14cuda3std3__45__cpo4rendE - _ZN52_INTERNAL_f6d41790_21_PhiloxDistribution_cu_0636f2c14cuda3std6ranges3__45__cpo4cendE)
_ZN52_INTERNAL_f6d41790_21_PhiloxDistribution_cu_0636f2c14cuda3std6ranges3__45__cpo4cendE:
	.zero		1
	.type		_ZN52_INTERNAL_f6d41790_21_PhiloxDistribution_cu_0636f2c14cuda3std3__45__cpo4rendE,@object
	.size		_ZN52_INTERNAL_f6d41790_21_PhiloxDistribution_cu_0636f2c14cuda3std3__45__cpo4rendE,(_ZN52_INTERNAL_f6d41790_21_PhiloxDistribution_cu_0636f2c14cuda3std6ranges3__45__cpo4prevE - _ZN52_INTERNAL_f6d41790_21_PhiloxDistribution_cu_0636f2c14cuda3std3__45__cpo4rendE)
_ZN52_INTERNAL_f6d41790_21_PhiloxDistribution_cu_0636f2c14cuda3std3__45__cpo4rendE:
	.zero		1
	.type		_ZN52_INTERNAL_f6d41790_21_PhiloxDistribution_cu_0636f2c14cuda3std6ranges3__45__cpo4prevE,@object
	.size		_ZN52_INTERNAL_f6d41790_21_PhiloxDistribution_cu_0636f2c14cuda3std6ranges3__45__cpo4prevE,(_ZN52_INTERNAL_f6d41790_21_PhiloxDistribution_cu_0636f2c14cuda3std6ranges3__45__cpo9iter_moveE - _ZN52_INTERNAL_f6d41790_21_PhiloxDistribution_cu_0636f2c14cuda3std6ranges3__45__cpo4prevE)
_ZN52_INTERNAL_f6d41790_21_PhiloxDistribution_cu_0636f2c14cuda3std6ranges3__45__cpo4prevE:
	.zero		1
	.type		_ZN52_INTERNAL_f6d41790_21_PhiloxDistribution_cu_0636f2c14cuda3std6ranges3__45__cpo9iter_moveE,@object
	.size		_ZN52_INTERNAL_f6d41790_21_PhiloxDistribution_cu_0636f2c14cuda3std6ranges3__45__cpo9iter_moveE,(.L_13 - _ZN52_INTERNAL_f6d41790_21_PhiloxDistribution_cu_0636f2c14cuda3std6ranges3__45__cpo9iter_moveE)
_ZN52_INTERNAL_f6d41790_21_PhiloxDistribution_cu_0636f2c14cuda3std6ranges3__45__cpo9iter_moveE:
	.zero		1
.L_13:


//--------------------- .nv.constant0._ZN2at6native54_GLOBAL__N__f6d41790_21_PhiloxDistribution_cu_0636f2c123philox_multi_key_kernelIN3c108BFloat16EZZZZNS0_20_philox_normal_cuda_ERNS_6TensorERKS5_ddENKUlvE_clEvENKUlvE2_clEvENKUlvE_clEvEUlmmE0_ZZZNS0_20_philox_normal_cuda_ES6_S8_ddENKS9_clEvENKSA_clEvEUlfE_EEvPT_PKmllT0_T1_16OffsetCalculatorILi1EjLb0EE --------------------------
	.section	.nv.constant0._ZN2at6native54_GLOBAL__N__f6d41790_21_PhiloxDistribution_cu_0636f2c123philox_multi_key_kernelIN3c108BFloat16EZZZZNS0_20_philox_normal_cuda_ERNS_6TensorERKS5_ddENKUlvE_clEvENKUlvE2_clEvENKUlvE_clEvEUlmmE0_ZZZNS0_20_philox_normal_cuda_ES6_S8_ddENKS9_clEvENKSA_clEvEUlfE_EEvPT_PKmllT0_T1_16OffsetCalculatorILi1EjLb0EE,"a",@progbits
	.sectionflags	@""
	.align	4
.nv.constant0._ZN2at6native54_GLOBAL__N__f6d41790_21_PhiloxDistribution_cu_0636f2c123philox_multi_key_kernelIN3c108BFloat16EZZZZNS0_20_philox_normal_cuda_ERNS_6TensorERKS5_ddENKUlvE_clEvENKUlvE2_clEvENKUlvE_clEvEUlmmE0_ZZZNS0_20_philox_normal_cuda_ES6_S8_ddENKS9_clEvENKSA_clEvEUlfE_EEvPT_PKmllT0_T1_16OffsetCalculatorILi1EjLb0EE:
	.zero		976


//--------------------- .nv.constant0._ZN2at6native54_GLOBAL__N__f6d41790_21_PhiloxDistribution_cu_0636f2c124philox_single_key_kernelIN3c108BFloat16EZZZZNS0_20_philox_normal_cuda_ERNS_6TensorERKS5_ddENKUlvE_clEvENKUlvE2_clEvENKUlvE_clEvEUlmmE0_ZZZNS0_20_philox_normal_cuda_ES6_S8_ddENKS9_clEvENKSA_clEvEUlfE_EEvPT_PKmlT0_T1_ --------------------------
	.section	.nv.constant0._ZN2at6native54_GLOBAL__N__f6d41790_21_PhiloxDistribution_cu_0636f2c124philox_single_key_kernelIN3c108BFloat16EZZZZNS0_20_philox_normal_cuda_ERNS_6TensorERKS5_ddENKUlvE_clEvENKUlvE2_clEvENKUlvE_clEvEUlmmE0_ZZZNS0_20_philox_normal_cuda_ES6_S8_ddENKS9_clEvENKSA_clEvEUlfE_EEvPT_PKmlT0_T1_,"a",@progbits
	.sectionflags	@""
	.align	4
.nv.constant0._ZN2at6native54_GLOBAL__N__f6d41790_21_PhiloxDistribution_cu_0636f2c124philox_single_key_kernelIN3c108BFloat16EZZZZNS0_20_philox_normal_cuda_ERNS_6TensorERKS5_ddENKUlvE_clEvENKUlvE2_clEvENKUlvE_clEvEUlmmE0_ZZZNS0_20_philox_normal_cuda_ES6_S8_ddENKS9_clEvENKSA_clEvEUlfE_EEvPT_PKmlT0_T1_:
	.zero		564


//--------------------- .nv.constant0._ZN2at6native54_GLOBAL__N__f6d41790_21_PhiloxDistribution_cu_0636f2c123philox_multi_key_kernelIN3c104HalfEZZZZNS0_20_philox_normal_cuda_ERNS_6TensorERKS5_ddENKUlvE_clEvENKUlvE1_clEvENKUlvE_clEvEUlmmE0_ZZZNS0_20_philox_normal_cuda_ES6_S8_ddENKS9_clEvENKSA_clEvEUlfE_EEvPT_PKmllT0_T1_16OffsetCalculatorILi1EjLb0EE --------------------------
	.section	.nv.constant0._ZN2at6native54_GLOBAL__N__f6d41790_21_PhiloxDistribution_cu_0636f2c123philox_multi_key_kernelIN3c104HalfEZZZZNS0_20_philox_normal_cuda_ERNS_6TensorERKS5_ddENKUlvE_clEvENKUlvE1_clEvENKUlvE_clEvEUlmmE0_ZZZNS0_20_philox_normal_cuda_ES6_S8_ddENKS9_clEvENKSA_clEvEUlfE_EEvPT_PKmllT0_T1_16OffsetCalculatorILi1EjLb0EE,"a",@progbits
	.sectionflags	@""
	.align	4
.nv.constant0._ZN2at6native54_GLOBAL__N__f6d41790_21_PhiloxDistribution_cu_0636f2c123philox_multi_key_kernelIN3c104HalfEZZZZNS0_20_philox_normal_cuda_ERNS_6TensorERKS5_ddENKUlvE_clEvENKUlvE1_clEvENKUlvE_clEvEUlmmE0_ZZZNS0_20_philox_normal_cuda_ES6_S8_ddENKS9_clEvENKSA_clEvEUlfE_EEvPT_PKmllT0_T1_16OffsetCalculatorILi1EjLb0EE:
	.zero		976


//--------------------- .nv.constant0._ZN2at6native54_GLOBAL__N__f6d41790_21_PhiloxDistribution_cu_0636f2c124philox_single_key_kernelIN3c104HalfEZZZZNS0_20_philox_normal_cuda_ERNS_6TensorERKS5_ddENKUlvE_clEvENKUlvE1_clEvENKUlvE_clEvEUlmmE0_ZZZNS0_20_philox_normal_cuda_ES6_S8_ddENKS9_clEvENKSA_clEvEUlfE_EEvPT_PKmlT0_T1_ --------------------------
	.section	.nv.constant0._ZN2at6native54_GLOBAL__N__f6d41790_21_PhiloxDistribution_cu_0636f2c124philox_single_key_kernelIN3c104HalfEZZZZNS0_20_philox_normal_cuda_ERNS_6TensorERKS5_ddENKUlvE_clEvENKUlvE1_clEvENKUlvE_clEvEUlmmE0_ZZZNS0_20_philox_normal_cuda_ES6_S8_ddENKS9_clEvENKSA_clEvEUlfE_EEvPT_PKmlT0_T1_,"a",@progbits
	.sectionflags	@""
	.align	4
.nv.constant0._ZN2at6native54_GLOBAL__N__f6d41790_21_PhiloxDistribution_cu_0636f2c124philox_single_key_kernelIN3c104HalfEZZZZNS0_20_philox_normal_cuda_ERNS_6TensorERKS5_ddENKUlvE_clEvENKUlvE1_clEvENKUlvE_clEvEUlmmE0_ZZZNS0_20_philox_normal_cuda_ES6_S8_ddENKS9_clEvENKSA_clEvEUlfE_EEvPT_PKmlT0_T1_:
	.zero		564


//--------------------- .nv.constant0._ZN2at6native54_GLOBAL__N__f6d41790_21_PhiloxDistribution_cu_0636f2c123philox_multi_key_kernelIfZZZZNS0_20_philox_normal_cuda_ERNS_6TensorERKS3_ddENKUlvE_clEvENKUlvE0_clEvENKUlvE_clEvEUlmmE0_ZZZNS0_20_philox_normal_cuda_ES4_S6_ddENKS7_clEvENKS8_clEvEUlfE_EEvPT_PKmllT0_T1_16OffsetCalculatorILi1EjLb0EE --------------------------
	.section	.nv.constant0._ZN2at6native54_GLOBAL__N__f6d41790_21_PhiloxDistribution_cu_0636f2c123philox_multi_key_kernelIfZZZZNS0_20_philox_normal_cuda_ERNS_6TensorERKS3_ddENKUlvE_clEvENKUlvE0_clEvENKUlvE_clEvEUlmmE0_ZZZNS0_20_philox_normal_cuda_ES4_S6_ddENKS7_clEvENKS8_clEvEUlfE_EEvPT_PKmllT0_T1_16OffsetCalculatorILi1EjLb0EE,"a",@progbits
	.sectionflags	@""
	.align	4
.nv.constant0._ZN2at6native54_GLOBAL__N__f6d41790_21_PhiloxDistribution_cu_0636f2c123philox_multi_key_kernelIfZZZZNS0_20_philox_normal_cuda_ERNS_6TensorERKS3_ddENKUlvE_clEvENKUlvE0_clEvENKUlvE_clEvEUlmmE0_ZZZNS0_20_philox_normal_cuda_ES4_S6_ddENKS7_clEvENKS8_clEvEUlfE_EEvPT_PKmllT0_T1_16OffsetCalculatorILi1EjLb0EE:
	.zero		976


//--------------------- .nv.constant0._ZN2at6native54_GLOBAL__N__f6d41790_21_PhiloxDistribution_cu_0636f2c124philox_single_key_kernelIfZZZZNS0_20_philox_normal_cuda_ERNS_6TensorERKS3_ddENKUlvE_clEvENKUlvE0_clEvENKUlvE_clEvEUlmmE0_ZZZNS0_20_philox_normal_cuda_ES4_S6_ddENKS7_clEvENKS8_clEvEUlfE_EEvPT_PKmlT0_T1_ --------------------------
	.section	.nv.constant0._ZN2at6native54_GLOBAL__N__f6d41790_21_PhiloxDistribution_cu_0636f2c124philox_single_key_kernelIfZZZZNS0_20_philox_normal_cuda_ERNS_6TensorERKS3_ddENKUlvE_clEvENKUlvE0_clEvENKUlvE_clEvEUlmmE0_ZZZNS0_20_philox_normal_cuda_ES4_S6_ddENKS7_clEvENKS8_clEvEUlfE_EEvPT_PKmlT0_T1_,"a",@progbits
	.sectionflags	@""
	.align	4
.nv.constant0._ZN2at6native54_GLOBAL__N__f6d41790_21_PhiloxDistribution_cu_0636f2c124philox_single_key_kernelIfZZZZNS0_20_philox_normal_cuda_ERNS_6TensorERKS3_ddENKUlvE_clEvENKUlvE0_clEvENKUlvE_clEvEUlmmE0_ZZZNS0_20_philox_normal_cuda_ES4_S6_ddENKS7_clEvENKS8_clEvEUlfE_EEvPT_PKmlT0_T1_:
	.zero		564


//--------------------- .nv.constant0._ZN2at6native54_GLOBAL__N__f6d41790_21_PhiloxDistribution_cu_0636f2c123philox_multi_key_kernelIdZZZZNS0_20_philox_normal_cuda_ERNS_6TensorERKS3_ddENKUlvE_clEvENKUlvE_clEvENKUlvE_clEvEUlmmE_ZZZNS0_20_philox_normal_cuda_ES4_S6_ddENKS7_clEvENKS8_clEvEUldE_EEvPT_PKmllT0_T1_16OffsetCalculatorILi1EjLb0EE --------------------------
	.section	.nv.constant0._ZN2at6native54_GLOBAL__N__f6d41790_21_PhiloxDistribution_cu_0636f2c123philox_multi_key_kernelIdZZZZNS0_20_philox_normal_cuda_ERNS_6TensorERKS3_ddENKUlvE_clEvENKUlvE_clEvENKUlvE_clEvEUlmmE_ZZZNS0_20_philox_normal_cuda_ES4_S6_ddENKS7_clEvENKS8_clEvEUldE_EEvPT_PKmllT0_T1_16OffsetCalculatorILi1EjLb0EE,"a",@progbits
	.sectionflags	@""
	.align	4
.nv.constant0._ZN2at6native54_GLOBAL__N__f6d41790_21_PhiloxDistribution_cu_0636f2c123philox_multi_key_kernelIdZZZZNS0_20_philox_normal_cuda_ERNS_6TensorERKS3_ddENKUlvE_clEvENKUlvE_clEvENKUlvE_clEvEUlmmE_ZZZNS0_20_philox_normal_cuda_ES4_S6_ddENKS7_clEvENKS8_clEvEUldE_EEvPT_PKmllT0_T1_16OffsetCalculatorILi1EjLb0EE:
	.zero		988


//--------------------- .nv.constant0._ZN2at6native54_GLOBAL__N__f6d41790_21_PhiloxDistribution_cu_0636f2c124philox_single_key_kernelIdZZZZNS0_20_philox_normal_cuda_ERNS_6TensorERKS3_ddENKUlvE_clEvENKUlvE_clEvENKUlvE_clEvEUlmmE_ZZZNS0_20_philox_normal_cuda_ES4_S6_ddENKS7_clEvENKS8_clEvEUldE_EEvPT_PKmlT0_T1_ --------------------------
	.section	.nv.constant0._ZN2at6native54_GLOBAL__N__f6d41790_21_PhiloxDistribution_cu_0636f2c124philox_single_key_kernelIdZZZZNS0_20_philox_normal_cuda_ERNS_6TensorERKS3_ddENKUlvE_clEvENKUlvE_clEvENKUlvE_clEvEUlmmE_ZZZNS0_20_philox_normal_cuda_ES4_S6_ddENKS7_clEvENKS8_clEvEUldE_EEvPT_PKmlT0_T1_,"a",@progbits
	.sectionflags	@""
	.align	4
.nv.constant0._ZN2at6native54_GLOBAL__N__f6d41790_21_PhiloxDistribution_cu_0636f2c124philox_single_key_kernelIdZZZZNS0_20_philox_normal_cuda_ERNS_6TensorERKS3_ddENKUlvE_clEvENKUlvE_clEvENKUlvE_clEvEUlmmE_ZZZNS0_20_philox_normal_cuda_ES4_S6_ddENKS7_clEvENKS8_clEvEUldE_EEvPT_PKmlT0_T1_:
	.zero		576


//--------------------- .nv.constant0._ZN2at6native54_GLOBAL__N__f6d41790_21_PhiloxDistribution_cu_0636f2c123philox_multi_key_kernelIN3c108BFloat16EZZZZNS0_21_philox_uniform_cuda_ERNS_6TensorERKS5_ddENKUlvE_clEvENKUlvE2_clEvENKUlvE_clEvEUlmmE0_ZZZNS0_21_philox_uniform_cuda_ES6_S8_ddENKS9_clEvENKSA_clEvEUlT_E_EEvPSD_PKmllT0_T1_16OffsetCalculatorILi1EjLb0EE --------------------------
	.section	.nv.constant0._ZN2at6native54_GLOBAL__N__f6d41790_21_PhiloxDistribution_cu_0636f2c123philox_multi_key_kernelIN3c108BFloat16EZZZZNS0_21_philox_uniform_cuda_ERNS_6TensorERKS5_ddENKUlvE_clEvENKUlvE2_clEvENKUlvE_clEvEUlmmE0_ZZZNS0_21_philox_uniform_cuda_ES6_S8_ddENKS9_clEvENKSA_clEvEUlT_E_EEvPSD_PKmllT0_T1_16OffsetCalculatorILi1EjLb0EE,"a",@progbits
	.sectionflags	@""
	.align	4
.nv.constant0._ZN2at6native54_GLOBAL__N__f6d41790_21_PhiloxDistribution_cu_0636f2c123philox_multi_key_kernelIN3c108BFloat16EZZZZNS0_21_philox_uniform_cuda_ERNS_6TensorERKS5_ddENKUlvE_clEvENKUlvE2_clEvENKUlvE_clEvEUlmmE0_ZZZNS0_21_philox_uniform_cuda_ES6_S8_ddENKS9_clEvENKSA_clEvEUlT_E_EEvPSD_PKmllT0_T1_16OffsetCalculatorILi1EjLb0EE:
	.zero		972


//--------------------- .nv.constant0._ZN2at6native54_GLOBAL__N__f6d41790_21_PhiloxDistribution_cu_0636f2c124philox_single_key_kernelIN3c108BFloat16EZZZZNS0_21_philox_uniform_cuda_ERNS_6TensorERKS5_ddENKUlvE_clEvENKUlvE2_clEvENKUlvE_clEvEUlmmE0_ZZZNS0_21_philox_uniform_cuda_ES6_S8_ddENKS9_clEvENKSA_clEvEUlT_E_EEvPSD_PKmlT0_T1_ --------------------------
	.section	.nv.constant0._ZN2at6native54_GLOBAL__N__f6d41790_21_PhiloxDistribution_cu_0636f2c124philox_single_key_kernelIN3c108BFloat16EZZZZNS0_21_philox_uniform_cuda_ERNS_6TensorERKS5_ddENKUlvE_clEvENKUlvE2_clEvENKUlvE_clEvEUlmmE0_ZZZNS0_21_philox_uniform_cuda_ES6_S8_ddENKS9_clEvENKSA_clEvEUlT_E_EEvPSD_PKmlT0_T1_,"a",@progbits
	.sectionflags	@""
	.align	4
.nv.constant0._ZN2at6native54_GLOBAL__N__f6d41790_21_PhiloxDistribution_cu_0636f2c124philox_single_key_kernelIN3c108BFloat16EZZZZNS0_21_philox_uniform_cuda_ERNS_6TensorERKS5_ddENKUlvE_clEvENKUlvE2_clEvENKUlvE_clEvEUlmmE0_ZZZNS0_21_philox_uniform_cuda_ES6_S8_ddENKS9_clEvENKSA_clEvEUlT_E_EEvPSD_PKmlT0_T1_:
	.zero		558


//--------------------- .nv.constant0._ZN2at6native54_GLOBAL__N__f6d41790_21_PhiloxDistribution_cu_0636f2c123philox_multi_key_kernelIN3c104HalfEZZZZNS0_21_philox_uniform_cuda_ERNS_6TensorERKS5_ddENKUlvE_clEvENKUlvE1_clEvENKUlvE_clEvEUlmmE0_ZZZNS0_21_philox_uniform_cuda_ES6_S8_ddENKS9_clEvENKSA_clEvEUlT_E_EEvPSD_PKmllT0_T1_16OffsetCalculatorILi1EjLb0EE --------------------------
	.section	.nv.constant0._ZN2at6native54_GLOBAL__N__f6d41790_21_PhiloxDistribution_cu_0636f2c123philox_multi_key_kernelIN3c104HalfEZZZZNS0_21_philox_uniform_cuda_ERNS_6TensorERKS5_ddENKUlvE_clEvENKUlvE1_clEvENKUlvE_clEvEUlmmE0_ZZZNS0_21_philox_uniform_cuda_ES6_S8_ddENKS9_clEvENKSA_clEvEUlT_E_EEvPSD_PKmllT0_T1_16OffsetCalculatorILi1EjLb0EE,"a",@progbits
	.sectionflags	@""
	.align	4
.nv.constant0._ZN2at6native54_GLOBAL__N__f6d41790_21_PhiloxDistribution_cu_0636f2c123philox_multi_key_kernelIN3c104HalfEZZZZNS0_21_philox_uniform_cuda_ERNS_6TensorERKS5_ddENKUlvE_clEvENKUlvE1_clEvENKUlvE_clEvEUlmmE0_ZZZNS0_21_philox_uniform_cuda_ES6_S8_ddENKS9_clEvENKSA_clEvEUlT_E_EEvPSD_PKmllT0_T1_16OffsetCalculatorILi1EjLb0EE:
	.zero		972


//--------------------- .nv.constant0._ZN2at6native54_GLOBAL__N__f6d41790_21_PhiloxDistribution_cu_0636f2c124philox_single_key_kernelIN3c104HalfEZZZZNS0_21_philox_uniform_cuda_ERNS_6TensorERKS5_ddENKUlvE_clEvENKUlvE1_clEvENKUlvE_clEvEUlmmE0_ZZZNS0_21_philox_uniform_cuda_ES6_S8_ddENKS9_clEvENKSA_clEvEUlT_E_EEvPSD_PKmlT0_T1_ --------------------------
	.section	.nv.constant0._ZN2at6native54_GLOBAL__N__f6d41790_21_PhiloxDistribution_cu_0636f2c124philox_single_key_kernelIN3c104HalfEZZZZNS0_21_philox_uniform_cuda_ERNS_6TensorERKS5_ddENKUlvE_clEvENKUlvE1_clEvENKUlvE_clEvEUlmmE0_ZZZNS0_21_philox_uniform_cuda_ES6_S8_ddENKS9_clEvENKSA_clEvEUlT_E_EEvPSD_PKmlT0_T1_,"a",@progbits
	.sectionflags	@""
	.align	4
.nv.constant0._ZN2at6native54_GLOBAL__N__f6d41790_21_PhiloxDistribution_cu_0636f2c124philox_single_key_kernelIN3c104HalfEZZZZNS0_21_philox_uniform_cuda_ERNS_6TensorERKS5_ddENKUlvE_clEvENKUlvE1_clEvENKUlvE_clEvEUlmmE0_ZZZNS0_21_philox_uniform_cuda_ES6_S8_ddENKS9_clEvENKSA_clEvEUlT_E_EEvPSD_PKmlT0_T1_:
	.zero		558


//--------------------- .nv.constant0._ZN2at6native54_GLOBAL__N__f6d41790_21_PhiloxDistribution_cu_0636f2c123philox_multi_key_kernelIfZZZZNS0_21_philox_uniform_cuda_ERNS_6TensorERKS3_ddENKUlvE_clEvENKUlvE0_clEvENKUlvE_clEvEUlmmE0_ZZZNS0_21_philox_uniform_cuda_ES4_S6_ddENKS7_clEvENKS8_clEvEUlT_E_EEvPSB_PKmllT0_T1_16OffsetCalculatorILi1EjLb0EE --------------------------
	.section	.nv.constant0._ZN2at6native54_GLOBAL__N__f6d41790_21_PhiloxDistribution_cu_0636f2c123philox_multi_key_kernelIfZZZZNS0_21_philox_uniform_cuda_ERNS_6TensorERKS3_ddENKUlvE_clEvENKUlvE0_clEvENKUlvE_clEvEUlmmE0_ZZZNS0_21_philox_uniform_cuda_ES4_S6_ddENKS7_clEvENKS8_clEvEUlT_E_EEvPSB_PKmllT0_T1_16OffsetCalculatorILi1EjLb0EE,"a",@progbits
	.sectionflags	@""
	.align	4
.nv.constant0._ZN2at6native54_GLOBAL__N__f6d41790_21_PhiloxDistribution_cu_0636f2c123philox_multi_key_kernelIfZZZZNS0_21_philox_uniform_cuda_ERNS_6TensorERKS3_ddENKUlvE_clEvENKUlvE0_clEvENKUlvE_clEvEUlmmE0_ZZZNS0_21_philox_uniform_cuda_ES4_S6_ddENKS7_clEvENKS8_clEvEUlT_E_EEvPSB_PKmllT0_T1_16OffsetCalculatorILi1EjLb0EE:
	.zero		976


//--------------------- .nv.constant0._ZN2at6native54_GLOBAL__N__f6d41790_21_PhiloxDistribution_cu_0636f2c124philox_single_key_kernelIfZZZZNS0_21_philox_uniform_cuda_ERNS_6TensorERKS3_ddENKUlvE_clEvENKUlvE0_clEvENKUlvE_clEvEUlmmE0_ZZZNS0_21_philox_uniform_cuda_ES4_S6_ddENKS7_clEvENKS8_clEvEUlT_E_EEvPSB_PKmlT0_T1_ --------------------------
	.section	.nv.constant0._ZN2at6native54_GLOBAL__N__f6d41790_21_PhiloxDistribution_cu_0636f2c124philox_single_key_kernelIfZZZZNS0_21_philox_uniform_cuda_ERNS_6TensorERKS3_ddENKUlvE_clEvENKUlvE0_clEvENKUlvE_clEvEUlmmE0_ZZZNS0_21_philox_uniform_cuda_ES4_S6_ddENKS7_clEvENKS8_clEvEUlT_E_EEvPSB_PKmlT0_T1_,"a",@progbits
	.sectionflags	@""
	.align	4
.nv.constant0._ZN2at6native54_GLOBAL__N__f6d41790_21_PhiloxDistribution_cu_0636f2c124philox_single_key_kernelIfZZZZNS0_21_philox_uniform_cuda_ERNS_6TensorERKS3_ddENKUlvE_clEvENKUlvE0_clEvENKUlvE_clEvEUlmmE0_ZZZNS0_21_philox_uniform_cuda_ES4_S6_ddENKS7_clEvENKS8_clEvEUlT_E_EEvPSB_PKmlT0_T1_:
	.zero		564


//--------------------- .nv.constant0._ZN2at6native54_GLOBAL__N__f6d41790_21_PhiloxDistribution_cu_0636f2c123philox_multi_key_kernelIdZZZZNS0_21_philox_uniform_cuda_ERNS_6TensorERKS3_ddENKUlvE_clEvENKUlvE_clEvENKUlvE_clEvEUlmmE_ZZZNS0_21_philox_uniform_cuda_ES4_S6_ddENKS7_clEvENKS8_clEvEUlT_E_EEvPSB_PKmllT0_T1_16OffsetCalculatorILi1EjLb0EE --------------------------
	.section	.nv.constant0._ZN2at6native54_GLOBAL__N__f6d41790_21_PhiloxDistribution_cu_0636f2c123philox_multi_key_kernelIdZZZZNS0_21_philox_uniform_cuda_ERNS_6TensorERKS3_ddENKUlvE_clEvENKUlvE_clEvENKUlvE_clEvEUlmmE_ZZZNS0_21_philox_uniform_cuda_ES4_S6_ddENKS7_clEvENKS8_clEvEUlT_E_EEvPSB_PKmllT0_T1_16OffsetCalculatorILi1EjLb0EE,"a",@progbits
	.sectionflags	@""
	.align	4
.nv.constant0._ZN2at6native54_GLOBAL__N__f6d41790_21_PhiloxDistribution_cu_0636f2c123philox_multi_key_kernelIdZZZZNS0_21_philox_uniform_cuda_ERNS_6TensorERKS3_ddENKUlvE_clEvENKUlvE_clEvENKUlvE_clEvEUlmmE_ZZZNS0_21_philox_uniform_cuda_ES4_S6_ddENKS7_clEvENKS8_clEvEUlT_E_EEvPSB_PKmllT0_T1_16OffsetCalculatorILi1EjLb0EE:
	.zero		988


//--------------------- .nv.constant0._ZN2at6native54_GLOBAL__N__f6d41790_21_PhiloxDistribution_cu_0636f2c124philox_single_key_kernelIdZZZZNS0_21_philox_uniform_cuda_ERNS_6TensorERKS3_ddENKUlvE_clEvENKUlvE_clEvENKUlvE_clEvEUlmmE_ZZZNS0_21_philox_uniform_cuda_ES4_S6_ddENKS7_clEvENKS8_clEvEUlT_E_EEvPSB_PKmlT0_T1_ --------------------------
	.section	.nv.constant0._ZN2at6native54_GLOBAL__N__f6d41790_21_PhiloxDistribution_cu_0636f2c124philox_single_key_kernelIdZZZZNS0_21_philox_uniform_cuda_ERNS_6TensorERKS3_ddENKUlvE_clEvENKUlvE_clEvENKUlvE_clEvEUlmmE_ZZZNS0_21_philox_uniform_cuda_ES4_S6_ddENKS7_clEvENKS8_clEvEUlT_E_EEvPSB_PKmlT0_T1_,"a",@progbits
	.sectionflags	@""
	.align	4
.nv.constant0._ZN2at6native54_GLOBAL__N__f6d41790_21_PhiloxDistribution_cu_0636f2c124philox_single_key_kernelIdZZZZNS0_21_philox_uniform_cuda_ERNS_6TensorERKS3_ddENKUlvE_clEvENKUlvE_clEvENKUlvE_clEvEUlmmE_ZZZNS0_21_philox_uniform_cuda_ES4_S6_ddENKS7_clEvENKS8_clEvEUlT_E_EEvPSB_PKmlT0_T1_:
	.zero		576


//--------------------- SYMBOLS --------------------------

	.type		.nv.reservedSmem.offset0,@object
	.size		.nv.reservedSmem.offset0,0x4
